def matmul_kernel(
    a_ptr,
    b_ptr,
    c_ptr,
    M,
    N,
    K,
    stride_am,
    stride_ak,
    stride_bk,
    stride_bn,
    stride_cm,
    stride_cn,
    BLOCK_M: tl.constexpr,
    BLOCK_N: tl.constexpr,
    BLOCK_K: tl.constexpr,
    GROUP_M: tl.constexpr,
):
    pid = tl.program_id(axis=0)
    num_pid_m = tl.cdiv(M, BLOCK_M)
    num_pid_n = tl.cdiv(N, BLOCK_N)
    num_pid_in_group = GROUP_M * num_pid_n
    group_id = pid // num_pid_in_group
    first_pid_m = group_id * GROUP_M
    group_size_m = min(num_pid_m - first_pid_m, GROUP_M)
    pid_m = first_pid_m + ((pid % num_pid_in_group) % group_size_m)
    pid_n = (pid % num_pid_in_group) // group_size_m

    offs_am = (pid_m * BLOCK_M + tl.arange(0, BLOCK_M)) % M
    offs_bn = (pid_n * BLOCK_N + tl.arange(0, BLOCK_N)) % N
    offs_k = tl.arange(0, BLOCK_K)
    a_ptrs = a_ptr + offs_am[:, None] * stride_am + offs_k[None, :] * stride_ak
    b_ptrs = b_ptr + offs_k[:, None] * stride_bk + offs_bn[None, :] * stride_bn

    acc = tl.zeros((BLOCK_M, BLOCK_N), dtype=tl.float32)
    for kk in range(0, tl.cdiv(K, BLOCK_K)):
        a = tl.load(a_ptrs, mask=offs_k[None, :] < K - kk * BLOCK_K, other=0.0)
        b = tl.load(b_ptrs, mask=offs_k[:, None] < K - kk * BLOCK_K, other=0.0)
        acc = tl.dot(a, b, acc)
        a_ptrs += BLOCK_K * stride_ak
        b_ptrs += BLOCK_K * stride_bk

    c = acc.to(c_ptr.dtype.element_ty)
    offs_cm = pid_m * BLOCK_M + tl.arange(0, BLOCK_M)
    offs_cn = pid_n * BLOCK_N + tl.arange(0, BLOCK_N)
    c_ptrs = c_ptr + offs_cm[:, None] * stride_cm + offs_cn[None, :] * stride_cn
    mask = (offs_cm[:, None] < M) & (offs_cn[None, :] < N)
    tl.store(c_ptrs, c, mask=mask)

# config = {"BLOCK_K": 64, "BLOCK_M": 128, "BLOCK_N": 128, "GROUP_M": 8, "arch": "sm_80", "dtype": "fp32", "num_ctas": 1, "num_stages": 5, "num_warps": 4}
# arch = sm_80


// ===== COMPILED SASS (sm_80) =====

	.target	sm_80

	.elftype	@"ET_EXEC"


//--------------------- .note.nv.tkinfo           --------------------------
	.section	.note.nv.tkinfo,"",@"SHT_NOTE"
	.sectionflags	@"SHF_NOTE_NV_TKINFO"
	.tkinfo
        /*0018*/ 	.word	0x00000002
        /*0030*/ 	.string	""
        /*0030*/ 	.string	"ptxas"
        /*0030*/ 	.string	"Cuda compilation tools, release 13.0, V13.0.88"
        /*0030*/ 	.string	"Build cuda_13.0.r13.0/compiler.36424714_0"
        /*0030*/ 	.string	"-v  -suppress-debug-info  -lineinfo  -arch sm_80 "



//--------------------- .note.nv.cuinfo           --------------------------
	.section	.note.nv.cuinfo,"",@"SHT_NOTE"
	.sectionflags	@"SHF_NOTE_NV_CUINFO"
        /*0018*/ 	.short	0x0002
        /*001a*/ 	.short	0x0050
        /*001c*/ 	.short	0x0082
	.zero		2


//--------------------- .nv.info                  --------------------------
	.section	.nv.info,"",@"SHT_CUDA_INFO"
	.align	4


	//----- nvinfo : EIATTR_REGCOUNT
	.align		4
        /*0000*/ 	.byte	0x04, 0x2f
        /*0002*/ 	.short	(.L_1 - .L_0)
	.align		4
.L_0:
        /*0004*/ 	.word	index@(matmul_kernel)
        /*0008*/ 	.word	0x000000ff


	//----- nvinfo : EIATTR_FRAME_SIZE
	.align		4
.L_1:
        /*000c*/ 	.byte	0x04, 0x11
        /*000e*/ 	.short	(.L_3 - .L_2)
	.align		4
.L_2:
        /*0010*/ 	.word	index@(matmul_kernel)
        /*0014*/ 	.word	0x00000530


	//----- nvinfo : EIATTR_MIN_STACK_SIZE
	.align		4
.L_3:
        /*0018*/ 	.byte	0x04, 0x12
        /*001a*/ 	.short	(.L_5 - .L_4)
	.align		4
.L_4:
        /*001c*/ 	.word	index@(matmul_kernel)
        /*0020*/ 	.word	0x00000530
.L_5:


//--------------------- .nv.info.matmul_kernel    --------------------------
	.section	.nv.info.matmul_kernel,"",@"SHT_CUDA_INFO"
	.sectionflags	@""
	.align	4


	//----- nvinfo : EIATTR_CUDA_API_VERSION
	.align		4
        /*0000*/ 	.byte	0x04, 0x37
        /*0002*/ 	.short	(.L_7 - .L_6)
.L_6:
        /*0004*/ 	.word	0x00000082


	//----- nvinfo : EIATTR_SW2861232_WAR
	.align		4
.L_7:
        /*0008*/ 	.byte	0x01, 0x35
	.zero		2


	//----- nvinfo : EIATTR_PARAM_CBANK
	.align		4
        /*000c*/ 	.byte	0x04, 0x0a
        /*000e*/ 	.short	(.L_9 - .L_8)
	.align		4
.L_8:
        /*0010*/ 	.word	index@(.nv.constant0.matmul_kernel)
        /*0014*/ 	.short	0x0160
        /*0016*/ 	.short	0x0050


	//----- nvinfo : EIATTR_CBANK_PARAM_SIZE
	.align		4
.L_9:
        /*0018*/ 	.byte	0x03, 0x19
        /*001a*/ 	.short	0x0050


	//----- nvinfo : EIATTR_KPARAM_INFO
	.align		4
        /*001c*/ 	.byte	0x04, 0x17
        /*001e*/ 	.short	(.L_11 - .L_10)
.L_10:
        /*0020*/ 	.word	0x00000000
        /*0024*/ 	.short	0x000d
        /*0026*/ 	.short	0x0048
        /*0028*/ 	.byte	0x00, 0xf4, 0x21, 0x00


	//----- nvinfo : EIATTR_KPARAM_INFO
	.align		4
.L_11:
        /*002c*/ 	.byte	0x04, 0x17
        /*002e*/ 	.short	(.L_13 - .L_12)
.L_12:
        /*0030*/ 	.word	0x00000000
        /*0034*/ 	.short	0x000c
        /*0036*/ 	.short	0x0040
        /*0038*/ 	.byte	0x00, 0xf4, 0x21, 0x00


	//----- nvinfo : EIATTR_KPARAM_INFO
	.align		4
.L_13:
        /*003c*/ 	.byte	0x04, 0x17
        /*003e*/ 	.short	(.L_15 - .L_14)
.L_14:
        /*0040*/ 	.word	0x00000000
        /*0044*/ 	.short	0x000b
        /*0046*/ 	.short	0x0038
        /*0048*/ 	.byte	0x00, 0xf0, 0x11, 0x00


	//----- nvinfo : EIATTR_KPARAM_INFO
	.align		4
.L_15:
        /*004c*/ 	.byte	0x04, 0x17
        /*004e*/ 	.short	(.L_17 - .L_16)
.L_16:
        /*0050*/ 	.word	0x00000000
        /*0054*/ 	.short	0x000a
        /*0056*/ 	.short	0x0034
        /*0058*/ 	.byte	0x00, 0xf0, 0x11, 0x00


	//----- nvinfo : EIATTR_KPARAM_INFO
	.align		4
.L_17:
        /*005c*/ 	.byte	0x04, 0x17
        /*005e*/ 	.short	(.L_19 - .L_18)
.L_18:
        /*0060*/ 	.word	0x00000000
        /*0064*/ 	.short	0x0009
        /*0066*/ 	.short	0x0030
        /*0068*/ 	.byte	0x00, 0xf0, 0x11, 0x00


	//----- nvinfo : EIATTR_KPARAM_INFO
	.align		4
.L_19:
        /*006c*/ 	.byte	0x04, 0x17
        /*006e*/ 	.short	(.L_21 - .L_20)
.L_20:
        /*0070*/ 	.word	0x00000000
        /*0074*/ 	.short	0x0008
        /*0076*/ 	.short	0x002c
        /*0078*/ 	.byte	0x00, 0xf0, 0x11, 0x00


	//----- nvinfo : EIATTR_KPARAM_INFO
	.align		4
.L_21:
        /*007c*/ 	.byte	0x04, 0x17
        /*007e*/ 	.short	(.L_23 - .L_22)
.L_22:
        /*0080*/ 	.word	0x00000000
        /*0084*/ 	.short	0x0007
        /*0086*/ 	.short	0x0028
        /*0088*/ 	.byte	0x00, 0xf0, 0x11, 0x00


	//----- nvinfo : EIATTR_KPARAM_INFO
	.align		4
.L_23:
        /*008c*/ 	.byte	0x04, 0x17
        /*008e*/ 	.short	(.L_25 - .L_24)
.L_24:
        /*0090*/ 	.word	0x00000000
        /*0094*/ 	.short	0x0006
        /*0096*/ 	.short	0x0024
        /*0098*/ 	.byte	0x00, 0xf0, 0x11, 0x00


	//----- nvinfo : EIATTR_KPARAM_INFO
	.align		4
.L_25:
        /*009c*/ 	.byte	0x04, 0x17
        /*009e*/ 	.short	(.L_27 - .L_26)
.L_26:
        /*00a0*/ 	.word	0x00000000
        /*00a4*/ 	.short	0x0005
        /*00a6*/ 	.short	0x0020
        /*00a8*/ 	.byte	0x00, 0xf0, 0x11, 0x00


	//----- nvinfo : EIATTR_KPARAM_INFO
	.align		4
.L_27:
        /*00ac*/ 	.byte	0x04, 0x17
        /*00ae*/ 	.short	(.L_29 - .L_28)
.L_28:
        /*00b0*/ 	.word	0x00000000
        /*00b4*/ 	.short	0x0004
        /*00b6*/ 	.short	0x001c
        /*00b8*/ 	.byte	0x00, 0xf0, 0x11, 0x00


	//----- nvinfo : EIATTR_KPARAM_INFO
	.align		4
.L_29:
        /*00bc*/ 	.byte	0x04, 0x17
        /*00be*/ 	.short	(.L_31 - .L_30)
.L_30:
        /*00c0*/ 	.word	0x00000000
        /*00c4*/ 	.short	0x0003
        /*00c6*/ 	.short	0x0018
        /*00c8*/ 	.byte	0x00, 0xf0, 0x11, 0x00


	//----- nvinfo : EIATTR_KPARAM_INFO
	.align		4
.L_31:
        /*00cc*/ 	.byte	0x04, 0x17
        /*00ce*/ 	.short	(.L_33 - .L_32)
.L_32:
        /*00d0*/ 	.word	0x00000000
        /*00d4*/ 	.short	0x0002
        /*00d6*/ 	.short	0x0010
        /*00d8*/ 	.byte	0x00, 0xf4, 0x21, 0x00


	//----- nvinfo : EIATTR_KPARAM_INFO
	.align		4
.L_33:
        /*00dc*/ 	.byte	0x04, 0x17
        /*00de*/ 	.short	(.L_35 - .L_34)
.L_34:
        /*00e0*/ 	.word	0x00000000
        /*00e4*/ 	.short	0x0001
        /*00e6*/ 	.short	0x0008
        /*00e8*/ 	.byte	0x00, 0xf4, 0x21, 0x00


	//----- nvinfo : EIATTR_KPARAM_INFO
	.align		4
.L_35:
        /*00ec*/ 	.byte	0x04, 0x17
        /*00ee*/ 	.short	(.L_37 - .L_36)
.L_36:
        /*00f0*/ 	.word	0x00000000
        /*00f4*/ 	.short	0x0000
        /*00f6*/ 	.short	0x0000
        /*00f8*/ 	.byte	0x00, 0xf4, 0x21, 0x00


	//----- nvinfo : EIATTR_MAXREG_COUNT
	.align		4
.L_37:
        /*00fc*/ 	.byte	0x03, 0x1b
        /*00fe*/ 	.short	0x00ff


	//----- nvinfo : EIATTR_NUM_BARRIERS
	.align		4
        /*0100*/ 	.byte	0x02, 0x4c
        /*0102*/ 	.byte	0x01
	.zero		1


	//----- nvinfo : EIATTR_ANNOTATIONS
	.align		4
        /*0104*/ 	.byte	0x04, 0x55
        /*0106*/ 	.short	(.L_39 - .L_38)


	//   ....[0]....
.L_38:
        /*0108*/ 	.word	0x00000001
        /*010c*/ 	.byte	0x30, 0x09, 0x00, 0x00, 0x01, 0x00, 0x00, 0x00, 0xf0, 0x34, 0x00, 0x00, 0x01, 0x00, 0x00, 0x00
        /* <DEDUP_REMOVED lines=423> */
        /*1b8c*/ 	.byte	0x60, 0x5b, 0x01, 0x00


	//----- nvinfo : EIATTR_MERCURY_ISA_VERSION
	.align		4
.L_39:
        /*1b90*/ 	.byte	0x03, 0x5f
        /*1b92*/ 	.short	0x0000


	//----- nvinfo : EIATTR_EXIT_INSTR_OFFSETS
	.align		4
        /*1b94*/ 	.byte	0x04, 0x1c
        /*1b96*/ 	.short	(.L_41 - .L_40)


	//   ....[0]....
.L_40:
        /*1b98*/ 	.word	0x00019720


	//   ....[1]....
        /*1b9c*/ 	.word	0x00019740


	//----- nvinfo : EIATTR_REQNTID
	.align		4
.L_41:
        /*1ba0*/ 	.byte	0x04, 0x10
        /*1ba2*/ 	.short	(.L_43 - .L_42)
.L_42:
        /*1ba4*/ 	.word	0x00000080
        /*1ba8*/ 	.word	0x00000001
        /*1bac*/ 	.word	0x00000001
.L_43:


//--------------------- .nv.callgraph             --------------------------
	.section	.nv.callgraph,"",@"SHT_CUDA_CALLGRAPH"
	.align	4
	.sectionentsize	8
	.align		4
        /*0000*/ 	.word	0x00000000
	.align		4
        /*0004*/ 	.word	0xffffffff
	.align		4
        /*0008*/ 	.word	0x00000000
	.align		4
        /*000c*/ 	.word	0xfffffffe
	.align		4
        /*0010*/ 	.word	0x00000000
	.align		4
        /*0014*/ 	.word	0xfffffffd
	.align		4
        /*0018*/ 	.word	0x00000000
	.align		4
        /*001c*/ 	.word	0xfffffffc


//--------------------- .nv.rel.action            --------------------------
	.section	.nv.rel.action,"",@"SHT_CUDA_RELOCINFO"
	.align	8
	.sectionentsize	8
        /*0000*/ 	.byte	0x73, 0x00, 0x00, 0x00, 0x00, 0x00, 0x00, 0x00, 0x00, 0x00, 0x00, 0x11, 0x25, 0x00, 0x05, 0x36


//--------------------- .nv.constant0.matmul_kernel --------------------------
	.section	.nv.constant0.matmul_kernel,"a",@progbits
	.sectionflags	@""
	.align	4
.nv.constant0.matmul_kernel:
	.zero		432


//--------------------- .text.matmul_kernel       --------------------------
	.section	.text.matmul_kernel,"ax",@progbits
	.sectioninfo	@"SHI_REGISTERS=255"
	.align	128
        .global         matmul_kernel
        .type           matmul_kernel,@function
        .size           matmul_kernel,(.L_x_4 - matmul_kernel)
        .other          matmul_kernel,@"STO_CUDA_ENTRY STV_DEFAULT"
matmul_kernel:
.text.matmul_kernel:
[----:B------:R-:W-:Y:S02]  /*0000*/  IMAD.MOV.U32 R1, RZ, RZ, c[0x0][0x28] ;  /* 0x00000a00ff017624 */ /* 0x000fe400078e00ff */
[----:B------:R-:W-:Y:S01]  /*0010*/  IMAD.MOV.U32 R6, RZ, RZ, 0x7f ;  /* 0x0000007fff067424 */ /* 0x000fe200078e00ff */
[----:B------:R-:W1:Y:S01]  /*0020*/  S2R R5, SR_CTAID.X ;  /* 0x0000000000057919 */ /* 0x000e620000002500 */
[----:B------:R-:W-:Y:S01]  /*0030*/  IMAD.MOV.U32 R201, RZ, RZ, c[0x0][0x180] ;  /* 0x00006000ffc97624 */ /* 0x000fe200078e00ff */
[----:B------:R-:W-:Y:S01]  /*0040*/  IADD3 R1, R1, -0x530, RZ ;  /* 0xfffffad001017810 */ /* 0x000fe20007ffe0ff */
[----:B------:R-:W-:Y:S01]  /*0050*/  ULDC.64 UR4, c[0x0][0x118] ;  /* 0x0000460000047ab9 */ /* 0x000fe20000000a00 */
[----:B------:R-:W-:Y:S01]  /*0060*/  IADD3 R0, R6, c[0x0][0x17c], RZ ;  /* 0x00005f0006007a10 */ /* 0x000fe20007ffe0ff */
[----:B------:R-:W2:Y:S01]  /*0070*/  S2R R62, SR_TID.X ;  /* 0x00000000003e7919 */ /* 0x000ea20000002100 */
[C---:B------:R-:W-:Y:S02]  /*0080*/  IADD3 R239, R201.reuse, -0x1, RZ ;  /* 0xffffffffc9ef7810 */ /* 0x040fe40007ffe0ff */
[----:B------:R-:W-:Y:S02]  /*0090*/  SHF.R.S32.HI R3, RZ, 0x1f, R0 ;  /* 0x0000001fff037819 */ /* 0x000fe40000011400 */
[----:B------:R-:W-:-:S02]  /*00a0*/  IADD3 R200, R201, -0x5, RZ ;  /* 0xfffffffbc9c87810 */ /* 0x000fc40007ffe0ff */
[----:B------:R-:W-:-:S04]  /*00b0*/  LEA.HI R3, R3, R0, RZ, 0x7 ;  /* 0x0000000003037211 */ /* 0x000fc800078f38ff */
[----:B------:R-:W-:-:S05]  /*00c0*/  SHF.R.S32.HI R3, RZ, 0x7, R3 ;  /* 0x00000007ff037819 */ /* 0x000fca0000011403 */
[----:B------:R-:W-:Y:S01]  /*00d0*/  IMAD.SHL.U32 R4, R3, 0x8, RZ ;  /* 0x0000000803047824 */ /* 0x000fe200078e00ff */
[----:B-1----:R-:W-:-:S04]  /*00e0*/  IABS R10, R5 ;  /* 0x00000005000a7213 */ /* 0x002fc80000000000 */
[-C--:B------:R-:W-:Y:S02]  /*00f0*/  IABS R7, R4.reuse ;  /* 0x0000000400077213 */ /* 0x080fe40000000000 */
[----:B------:R-:W-:Y:S02]  /*0100*/  IABS R11, R4 ;  /* 0x00000004000b7213 */ /* 0x000fe40000000000 */
[----:B------:R-:W1:Y:S01]  /*0110*/  I2F.RP R0, R7 ;  /* 0x0000000700007306 */ /* 0x000e620000209400 */
[----:B--2---:R-:W-:-:S07]  /*0120*/  LOP3.LUT R252, R62, 0x7f, RZ, 0xc0, !PT ;  /* 0x0000007f3efc7812 */ /* 0x004fce00078ec0ff */
[----:B-1----:R-:W1:Y:S02]  /*0130*/  MUFU.RCP R0, R0 ;  /* 0x0000000000007308 */ /* 0x002e640000001000 */
[----:B-1----:R-:W-:Y:S01]  /*0140*/  IADD3 R2, R0, 0xffffffe, RZ ;  /* 0x0ffffffe00027810 */ /* 0x002fe20007ffe0ff */
[----:B------:R-:W-:-:S05]  /*0150*/  IMAD.MOV R0, RZ, RZ, -R11 ;  /* 0x000000ffff007224 */ /* 0x000fca00078e0a0b */
[----:B------:R1:W2:Y:S02]  /*0160*/  F2I.FTZ.U32.TRUNC.NTZ R3, R2 ;  /* 0x0000000200037305 */ /* 0x0002a4000021f000 */
[----:B-1----:R-:W-:Y:S02]  /*0170*/  IMAD.MOV.U32 R2, RZ, RZ, RZ ;  /* 0x000000ffff027224 */ /* 0x002fe400078e00ff */
[----:B--2---:R-:W-:-:S04]  /*0180*/  IMAD.MOV R8, RZ, RZ, -R3 ;  /* 0x000000ffff087224 */ /* 0x004fc800078e0a03 */
[----:B------:R-:W-:Y:S02]  /*0190*/  IMAD R9, R8, R7, RZ ;  /* 0x0000000708097224 */ /* 0x000fe400078e02ff */
[----:B------:R-:W-:Y:S02]  /*01a0*/  IMAD.MOV.U32 R8, RZ, RZ, R10 ;  /* 0x000000ffff087224 */ /* 0x000fe400078e000a */
[----:B------:R-:W-:-:S06]  /*01b0*/  IMAD.HI.U32 R3, R3, R9, R2 ;  /* 0x0000000903037227 */ /* 0x000fcc00078e0002 */
[----:B------:R-:W-:-:S04]  /*01c0*/  IMAD.HI.U32 R3, R3, R8, RZ ;  /* 0x0000000803037227 */ /* 0x000fc800078e00ff */
[----:B------:R-:W-:-:S05]  /*01d0*/  IMAD R0, R3, R0, R8 ;  /* 0x0000000003007224 */ /* 0x000fca00078e0208 */
[----:B------:R-:W-:-:S13]  /*01e0*/  ISETP.GT.U32.AND P1, PT, R7, R0, PT ;  /* 0x000000000700720c */ /* 0x000fda0003f24070 */
[----:B------:R-:W-:Y:S01]  /*01f0*/  @!P1 IMAD.IADD R0, R0, 0x1, -R7 ;  /* 0x0000000100009824 */ /* 0x000fe200078e0a07 */
[----:B------:R-:W-:Y:S02]  /*0200*/  @!P1 IADD3 R3, R3, 0x1, RZ ;  /* 0x0000000103039810 */ /* 0x000fe40007ffe0ff */
[----:B------:R-:W-:Y:S02]  /*0210*/  ISETP.NE.AND P1, PT, R4, RZ, PT ;  /* 0x000000ff0400720c */ /* 0x000fe40003f25270 */
[----:B------:R-:W-:Y:S02]  /*0220*/  ISETP.GE.U32.AND P0, PT, R0, R7, PT ;  /* 0x000000070000720c */ /* 0x000fe40003f06070 */
[----:B------:R-:W-:-:S04]  /*0230*/  LOP3.LUT R0, R5, R4, RZ, 0x3c, !PT ;  /* 0x0000000405007212 */ /* 0x000fc800078e3cff */
[----:B------:R-:W-:Y:S02]  /*0240*/  ISETP.GE.AND P2, PT, R0, RZ, PT ;  /* 0x000000ff0000720c */ /* 0x000fe40003f46270 */
[----:B------:R-:W-:-:S05]  /*0250*/  IADD3 R0, R6, c[0x0][0x178], RZ ;  /* 0x00005e0006007a10 */ /* 0x000fca0007ffe0ff */
[----:B------:R-:W-:-:S05]  /*0260*/  @P0 IADD3 R3, R3, 0x1, RZ ;  /* 0x0000000103030810 */ /* 0x000fca0007ffe0ff */
[----:B------:R-:W-:Y:S01]  /*0270*/  IMAD.MOV.U32 R2, RZ, RZ, R3 ;  /* 0x000000ffff027224 */ /* 0x000fe200078e0003 */
[----:B------:R-:W-:-:S03]  /*0280*/  SHF.R.S32.HI R3, RZ, 0x1f, R0 ;  /* 0x0000001fff037819 */ /* 0x000fc60000011400 */
[----:B------:R-:W-:Y:S01]  /*0290*/  @!P2 IMAD.MOV R2, RZ, RZ, -R2 ;  /* 0x000000ffff02a224 */ /* 0x000fe200078e0a02 */
[----:B------:R-:W-:Y:S02]  /*02a0*/  @!P1 LOP3.LUT R2, RZ, R4, RZ, 0x33, !PT ;  /* 0x00000004ff029212 */ /* 0x000fe400078e33ff */
[----:B------:R-:W-:-:S03]  /*02b0*/  LEA.HI R3, R3, R0, RZ, 0x7 ;  /* 0x0000000003037211 */ /* 0x000fc600078f38ff */
[----:B------:R-:W-:Y:S02]  /*02c0*/  IMAD.SHL.U32 R10, R2, 0x8, RZ ;  /* 0x00000008020a7824 */ /* 0x000fe400078e00ff */
[----:B------:R-:W-:-:S03]  /*02d0*/  IMAD.MOV R2, RZ, RZ, -R2 ;  /* 0x000000ffff027224 */ /* 0x000fc600078e0a02 */
[----:B------:R-:W-:Y:S01]  /*02e0*/  LEA.HI.SX32 R3, R3, -R10, 0x19 ;  /* 0x8000000a03037211 */ /* 0x000fe200078fcaff */
[----:B------:R-:W-:-:S03]  /*02f0*/  IMAD R11, R4, R2, R5 ;  /* 0x00000002040b7224 */ /* 0x000fc600078e0205 */
[----:B------:R-:W-:Y:S02]  /*0300*/  IMNMX R12, R3, 0x8, PT ;  /* 0x00000008030c7817 */ /* 0x000fe40003800200 */
[----:B------:R-:W-:Y:S02]  /*0310*/  IABS R4, R11 ;  /* 0x0000000b00047213 */ /* 0x000fe40000000000 */
[----:B------:R-:W-:-:S04]  /*0320*/  IABS R7, R12 ;  /* 0x0000000c00077213 */ /* 0x000fc80000000000 */
[----:B------:R-:W1:Y:S08]  /*0330*/  I2F.RP R0, R7 ;  /* 0x0000000700007306 */ /* 0x000e700000209400 */
[----:B-1----:R-:W1:Y:S02]  /*0340*/  MUFU.RCP R0, R0 ;  /* 0x0000000000007308 */ /* 0x002e640000001000 */
[----:B-1----:R-:W-:-:S02]  /*0350*/  IADD3 R3, R0, 0xffffffe, RZ ;  /* 0x0ffffffe00037810 */ /* 0x002fc40007ffe0ff */
[----:B------:R-:W-:-:S04]  /*0360*/  IABS R0, c[0x0][0x17c] ;  /* 0x00005f0000007a13 */ /* 0x000fc80000000000 */
[----:B------:R-:W1:Y:S02]  /*0370*/  F2I.FTZ.U32.TRUNC.NTZ R3, R3 ;  /* 0x0000000300037305 */ /* 0x000e64000021f000 */
[----:B-1----:R-:W-:-:S04]  /*0380*/  IMAD.MOV R6, RZ, RZ, -R3 ;  /* 0x000000ffff067224 */ /* 0x002fc800078e0a03 */
[----:B------:R-:W-:Y:S01]  /*0390*/  IMAD.MOV.U32 R2, RZ, RZ, R6 ;  /* 0x000000ffff027224 */ /* 0x000fe200078e0006 */
[----:B------:R-:W-:-:S03]  /*03a0*/  IABS R6, R12 ;  /* 0x0000000c00067213 */ /* 0x000fc60000000000 */
[----:B------:R-:W-:Y:S02]  /*03b0*/  IMAD R5, R2, R7, RZ ;  /* 0x0000000702057224 */ /* 0x000fe400078e02ff */
[----:B------:R-:W-:-:S04]  /*03c0*/  IMAD.MOV.U32 R2, RZ, RZ, RZ ;  /* 0x000000ffff027224 */ /* 0x000fc800078e00ff */
[----:B------:R-:W-:-:S04]  /*03d0*/  IMAD.HI.U32 R2, R3, R5, R2 ;  /* 0x0000000503027227 */ /* 0x000fc800078e0002 */
[----:B------:R-:W-:Y:S02]  /*03e0*/  IMAD.MOV R5, RZ, RZ, -R6 ;  /* 0x000000ffff057224 */ /* 0x000fe400078e0a06 */
[----:B------:R-:W-:Y:S01]  /*03f0*/  IMAD.HI.U32 R3, R2, R4, RZ ;  /* 0x0000000402037227 */ /* 0x000fe200078e00ff */
[----:B------:R-:W-:-:S03]  /*0400*/  IABS R2, c[0x0][0x178] ;  /* 0x00005e0000027a13 */ /* 0x000fc60000000000 */
[----:B------:R-:W-:Y:S01]  /*0410*/  IMAD R4, R3, R5, R4 ;  /* 0x0000000503047224 */ /* 0x000fe200078e0204 */
[----:B------:R-:W1:Y:S04]  /*0420*/  I2F.RP R6, R2 ;  /* 0x0000000200067306 */ /* 0x000e680000209400 */
[----:B------:R-:W-:-:S04]  /*0430*/  ISETP.GT.U32.AND P1, PT, R7, R4, PT ;  /* 0x000000040700720c */ /* 0x000fc80003f24070 */
[----:B------:R-:W2:Y:S08]  /*0440*/  I2F.RP R5, R0 ;  /* 0x0000000000057306 */ /* 0x000eb00000209400 */
[----:B-1----:R-:W1:Y:S01]  /*0450*/  MUFU.RCP R6, R6 ;  /* 0x0000000600067308 */ /* 0x002e620000001000 */
[----:B------:R-:W-:Y:S01]  /*0460*/  @!P1 IMAD.IADD R4, R4, 0x1, -R7 ;  /* 0x0000000104049824 */ /* 0x000fe200078e0a07 */
[----:B------:R-:W-:-:S02]  /*0470*/  @!P1 IADD3 R3, R3, 0x1, RZ ;  /* 0x0000000103039810 */ /* 0x000fc40007ffe0ff */
[----:B------:R-:W-:Y:S02]  /*0480*/  ISETP.NE.AND P1, PT, R12, RZ, PT ;  /* 0x000000ff0c00720c */ /* 0x000fe40003f25270 */
[----:B------:R-:W-:Y:S02]  /*0490*/  ISETP.GE.U32.AND P0, PT, R4, R7, PT ;  /* 0x000000070400720c */ /* 0x000fe40003f06070 */
[----:B--2---:R-:W2:Y:S01]  /*04a0*/  MUFU.RCP R5, R5 ;  /* 0x0000000500057308 */ /* 0x004ea20000001000 */
[----:B------:R-:W-:-:S04]  /*04b0*/  LOP3.LUT R4, R11, R12, RZ, 0x3c, !PT ;  /* 0x0000000c0b047212 */ /* 0x000fc800078e3cff */
[----:B------:R-:W-:Y:S02]  /*04c0*/  ISETP.GE.AND P2, PT, R4, RZ, PT ;  /* 0x000000ff0400720c */ /* 0x000fe40003f46270 */
[----:B------:R-:W-:Y:S02]  /*04d0*/  SHF.R.U32.HI R4, RZ, 0x6, R62 ;  /* 0x00000006ff047819 */ /* 0x000fe4000001163e */
[----:B-1----:R-:W-:Y:S02]  /*04e0*/  IADD3 R6, R6, 0xffffffe, RZ ;  /* 0x0ffffffe06067810 */ /* 0x002fe40007ffe0ff */
[----:B------:R-:W-:Y:S02]  /*04f0*/  @P0 IADD3 R3, R3, 0x1, RZ ;  /* 0x0000000103030810 */ /* 0x000fe40007ffe0ff */
[----:B------:R-:W-:Y:S01]  /*0500*/  SGXT.U32 R4, R4, 0x1 ;  /* 0x000000010404781a */ /* 0x000fe20000000000 */
[----:B------:R-:W1:Y:S01]  /*0510*/  F2I.FTZ.U32.TRUNC.NTZ R7, R6 ;  /* 0x0000000600077305 */ /* 0x000e62000021f000 */
[----:B--2---:R-:W-:Y:S01]  /*0520*/  IADD3 R8, R5, 0xffffffe, RZ ;  /* 0x0ffffffe05087810 */ /* 0x004fe20007ffe0ff */
[----:B------:R-:W-:-:S04]  /*0530*/  IMAD.MOV.U32 R14, RZ, RZ, R3 ;  /* 0x000000ffff0e7224 */ /* 0x000fc800078e0003 */
[----:B------:R-:W-:Y:S02]  /*0540*/  @!P2 IMAD.MOV R14, RZ, RZ, -R14 ;  /* 0x000000ffff0ea224 */ /* 0x000fe400078e0a0e */
[----:B------:R-:W2:Y:S01]  /*0550*/  F2I.FTZ.U32.TRUNC.NTZ R5, R8 ;  /* 0x0000000800057305 */ /* 0x000ea2000021f000 */
[----:B------:R-:W-:-:S05]  /*0560*/  @!P1 LOP3.LUT R14, RZ, R12, RZ, 0x33, !PT ;  /* 0x0000000cff0e9212 */ /* 0x000fca00078e33ff */
[----:B------:R-:W-:Y:S02]  /*0570*/  IMAD.SHL.U32 R199, R14, 0x80, RZ ;  /* 0x000000800ec77824 */ /* 0x000fe400078e00ff */
[----:B-1----:R-:W-:-:S03]  /*0580*/  IMAD.MOV R19, RZ, RZ, -R7 ;  /* 0x000000ffff137224 */ /* 0x002fc600078e0a07 */
[----:B------:R-:W-:Y:S01]  /*0590*/  LOP3.LUT R3, R199, R4, RZ, 0xfc, !PT ;  /* 0x00000004c7037212 */ /* 0x000fe200078efcff */
[----:B------:R-:W-:-:S03]  /*05a0*/  IMAD.MOV.U32 R4, RZ, RZ, RZ ;  /* 0x000000ffff047224 */ /* 0x000fc600078e00ff */
[C---:B------:R-:W-:Y:S01]  /*05b0*/  LOP3.LUT R18, R3.reuse, 0x7e, RZ, 0xfc, !PT ;  /* 0x0000007e03127812 */ /* 0x040fe200078efcff */
[--C-:B--2---:R-:W-:Y:S01]  /*05c0*/  IMAD.MOV R9, RZ, RZ, -R5.reuse ;  /* 0x000000ffff097224 */ /* 0x104fe200078e0a05 */
[----:B------:R-:W-:Y:S02]  /*05d0*/  LOP3.LUT R16, R3, 0x2, RZ, 0xfc, !PT ;  /* 0x0000000203107812 */ /* 0x000fe400078efcff */
[----:B------:R-:W-:Y:S01]  /*05e0*/  IABS R13, R18 ;  /* 0x00000012000d7213 */ /* 0x000fe20000000000 */
[----:B------:R-:W-:Y:S01]  /*05f0*/  IMAD R9, R9, R0, RZ ;  /* 0x0000000009097224 */ /* 0x000fe200078e02ff */
[----:B------:R-:W-:Y:S02]  /*0600*/  IABS R17, R16 ;  /* 0x0000001000117213 */ /* 0x000fe40000000000 */
[----:B------:R-:W-:Y:S01]  /*0610*/  IABS R15, R3 ;  /* 0x00000003000f7213 */ /* 0x000fe20000000000 */
[----:B------:R-:W-:Y:S01]  /*0620*/  IMAD.HI.U32 R4, R5, R9, R4 ;  /* 0x0000000905047227 */ /* 0x000fe200078e0004 */
[----:B------:R-:W-:-:S02]  /*0630*/  LOP3.LUT R20, R3, 0xa, RZ, 0xfc, !PT ;  /* 0x0000000a03147812 */ /* 0x000fc400078efcff */
[----:B------:R-:W-:Y:S01]  /*0640*/  ISETP.GE.AND P3, PT, R16, RZ, PT ;  /* 0x000000ff1000720c */ /* 0x000fe20003f66270 */
[----:B------:R-:W-:Y:S01]  /*0650*/  IMAD.MOV R9, RZ, RZ, -R14 ;  /* 0x000000ffff097224 */ /* 0x000fe200078e0a0e */
[C---:B------:R-:W-:Y:S01]  /*0660*/  LOP3.LUT R16, R3.reuse, 0x8, RZ, 0xfc, !PT ;  /* 0x0000000803107812 */ /* 0x040fe200078efcff */
[C---:B------:R-:W-:Y:S01]  /*0670*/  IMAD.HI.U32 R5, R4.reuse, R13, RZ ;  /* 0x0000000d04057227 */ /* 0x040fe200078e00ff */
[C---:B------:R-:W-:Y:S02]  /*0680*/  LOP3.LUT R21, R3.reuse, 0xe, RZ, 0xfc, !PT ;  /* 0x0000000e03157812 */ /* 0x040fe400078efcff */
[C---:B------:R-:W-:Y:S01]  /*0690*/  LOP3.LUT R22, R3.reuse, 0x10, RZ, 0xfc, !PT ;  /* 0x0000001003167812 */ /* 0x040fe200078efcff */
[----:B------:R-:W-:Y:S01]  /*06a0*/  IMAD.MOV R6, RZ, RZ, -R5 ;  /* 0x000000ffff067224 */ /* 0x000fe200078e0a05 */
[C---:B------:R-:W-:Y:S01]  /*06b0*/  LOP3.LUT R24, R3.reuse, 0x18, RZ, 0xfc, !PT ;  /* 0x0000001803187812 */ /* 0x040fe200078efcff */
[----:B------:R-:W-:Y:S01]  /*06c0*/  IMAD.HI.U32 R8, R4, R17, RZ ;  /* 0x0000001104087227 */ /* 0x000fe200078e00ff */
[----:B------:R-:W-:-:S02]  /*06d0*/  LOP3.LUT R26, R3, 0x1a, RZ, 0xfc, !PT ;  /* 0x0000001a031a7812 */ /* 0x000fc400078efcff */
[----:B------:R-:W-:Y:S01]  /*06e0*/  IABS R25, R24 ;  /* 0x0000001800197213 */ /* 0x000fe20000000000 */
[----:B------:R-:W-:Y:S01]  /*06f0*/  IMAD R13, R0, R6, R13 ;  /* 0x00000006000d7224 */ /* 0x000fe200078e020d */
[C---:B------:R-:W-:Y:S01]  /*0700*/  LOP3.LUT R28, R3.reuse, 0x1c, RZ, 0xfc, !PT ;  /* 0x0000001c031c7812 */ /* 0x040fe200078efcff */
[----:B------:R-:W-:Y:S01]  /*0710*/  IMAD.MOV R8, RZ, RZ, -R8 ;  /* 0x000000ffff087224 */ /* 0x000fe200078e0a08 */
[----:B------:R-:W-:Y:S01]  /*0720*/  LOP3.LUT R30, R3, 0x1e, RZ, 0xfc, !PT ;  /* 0x0000001e031e7812 */ /* 0x000fe200078efcff */
[----:B------:R-:W-:Y:S01]  /*0730*/  IMAD.HI.U32 R5, R4, R15, RZ ;  /* 0x0000000f04057227 */ /* 0x000fe200078e00ff */
[----:B------:R-:W-:Y:S02]  /*0740*/  ISETP.GT.U32.AND P1, PT, R0, R13, PT ;  /* 0x0000000d0000720c */ /* 0x000fe40003f24070 */
[----:B------:R-:W-:Y:S01]  /*0750*/  IABS R27, R28 ;  /* 0x0000001c001b7213 */ /* 0x000fe20000000000 */
[----:B------:R-:W-:Y:S01]  /*0760*/  IMAD R9, R12, R9, R11 ;  /* 0x000000090c097224 */ /* 0x000fe200078e020b */
[----:B------:R-:W-:Y:S01]  /*0770*/  IABS R12, R20 ;  /* 0x00000014000c7213 */ /* 0x000fe20000000000 */
[----:B------:R-:W-:Y:S01]  /*0780*/  IMAD R11, R19, R2, RZ ;  /* 0x00000002130b7224 */ /* 0x000fe200078e02ff */
[----:B------:R-:W-:Y:S01]  /*0790*/  IABS R19, R16 ;  /* 0x0000001000137213 */ /* 0x000fe20000000000 */
[----:B------:R-:W-:Y:S01]  /*07a0*/  IMAD.MOV.U32 R6, RZ, RZ, RZ ;  /* 0x000000ffff067224 */ /* 0x000fe200078e00ff */
[----:B------:R-:W-:Y:S01]  /*07b0*/  IABS R29, R30 ;  /* 0x0000001e001d7213 */ /* 0x000fe20000000000 */
[C---:B------:R-:W-:Y:S01]  /*07c0*/  IMAD R8, R0.reuse, R8, R17 ;  /* 0x0000000800087224 */ /* 0x040fe200078e0211 */
[C---:B------:R-:W-:Y:S01]  /*07d0*/  LOP3.LUT R34, R3.reuse, 0x22, RZ, 0xfc, !PT ;  /* 0x0000002203227812 */ /* 0x040fe200078efcff */
[----:B------:R-:W-:Y:S01]  /*07e0*/  IMAD.MOV R5, RZ, RZ, -R5 ;  /* 0x000000ffff057224 */ /* 0x000fe200078e0a05 */
[----:B------:R-:W-:Y:S01]  /*07f0*/  LOP3.LUT R32, R3, 0x20, RZ, 0xfc, !PT ;  /* 0x0000002003207812 */ /* 0x000fe200078efcff */
[----:B------:R-:W-:Y:S01]  /*0800*/  IMAD.HI.U32 R7, R7, R11, R6 ;  /* 0x0000000b07077227 */ /* 0x000fe200078e0006 */
[----:B------:R-:W-:-:S02]  /*0810*/  ISETP.GT.U32.AND P2, PT, R0, R8, PT ;  /* 0x000000080000720c */ /* 0x000fc40003f44070 */
[----:B------:R-:W-:Y:S01]  /*0820*/  IABS R33, R34 ;  /* 0x0000002200217213 */ /* 0x000fe20000000000 */
[----:B------:R-:W-:Y:S01]  /*0830*/  IMAD R6, R0, R5, R15 ;  /* 0x0000000500067224 */ /* 0x000fe200078e020f */
[----:B------:R-:W-:Y:S01]  /*0840*/  LOP3.LUT R5, R3, 0x4, RZ, 0xfc, !PT ;  /* 0x0000000403057812 */ /* 0x000fe200078efcff */
[----:B------:R-:W-:Y:S01]  /*0850*/  @!P1 IMAD.IADD R13, R13, 0x1, -R0 ;  /* 0x000000010d0d9824 */ /* 0x000fe200078e0a00 */
[----:B------:R-:W-:Y:S01]  /*0860*/  ISETP.GE.AND P1, PT, R18, RZ, PT ;  /* 0x000000ff1200720c */ /* 0x000fe20003f26270 */
[----:B------:R-:W-:Y:S01]  /*0870*/  IMAD.IADD R9, R10, 0x1, R9 ;  /* 0x000000010a097824 */ /* 0x000fe200078e0209 */
[----:B------:R-:W-:Y:S02]  /*0880*/  IABS R15, R5 ;  /* 0x00000005000f7213 */ /* 0x000fe40000000000 */
[----:B------:R-:W-:Y:S01]  /*0890*/  ISETP.GE.AND P6, PT, R5, RZ, PT ;  /* 0x000000ff0500720c */ /* 0x000fe20003fc6270 */
[----:B------:R-:W-:Y:S01]  /*08a0*/  IMAD R60, R9, 0x80, R252 ;  /* 0x00000080093c7824 */ /* 0x000fe200078e02fc */
[----:B------:R-:W-:Y:S01]  /*08b0*/  ISETP.GT.U32.AND P5, PT, R0, R13, PT ;  /* 0x0000000d0000720c */ /* 0x000fe20003fa4070 */
[----:B------:R-:W-:Y:S01]  /*08c0*/  IMAD.HI.U32 R5, R4, R15, RZ ;  /* 0x0000000f04057227 */ /* 0x000fe200078e00ff */
[----:B------:R-:W-:-:S02]  /*08d0*/  ISETP.GT.U32.AND P0, PT, R0, R6, PT ;  /* 0x000000060000720c */ /* 0x000fc40003f04070 */
[C---:B------:R-:W-:Y:S01]  /*08e0*/  LOP3.LUT R10, R3.reuse, 0x6, RZ, 0xfc, !PT ;  /* 0x00000006030a7812 */ /* 0x040fe200078efcff */
[----:B------:R-:W-:Y:S01]  /*08f0*/  @!P2 IMAD.IADD R8, R8, 0x1, -R0 ;  /* 0x000000010808a824 */ /* 0x000fe200078e0a00 */
[C---:B------:R-:W-:Y:S01]  /*0900*/  LOP3.LUT R18, R3.reuse, 0xc, RZ, 0xfc, !PT ;  /* 0x0000000c03127812 */ /* 0x040fe200078efcff */
[----:B------:R-:W-:Y:S01]  /*0910*/  IMAD.MOV R5, RZ, RZ, -R5 ;  /* 0x000000ffff057224 */ /* 0x000fe200078e0a05 */
[----:B------:R-:W-:Y:S01]  /*0920*/  ISETP.GE.AND P4, PT, R10, RZ, PT ;  /* 0x000000ff0a00720c */ /* 0x000fe20003f86270 */
[----:B------:R-:W-:Y:S01]  /*0930*/  STL [R1+0x408], R60 ;  /* 0x0004083c01007387 */ /* 0x000fe20000100800 */
[----:B------:R-:W-:Y:S01]  /*0940*/  IABS R17, R10 ;  /* 0x0000000a00117213 */ /* 0x000fe20000000000 */
[C---:B------:R-:W-:Y:S01]  /*0950*/  IMAD R10, R0.reuse, R5, R15 ;  /* 0x00000005000a7224 */ /* 0x040fe200078e020f */
[----:B------:R-:W-:Y:S01]  /*0960*/  ISETP.GT.U32.AND P2, PT, R0, R8, PT ;  /* 0x000000080000720c */ /* 0x000fe20003f44070 */
[----:B------:R-:W-:Y:S01]  /*0970*/  IMAD.MOV.U32 R15, RZ, RZ, R12 ;  /* 0x000000ffff0f7224 */ /* 0x000fe200078e000c */
[----:B------:R-:W-:Y:S01]  /*0980*/  IABS R31, R32 ;  /* 0x00000020001f7213 */ /* 0x000fe20000000000 */
[----:B------:R-:W-:Y:S01]  /*0990*/  IMAD.HI.U32 R5, R4, R19, RZ ;  /* 0x0000001304057227 */ /* 0x000fe200078e00ff */
[----:B------:R-:W-:-:S02]  /*09a0*/  LOP3.LUT R35, R3, 0x24, RZ, 0xfc, !PT ;  /* 0x0000002403237812 */ /* 0x000fc400078efcff */
[----:B------:R-:W-:Y:S01]  /*09b0*/  LOP3.LUT R36, R3, 0x26, RZ, 0xfc, !PT ;  /* 0x0000002603247812 */ /* 0x000fe200078efcff */
[--C-:B------:R-:W-:Y:S01]  /*09c0*/  @!P5 IMAD.IADD R13, R13, 0x1, -R0.reuse ;  /* 0x000000010d0dd824 */ /* 0x100fe200078e0a00 */
[C---:B------:R-:W-:Y:S01]  /*09d0*/  ISETP.GE.AND P5, PT, R3.reuse, RZ, PT ;  /* 0x000000ff0300720c */ /* 0x040fe20003fa6270 */
[C---:B------:R-:W-:Y:S01]  /*09e0*/  IMAD.HI.U32 R11, R4.reuse, R17, RZ ;  /* 0x00000011040b7227 */ /* 0x040fe200078e00ff */
[C---:B------:R-:W-:Y:S02]  /*09f0*/  LOP3.LUT R40, R3.reuse, 0x36, RZ, 0xfc, !PT ;  /* 0x0000003603287812 */ /* 0x040fe400078efcff */
[C---:B------:R-:W-:Y:S01]  /*0a00*/  LOP3.LUT R38, R3.reuse, 0x34, RZ, 0xfc, !PT ;  /* 0x0000003403267812 */ /* 0x040fe200078efcff */
[----:B------:R-:W-:Y:S01]  /*0a10*/  IMAD.HI.U32 R12, R4, R15, RZ ;  /* 0x0000000f040c7227 */ /* 0x000fe200078e00ff */
[C---:B------:R-:W-:Y:S02]  /*0a20*/  LOP3.LUT R42, R3.reuse, 0x38, RZ, 0xfc, !PT ;  /* 0x00000038032a7812 */ /* 0x040fe400078efcff */
[----:B------:R-:W-:Y:S01]  /*0a30*/  IABS R39, R40 ;  /* 0x0000002800277213 */ /* 0x000fe20000000000 */
[----:B------:R-:W-:Y:S01]  /*0a40*/  @!P0 IMAD.IADD R6, R6, 0x1, -R0 ;  /* 0x0000000106068824 */ /* 0x000fe200078e0a00 */
[----:B------:R-:W-:Y:S01]  /*0a50*/  IABS R41, R42 ;  /* 0x0000002a00297213 */ /* 0x000fe20000000000 */
[----:B------:R-:W-:Y:S01]  /*0a60*/  IMAD.MOV R14, RZ, RZ, -R5 ;  /* 0x000000ffff0e7224 */ /* 0x000fe200078e0a05 */
[C---:B------:R-:W-:Y:S01]  /*0a70*/  LOP3.LUT R44, R3.reuse, 0x40, RZ, 0xfc, !PT ;  /* 0x00000040032c7812 */ /* 0x040fe200078efcff */
[----:B------:R-:W-:Y:S01]  /*0a80*/  IMAD.MOV.U32 R5, RZ, RZ, R13 ;  /* 0x000000ffff057224 */ /* 0x000fe200078e000d */
[C---:B------:R-:W-:Y:S01]  /*0a90*/  ISETP.GT.U32.AND P0, PT, R0.reuse, R6, PT ;  /* 0x000000060000720c */ /* 0x040fe20003f04070 */
[----:B------:R-:W-:Y:S01]  /*0aa0*/  IMAD.MOV R11, RZ, RZ, -R11 ;  /* 0x000000ffff0b7224 */ /* 0x000fe200078e0a0b */
[C---:B------:R-:W-:Y:S01]  /*0ab0*/  LOP3.LUT R46, R3.reuse, 0x42, RZ, 0xfc, !PT ;  /* 0x00000042032e7812 */ /* 0x040fe200078efcff */
[----:B------:R-:W-:Y:S01]  /*0ac0*/  IMAD.MOV R13, RZ, RZ, -R12 ;  /* 0x000000ffff0d7224 */ /* 0x000fe200078e0a0c */
[----:B------:R-:W-:Y:S01]  /*0ad0*/  IABS R45, R44 ;  /* 0x0000002c002d7213 */ /* 0x000fe20000000000 */
[C---:B------:R-:W-:Y:S01]  /*0ae0*/  IMAD R11, R0.reuse, R11, R17 ;  /* 0x0000000b000b7224 */ /* 0x040fe200078e0211 */
[----:B------:R-:W-:Y:S01]  /*0af0*/  IABS R17, R21 ;  /* 0x0000001500117213 */ /* 0x000fe20000000000 */
[----:B------:R-:W-:Y:S01]  /*0b00*/  IMAD R13, R0, R13, R15 ;  /* 0x0000000d000d7224 */ /* 0x000fe200078e020f */
[----:B------:R-:W-:Y:S01]  /*0b10*/  IABS R15, R18 ;  /* 0x00000012000f7213 */ /* 0x000fe20000000000 */
[----:B------:R-:W-:Y:S01]  /*0b20*/  @!P2 IMAD.IADD R8, R8, 0x1, -R0 ;  /* 0x000000010808a824 */ /* 0x000fe200078e0a00 */
[----:B------:R-:W-:Y:S01]  /*0b30*/  IABS R47, R46 ;  /* 0x0000002e002f7213 */ /* 0x000fe20000000000 */
[----:B------:R-:W-:Y:S01]  /*0b40*/  @!P1 IMAD.MOV R5, RZ, RZ, -R5 ;  /* 0x000000ffff059224 */ /* 0x000fe200078e0a05 */
[C---:B------:R-:W-:Y:S01]  /*0b50*/  ISETP.GT.U32.AND P1, PT, R0.reuse, R11, PT ;  /* 0x0000000b0000720c */ /* 0x040fe20003f24070 */
[----:B------:R-:W-:Y:S01]  /*0b60*/  @!P3 IMAD.MOV R8, RZ, RZ, -R8 ;  /* 0x000000ffff08b224 */ /* 0x000fe200078e0a08 */
[----:B------:R-:W-:Y:S01]  /*0b70*/  ISETP.GT.U32.AND P3, PT, R0, R13, PT ;  /* 0x0000000d0000720c */ /* 0x000fe20003f64070 */
[----:B------:R-:W-:Y:S01]  /*0b80*/  @!P0 IMAD.IADD R6, R6, 0x1, -R0 ;  /* 0x0000000106068824 */ /* 0x000fe200078e0a00 */
[C---:B------:R-:W-:Y:S01]  /*0b90*/  ISETP.GT.U32.AND P0, PT, R0.reuse, R10, PT ;  /* 0x0000000a0000720c */ /* 0x040fe20003f04070 */
[----:B------:R-:W-:Y:S01]  /*0ba0*/  IMAD R12, R0, R14, R19 ;  /* 0x0000000e000c7224 */ /* 0x000fe200078e0213 */
[----:B------:R-:W-:Y:S01]  /*0bb0*/  IABS R19, R22 ;  /* 0x0000001600137213 */ /* 0x000fe20000000000 */
[----:B------:R-:W-:Y:S01]  /*0bc0*/  IMAD.HI.U32 R14, R4, R15, RZ ;  /* 0x0000000f040e7227 */ /* 0x000fe200078e00ff */
[----:B------:R-:W-:-:S02]  /*0bd0*/  LOP3.LUT R50, R3, 0x46, RZ, 0xfc, !PT ;  /* 0x0000004603327812 */ /* 0x000fc400078efcff */
[C---:B------:R-:W-:Y:S01]  /*0be0*/  ISETP.GT.U32.AND P2, PT, R0.reuse, R12, PT ;  /* 0x0000000c0000720c */ /* 0x040fe20003f44070 */
[----:B------:R-:W-:Y:S01]  /*0bf0*/  IMAD.MOV R14, RZ, RZ, -R14 ;  /* 0x000000ffff0e7224 */ /* 0x000fe200078e0a0e */
[----:B------:R-:W-:Y:S01]  /*0c00*/  LOP3.LUT R48, R3, 0x44, RZ, 0xfc, !PT ;  /* 0x0000004403307812 */ /* 0x000fe200078efcff */
[--C-:B------:R-:W-:Y:S01]  /*0c10*/  @!P1 IMAD.IADD R11, R11, 0x1, -R0.reuse ;  /* 0x000000010b0b9824 */ /* 0x100fe200078e0a00 */
[----:B------:R-:W-:Y:S01]  /*0c20*/  LOP3.LUT R52, R3, 0x4a, RZ, 0xfc, !PT ;  /* 0x0000004a03347812 */ /* 0x000fe200078efcff */
[----:B------:R-:W-:Y:S01]  /*0c30*/  @!P3 IMAD.IADD R13, R13, 0x1, -R0 ;  /* 0x000000010d0db824 */ /* 0x000fe200078e0a00 */
[----:B------:R-:W-:Y:S01]  /*0c40*/  LOP3.LUT R51, R3, 0x48, RZ, 0xfc, !PT ;  /* 0x0000004803337812 */ /* 0x000fe200078efcff */
[C---:B------:R-:W-:Y:S01]  /*0c50*/  IMAD R14, R0.reuse, R14, R15 ;  /* 0x0000000e000e7224 */ /* 0x040fe200078e020f */
[----:B------:R-:W-:Y:S01]  /*0c60*/  ISETP.GT.U32.AND P1, PT, R0, R11, PT ;  /* 0x0000000b0000720c */ /* 0x000fe20003f24070 */
[----:B------:R-:W-:Y:S01]  /*0c70*/  IMAD.HI.U32 R15, R4, R17, RZ ;  /* 0x00000011040f7227 */ /* 0x000fe200078e00ff */
[----:B------:R-:W-:-:S02]  /*0c80*/  ISETP.GT.U32.AND P3, PT, R0, R13, PT ;  /* 0x0000000d0000720c */ /* 0x000fc40003f64070 */
[----:B------:R-:W-:Y:S01]  /*0c90*/  IABS R49, R51 ;  /* 0x0000003300317213 */ /* 0x000fe20000000000 */
[--C-:B------:R-:W-:Y:S01]  /*0ca0*/  @!P0 IMAD.IADD R10, R10, 0x1, -R0.reuse ;  /* 0x000000010a0a8824 */ /* 0x100fe200078e0a00 */
[C---:B------:R-:W-:Y:S01]  /*0cb0*/  LOP3.LUT R53, R3.reuse, 0x4c, RZ, 0xfc, !PT ;  /* 0x0000004c03357812 */ /* 0x040fe200078efcff */
[----:B------:R-:W-:Y:S01]  /*0cc0*/  IMAD.MOV R15, RZ, RZ, -R15 ;  /* 0x000000ffff0f7224 */ /* 0x000fe200078e0a0f */
[C---:B------:R-:W-:Y:S01]  /*0cd0*/  LOP3.LUT R54, R3.reuse, 0x5a, RZ, 0xfc, !PT ;  /* 0x0000005a03367812 */ /* 0x040fe200078efcff */
[--C-:B------:R-:W-:Y:S01]  /*0ce0*/  @!P2 IMAD.IADD R12, R12, 0x1, -R0.reuse ;  /* 0x000000010c0ca824 */ /* 0x100fe200078e0a00 */
[C---:B------:R-:W-:Y:S01]  /*0cf0*/  ISETP.GT.U32.AND P0, PT, R0.reuse, R10, PT ;  /* 0x0000000a0000720c */ /* 0x040fe20003f04070 */
[C---:B------:R-:W-:Y:S01]  /*0d00*/  IMAD R15, R0.reuse, R15, R17 ;  /* 0x0000000f000f7224 */ /* 0x040fe200078e0211 */
[----:B------:R-:W-:Y:S01]  /*0d10*/  LOP3.LUT R17, R3, 0x12, RZ, 0xfc, !PT ;  /* 0x0000001203117812 */ /* 0x000fe200078efcff */
[--C-:B------:R-:W-:Y:S01]  /*0d20*/  @!P1 IMAD.IADD R11, R11, 0x1, -R0.reuse ;  /* 0x000000010b0b9824 */ /* 0x100fe200078e0a00 */
[C---:B------:R-:W-:Y:S01]  /*0d30*/  ISETP.GT.U32.AND P2, PT, R0.reuse, R12, PT ;  /* 0x0000000c0000720c */ /* 0x040fe20003f44070 */
[----:B------:R-:W-:Y:S01]  /*0d40*/  @!P3 IMAD.IADD R13, R13, 0x1, -R0 ;  /* 0x000000010d0db824 */ /* 0x000fe200078e0a00 */
[C---:B------:R-:W-:Y:S01]  /*0d50*/  ISETP.GT.U32.AND P1, PT, R0.reuse, R14, PT ;  /* 0x0000000e0000720c */ /* 0x040fe20003f24070 */
[----:B------:R-:W-:Y:S01]  /*0d60*/  @!P5 IMAD.MOV R6, RZ, RZ, -R6 ;  /* 0x000000ffff06d224 */ /* 0x000fe200078e0a06 */
[----:B------:R-:W-:Y:S01]  /*0d70*/  ISETP.GT.U32.AND P3, PT, R0, R15, PT ;  /* 0x0000000f0000720c */ /* 0x000fe20003f64070 */
[----:B------:R-:W-:Y:S01]  /*0d80*/  @!P4 IMAD.MOV R11, RZ, RZ, -R11 ;  /* 0x000000ffff0bc224 */ /* 0x000fe200078e0a0b */
[----:B------:R-:W-:Y:S01]  /*0d90*/  ISETP.GE.AND P5, PT, R16, RZ, PT ;  /* 0x000000ff1000720c */ /* 0x000fe20003fa6270 */
[----:B------:R-:W-:Y:S01]  /*0da0*/  IMAD.HI.U32 R16, R4, R19, RZ ;  /* 0x0000001304107227 */ /* 0x000fe200078e00ff */
[----:B------:R-:W-:-:S02]  /*0db0*/  ISETP.GE.AND P4, PT, R21, RZ, PT ;  /* 0x000000ff1500720c */ /* 0x000fc40003f86270 */
[----:B------:R-:W-:Y:S01]  /*0dc0*/  IABS R61, R54 ;  /* 0x00000036003d7213 */ /* 0x000fe20000000000 */
[----:B------:R-:W-:Y:S01]  /*0dd0*/  @!P0 IMAD.IADD R10, R10, 0x1, -R0 ;  /* 0x000000010a0a8824 */ /* 0x000fe200078e0a00 */
[----:B------:R-:W-:Y:S01]  /*0de0*/  ISETP.GE.AND P0, PT, R20, RZ, PT ;  /* 0x000000ff1400720c */ /* 0x000fe20003f06270 */
[----:B------:R-:W-:Y:S01]  /*0df0*/  IMAD.MOV R16, RZ, RZ, -R16 ;  /* 0x000000ffff107224 */ /* 0x000fe200078e0a10 */
[C---:B------:R-:W-:Y:S01]  /*0e00*/  LOP3.LUT R56, R3.reuse, 0x64, RZ, 0xfc, !PT ;  /* 0x0000006403387812 */ /* 0x040fe200078efcff */
[----:B------:R-:W-:Y:S01]  /*0e10*/  @!P6 IMAD.MOV R10, RZ, RZ, -R10 ;  /* 0x000000ffff0ae224 */ /* 0x000fe200078e0a0a */
[----:B------:R-:W-:Y:S01]  /*0e20*/  ISETP.GE.AND P6, PT, R18, RZ, PT ;  /* 0x000000ff1200720c */ /* 0x000fe20003fc6270 */
[--C-:B------:R-:W-:Y:S01]  /*0e30*/  @!P2 IMAD.IADD R12, R12, 0x1, -R0.reuse ;  /* 0x000000010c0ca824 */ /* 0x100fe200078e0a00 */
[----:B------:R-:W-:Y:S01]  /*0e40*/  LOP3.LUT R18, R3, 0x14, RZ, 0xfc, !PT ;  /* 0x0000001403127812 */ /* 0x000fe200078efcff */
[--C-:B------:R-:W-:Y:S01]  /*0e50*/  @!P1 IMAD.IADD R14, R14, 0x1, -R0.reuse ;  /* 0x000000010e0e9824 */ /* 0x100fe200078e0a00 */
[----:B------:R-:W-:Y:S01]  /*0e60*/  ISETP.GE.AND P2, PT, R22, RZ, PT ;  /* 0x000000ff1600720c */ /* 0x000fe20003f46270 */
[C---:B------:R-:W-:Y:S01]  /*0e70*/  IMAD R16, R0.reuse, R16, R19 ;  /* 0x0000001000107224 */ /* 0x040fe200078e0213 */
[----:B------:R-:W-:Y:S01]  /*0e80*/  IABS R19, R17 ;  /* 0x0000001100137213 */ /* 0x000fe20000000000 */
[----:B------:R-:W-:Y:S01]  /*0e90*/  @!P3 IMAD.IADD R15, R15, 0x1, -R0 ;  /* 0x000000010f0fb824 */ /* 0x000fe200078e0a00 */
[----:B------:R-:W-:Y:S01]  /*0ea0*/  ISETP.GT.U32.AND P1, PT, R0, R14, PT ;  /* 0x0000000e0000720c */ /* 0x000fe20003f24070 */
[----:B------:R-:W-:Y:S01]  /*0eb0*/  @!P5 IMAD.MOV R12, RZ, RZ, -R12 ;  /* 0x000000ffff0cd224 */ /* 0x000fe200078e0a0c */
[----:B------:R-:W-:Y:S01]  /*0ec0*/  ISETP.GE.AND P5, PT, R17, RZ, PT ;  /* 0x000000ff1100720c */ /* 0x000fe20003fa6270 */
[----:B------:R-:W-:Y:S01]  /*0ed0*/  IMAD.HI.U32 R17, R4, R19, RZ ;  /* 0x0000001304117227 */ /* 0x000fe200078e00ff */
[----:B------:R-:W-:-:S02]  /*0ee0*/  IABS R21, R18 ;  /* 0x0000001200157213 */ /* 0x000fc40000000000 */
[----:B------:R-:W-:Y:S01]  /*0ef0*/  ISETP.GT.U32.AND P3, PT, R0, R15, PT ;  /* 0x0000000f0000720c */ /* 0x000fe20003f64070 */
[----:B------:R-:W-:Y:S01]  /*0f00*/  @!P0 IMAD.MOV R13, RZ, RZ, -R13 ;  /* 0x000000ffff0d8224 */ /* 0x000fe200078e0a0d */
[----:B------:R-:W-:Y:S01]  /*0f10*/  ISETP.GE.AND P0, PT, R18, RZ, PT ;  /* 0x000000ff1200720c */ /* 0x000fe20003f06270 */
[----:B------:R-:W-:Y:S01]  /*0f20*/  IMAD.HI.U32 R18, R4, R21, RZ ;  /* 0x0000001504127227 */ /* 0x000fe200078e00ff */
[C---:B------:R-:W-:Y:S02]  /*0f30*/  LOP3.LUT R22, R3.reuse, 0x16, RZ, 0xfc, !PT ;  /* 0x0000001603167812 */ /* 0x040fe400078efcff */
[----:B------:R-:W-:Y:S01]  /*0f40*/  IABS R71, R56 ;  /* 0x0000003800477213 */ /* 0x000fe20000000000 */
[----:B------:R-:W-:Y:S01]  /*0f50*/  IMAD.MOV R17, RZ, RZ, -R17 ;  /* 0x000000ffff117224 */ /* 0x000fe200078e0a11 */
[----:B------:R-:W-:Y:S01]  /*0f60*/  IABS R23, R22 ;  /* 0x0000001600177213 */ /* 0x000fe20000000000 */
[----:B------:R-:W-:Y:S01]  /*0f70*/  IMAD.MOV R18, RZ, RZ, -R18 ;  /* 0x000000ffff127224 */ /* 0x000fe200078e0a12 */
[----:B------:R-:W-:Y:S01]  /*0f80*/  LOP3.LUT R58, R3, 0x7a, RZ, 0xfc, !PT ;  /* 0x0000007a033a7812 */ /* 0x000fe200078efcff */
[----:B------:R-:W-:-:S02]  /*0f90*/  IMAD R17, R0, R17, R19 ;  /* 0x0000001100117224 */ /* 0x000fc400078e0213 */
[--C-:B------:R-:W-:Y:S01]  /*0fa0*/  @!P1 IMAD.IADD R14, R14, 0x1, -R0.reuse ;  /* 0x000000010e0e9824 */ /* 0x100fe200078e0a00 */
[C---:B------:R-:W-:Y:S01]  /*0fb0*/  ISETP.GT.U32.AND P1, PT, R0.reuse, R16, PT ;  /* 0x000000100000720c */ /* 0x040fe20003f24070 */
[C---:B------:R-:W-:Y:S01]  /*0fc0*/  IMAD R18, R0.reuse, R18, R21 ;  /* 0x0000001200127224 */ /* 0x040fe200078e0215 */
[----:B------:R-:W-:Y:S01]  /*0fd0*/  IABS R93, R58 ;  /* 0x0000003a005d7213 */ /* 0x000fe20000000000 */
[----:B------:R-:W-:Y:S01]  /*0fe0*/  @!P3 IMAD.IADD R15, R15, 0x1, -R0 ;  /* 0x000000010f0fb824 */ /* 0x000fe200078e0a00 */
[C---:B------:R-:W-:Y:S01]  /*0ff0*/  ISETP.GT.U32.AND P3, PT, R0.reuse, R17, PT ;  /* 0x000000110000720c */ /* 0x040fe20003f64070 */
[----:B------:R-:W-:Y:S01]  /*1000*/  @!P6 IMAD.MOV R14, RZ, RZ, -R14 ;  /* 0x000000ffff0ee224 */ /* 0x000fe200078e0a0e */
[----:B------:R-:W-:Y:S01]  /*1010*/  ISETP.GT.U32.AND P6, PT, R0, R18, PT ;  /* 0x000000120000720c */ /* 0x000fe20003fc4070 */
[----:B------:R-:W-:-:S04]  /*1020*/  IMAD.HI.U32 R19, R4, R23, RZ ;  /* 0x0000001704137227 */ /* 0x000fc800078e00ff */
[----:B------:R-:W-:-:S04]  /*1030*/  IMAD.HI.U32 R20, R4, R25, RZ ;  /* 0x0000001904147227 */ /* 0x000fc800078e00ff */
[----:B------:R-:W-:Y:S02]  /*1040*/  IMAD.MOV R19, RZ, RZ, -R19 ;  /* 0x000000ffff137224 */ /* 0x000fe400078e0a13 */
[--C-:B------:R-:W-:Y:S02]  /*1050*/  @!P3 IMAD.IADD R17, R17, 0x1, -R0.reuse ;  /* 0x000000011111b824 */ /* 0x100fe400078e0a00 */
[----:B------:R-:W-:Y:S02]  /*1060*/  @!P6 IMAD.IADD R18, R18, 0x1, -R0 ;  /* 0x000000011212e824 */ /* 0x000fe400078e0a00 */
[----:B------:R-:W-:Y:S01]  /*1070*/  IMAD.MOV R20, RZ, RZ, -R20 ;  /* 0x000000ffff147224 */ /* 0x000fe200078e0a14 */
[C---:B------:R-:W-:Y:S01]  /*1080*/  ISETP.GT.U32.AND P3, PT, R0.reuse, R17, PT ;  /* 0x000000110000720c */ /* 0x040fe20003f64070 */
[C---:B------:R-:W-:Y:S01]  /*1090*/  IMAD R19, R0.reuse, R19, R23 ;  /* 0x0000001300137224 */ /* 0x040fe200078e0217 */
[C---:B------:R-:W-:Y:S01]  /*10a0*/  ISETP.GT.U32.AND P6, PT, R0.reuse, R18, PT ;  /* 0x000000120000720c */ /* 0x040fe20003fc4070 */
[----:B------:R-:W-:Y:S01]  /*10b0*/  IMAD R20, R0, R20, R25 ;  /* 0x0000001400147224 */ /* 0x000fe200078e0219 */
[----:B------:R-:W-:Y:S01]  /*10c0*/  IABS R25, R26 ;  /* 0x0000001a00197213 */ /* 0x000fe20000000000 */
[----:B------:R-:W-:Y:S01]  /*10d0*/  @!P4 IMAD.MOV R15, RZ, RZ, -R15 ;  /* 0x000000ffff0fc224 */ /* 0x000fe200078e0a0f */
[----:B------:R-:W-:Y:S01]  /*10e0*/  ISETP.GE.AND P4, PT, R22, RZ, PT ;  /* 0x000000ff1600720c */ /* 0x000fe20003f86270 */
[----:B------:R-:W-:-:S04]  /*10f0*/  IMAD.HI.U32 R22, R4, R27, RZ ;  /* 0x0000001b04167227 */ /* 0x000fc800078e00ff */
[----:B------:R-:W-:-:S04]  /*1100*/  IMAD.HI.U32 R21, R4, R25, RZ ;  /* 0x0000001904157227 */ /* 0x000fc800078e00ff */
[--C-:B------:R-:W-:Y:S01]  /*1110*/  @!P3 IMAD.IADD R17, R17, 0x1, -R0.reuse ;  /* 0x000000011111b824 */ /* 0x100fe200078e0a00 */
[----:B------:R-:W-:Y:S01]  /*1120*/  ISETP.GT.U32.AND P3, PT, R0, R19, PT ;  /* 0x000000130000720c */ /* 0x000fe20003f64070 */
[----:B------:R-:W-:Y:S01]  /*1130*/  @!P6 IMAD.IADD R18, R18, 0x1, -R0 ;  /* 0x000000011212e824 */ /* 0x000fe200078e0a00 */
[C---:B------:R-:W-:Y:S01]  /*1140*/  ISETP.GT.U32.AND P6, PT, R0.reuse, R20, PT ;  /* 0x000000140000720c */ /* 0x040fe20003fc4070 */
[----:B------:R-:W-:Y:S02]  /*1150*/  IMAD.MOV R21, RZ, RZ, -R21 ;  /* 0x000000ffff157224 */ /* 0x000fe400078e0a15 */
[----:B------:R-:W-:Y:S02]  /*1160*/  IMAD.MOV R22, RZ, RZ, -R22 ;  /* 0x000000ffff167224 */ /* 0x000fe400078e0a16 */
[C---:B------:R-:W-:Y:S02]  /*1170*/  IMAD R21, R0.reuse, R21, R25 ;  /* 0x0000001500157224 */ /* 0x040fe400078e0219 */
[----:B------:R-:W-:-:S02]  /*1180*/  IMAD R22, R0, R22, R27 ;  /* 0x0000001600167224 */ /* 0x000fc400078e021b */
[--C-:B------:R-:W-:Y:S02]  /*1190*/  @!P1 IMAD.IADD R16, R16, 0x1, -R0.reuse ;  /* 0x0000000110109824 */ /* 0x100fe400078e0a00 */
[--C-:B------:R-:W-:Y:S01]  /*11a0*/  @!P3 IMAD.IADD R19, R19, 0x1, -R0.reuse ;  /* 0x000000011313b824 */ /* 0x100fe200078e0a00 */
[----:B------:R-:W-:Y:S01]  /*11b0*/  ISETP.GT.U32.AND P3, PT, R0, R21, PT ;  /* 0x000000150000720c */ /* 0x000fe20003f64070 */
[----:B------:R-:W-:Y:S01]  /*11c0*/  @!P6 IMAD.IADD R20, R20, 0x1, -R0 ;  /* 0x000000011414e824 */ /* 0x000fe200078e0a00 */
[----:B------:R-:W-:Y:S01]  /*11d0*/  ISETP.GT.U32.AND P6, PT, R0, R22, PT ;  /* 0x000000160000720c */ /* 0x000fe20003fc4070 */
[----:B------:R-:W-:Y:S01]  /*11e0*/  IMAD.HI.U32 R23, R4, R29, RZ ;  /* 0x0000001d04177227 */ /* 0x000fe200078e00ff */
[----:B------:R-:W-:-:S03]  /*11f0*/  ISETP.GT.U32.AND P1, PT, R0, R16, PT ;  /* 0x000000100000720c */ /* 0x000fc60003f24070 */
[----:B------:R-:W-:Y:S02]  /*1200*/  IMAD.MOV R23, RZ, RZ, -R23 ;  /* 0x000000ffff177224 */ /* 0x000fe400078e0a17 */
[----:B------:R-:W-:-:S04]  /*1210*/  IMAD.HI.U32 R25, R4, R33, RZ ;  /* 0x0000002104197227 */ /* 0x000fc800078e00ff */
[--C-:B------:R-:W-:Y:S01]  /*1220*/  @!P3 IMAD.IADD R21, R21, 0x1, -R0.reuse ;  /* 0x000000011515b824 */ /* 0x100fe200078e0a00 */
[----:B------:R-:W-:Y:S01]  /*1230*/  ISETP.GT.U32.AND P3, PT, R0, R20, PT ;  /* 0x000000140000720c */ /* 0x000fe20003f64070 */
[--C-:B------:R-:W-:Y:S02]  /*1240*/  @!P6 IMAD.IADD R22, R22, 0x1, -R0.reuse ;  /* 0x000000011616e824 */ /* 0x100fe400078e0a00 */
[----:B------:R-:W-:Y:S01]  /*1250*/  @!P1 IMAD.IADD R16, R16, 0x1, -R0 ;  /* 0x0000000110109824 */ /* 0x000fe200078e0a00 */
[C---:B------:R-:W-:Y:S01]  /*1260*/  ISETP.GT.U32.AND P6, PT, R0.reuse, R21, PT ;  /* 0x000000150000720c */ /* 0x040fe20003fc4070 */
[----:B------:R-:W-:Y:S01]  /*1270*/  IMAD R23, R0, R23, R29 ;  /* 0x0000001700177224 */ /* 0x000fe200078e021d */
[----:B------:R-:W-:Y:S01]  /*1280*/  ISETP.GE.AND P1, PT, R24, RZ, PT ;  /* 0x000000ff1800720c */ /* 0x000fe20003f26270 */
[----:B------:R-:W-:Y:S01]  /*1290*/  @!P2 IMAD.MOV R16, RZ, RZ, -R16 ;  /* 0x000000ffff10a224 */ /* 0x000fe200078e0a10 */
[C---:B------:R-:W-:Y:S01]  /*12a0*/  ISETP.GT.U32.AND P2, PT, R0.reuse, R19, PT ;  /* 0x000000130000720c */ /* 0x040fe20003f44070 */
[----:B------:R-:W-:Y:S01]  /*12b0*/  @!P0 IMAD.MOV R18, RZ, RZ, -R18 ;  /* 0x000000ffff128224 */ /* 0x000fe200078e0a12 */
[C---:B------:R-:W-:Y:S01]  /*12c0*/  ISETP.GT.U32.AND P0, PT, R0.reuse, R23, PT ;  /* 0x000000170000720c */ /* 0x040fe20003f04070 */
[----:B------:R-:W-:Y:S01]  /*12d0*/  IMAD.MOV R25, RZ, RZ, -R25 ;  /* 0x000000ffff197224 */ /* 0x000fe200078e0a19 */
[----:B------:R-:W-:Y:S01]  /*12e0*/  IABS R29, R35 ;  /* 0x00000023001d7213 */ /* 0x000fe20000000000 */
[----:B------:R-:W-:Y:S01]  /*12f0*/  @!P5 IMAD.MOV R17, RZ, RZ, -R17 ;  /* 0x000000ffff11d224 */ /* 0x000fe200078e0a11 */
[----:B------:R-:W-:Y:S01]  /*1300*/  ISETP.GT.U32.AND P5, PT, R0, R22, PT ;  /* 0x000000160000720c */ /* 0x000fe20003fa4070 */
[----:B------:R-:W-:-:S04]  /*1310*/  IMAD.HI.U32 R24, R4, R31, RZ ;  /* 0x0000001f04187227 */ /* 0x000fc800078e00ff */
[C---:B------:R-:W-:Y:S02]  /*1320*/  IMAD R25, R0.reuse, R25, R33 ;  /* 0x0000001900197224 */ /* 0x040fe400078e0221 */
[----:B------:R-:W-:Y:S02]  /*1330*/  IMAD.MOV R24, RZ, RZ, -R24 ;  /* 0x000000ffff187224 */ /* 0x000fe400078e0a18 */
[--C-:B------:R-:W-:Y:S01]  /*1340*/  @!P6 IMAD.IADD R21, R21, 0x1, -R0.reuse ;  /* 0x000000011515e824 */ /* 0x100fe200078e0a00 */
[C---:B------:R-:W-:Y:S01]  /*1350*/  ISETP.GT.U32.AND P6, PT, R0.reuse, R25, PT ;  /* 0x000000190000720c */ /* 0x040fe20003fc4070 */
[----:B------:R-:W-:Y:S01]  /*1360*/  IMAD R24, R0, R24, R31 ;  /* 0x0000001800187224 */ /* 0x000fe200078e021f */
[----:B------:R-:W-:Y:S01]  /*1370*/  IABS R31, R36 ;  /* 0x00000024001f7213 */ /* 0x000fe20000000000 */
[--C-:B------:R-:W-:Y:S01]  /*1380*/  @!P3 IMAD.IADD R20, R20, 0x1, -R0.reuse ;  /* 0x000000011414b824 */ /* 0x100fe200078e0a00 */
[----:B------:R-:W-:Y:S01]  /*1390*/  ISETP.GE.AND P3, PT, R26, RZ, PT ;  /* 0x000000ff1a00720c */ /* 0x000fe20003f66270 */
[--C-:B------:R-:W-:Y:S01]  /*13a0*/  @!P2 IMAD.IADD R19, R19, 0x1, -R0.reuse ;  /* 0x000000011313a824 */ /* 0x100fe200078e0a00 */
[----:B------:R-:W-:Y:S01]  /*13b0*/  ISETP.GT.U32.AND P2, PT, R0, R24, PT ;  /* 0x000000180000720c */ /* 0x000fe20003f44070 */
[----:B------:R-:W-:Y:S01]  /*13c0*/  @!P0 IMAD.IADD R23, R23, 0x1, -R0 ;  /* 0x0000000117178824 */ /* 0x000fe200078e0a00 */
[----:B------:R-:W-:Y:S01]  /*13d0*/  ISETP.GE.AND P0, PT, R30, RZ, PT ;  /* 0x000000ff1e00720c */ /* 0x000fe20003f06270 */
[----:B------:R-:W-:Y:S01]  /*13e0*/  IMAD.HI.U32 R26, R4, R29, RZ ;  /* 0x0000001d041a7227 */ /* 0x000fe200078e00ff */
[----:B------:R-:W-:-:S03]  /*13f0*/  LOP3.LUT R30, R3, 0x2a, RZ, 0xfc, !PT ;  /* 0x0000002a031e7812 */ /* 0x000fc600078efcff */
[----:B------:R-:W-:Y:S01]  /*1400*/  @!P5 IMAD.IADD R22, R22, 0x1, -R0 ;  /* 0x000000011616d824 */ /* 0x000fe200078e0a00 */
[----:B------:R-:W-:Y:S01]  /*1410*/  ISETP.GE.AND P5, PT, R28, RZ, PT ;  /* 0x000000ff1c00720c */ /* 0x000fe20003fa6270 */
[----:B------:R-:W-:Y:S01]  /*1420*/  @!P4 IMAD.MOV R19, RZ, RZ, -R19 ;  /* 0x000000ffff13c224 */ /* 0x000fe200078e0a13 */
[----:B------:R-:W-:Y:S01]  /*1430*/  ISETP.GT.U32.AND P4, PT, R0, R23, PT ;  /* 0x000000170000720c */ /* 0x000fe20003f84070 */
[----:B------:R-:W-:Y:S01]  /*1440*/  IMAD.HI.U32 R27, R4, R31, RZ ;  /* 0x0000001f041b7227 */ /* 0x000fe200078e00ff */
[----:B------:R-:W-:-:S03]  /*1450*/  IABS R33, R30 ;  /* 0x0000001e00217213 */ /* 0x000fc60000000000 */
[----:B------:R-:W-:Y:S02]  /*1460*/  IMAD.MOV R26, RZ, RZ, -R26 ;  /* 0x000000ffff1a7224 */ /* 0x000fe400078e0a1a */
[----:B------:R-:W-:Y:S02]  /*1470*/  IMAD.MOV R27, RZ, RZ, -R27 ;  /* 0x000000ffff1b7224 */ /* 0x000fe400078e0a1b */
[C---:B------:R-:W-:Y:S01]  /*1480*/  IMAD R26, R0.reuse, R26, R29 ;  /* 0x0000001a001a7224 */ /* 0x040fe200078e021d */
[----:B------:R-:W-:Y:S01]  /*1490*/  LOP3.LUT R29, R3, 0x28, RZ, 0xfc, !PT ;  /* 0x00000028031d7812 */ /* 0x000fe200078efcff */
[----:B------:R-:W-:Y:S02]  /*14a0*/  @!P6 IMAD.IADD R25, R25, 0x1, -R0 ;  /* 0x000000011919e824 */ /* 0x000fe400078e0a00 */
[C---:B------:R-:W-:Y:S01]  /*14b0*/  IMAD R27, R0.reuse, R27, R31 ;  /* 0x0000001b001b7224 */ /* 0x040fe200078e021f */
[----:B------:R-:W-:Y:S01]  /*14c0*/  IABS R31, R29 ;  /* 0x0000001d001f7213 */ /* 0x000fe20000000000 */
[----:B------:R-:W-:Y:S01]  /*14d0*/  @!P3 IMAD.MOV R21, RZ, RZ, -R21 ;  /* 0x000000ffff15b224 */ /* 0x000fe200078e0a15 */
[C---:B------:R-:W-:Y:S01]  /*14e0*/  ISETP.GT.U32.AND P6, PT, R0.reuse, R25, PT ;  /* 0x000000190000720c */ /* 0x040fe20003fc4070 */
[----:B------:R-:W-:Y:S01]  /*14f0*/  @!P5 IMAD.MOV R22, RZ, RZ, -R22 ;  /* 0x000000ffff16d224 */ /* 0x000fe200078e0a16 */
[----:B------:R-:W-:Y:S01]  /*1500*/  ISETP.GT.U32.AND P3, PT, R0, R26, PT ;  /* 0x0000001a0000720c */ /* 0x000fe20003f64070 */
[--C-:B------:R-:W-:Y:S01]  /*1510*/  @!P2 IMAD.IADD R24, R24, 0x1, -R0.reuse ;  /* 0x000000011818a824 */ /* 0x100fe200078e0a00 */
[----:B------:R-:W-:Y:S01]  /*1520*/  ISETP.GE.AND P5, PT, R34, RZ, PT ;  /* 0x000000ff2200720c */ /* 0x000fe20003fa6270 */
[----:B------:R-:W-:Y:S01]  /*1530*/  @!P4 IMAD.IADD R23, R23, 0x1, -R0 ;  /* 0x000000011717c824 */ /* 0x000fe200078e0a00 */
[----:B------:R-:W-:Y:S01]  /*1540*/  ISETP.GT.U32.AND P4, PT, R0, R27, PT ;  /* 0x0000001b0000720c */ /* 0x000fe20003f84070 */
[----:B------:R-:W-:Y:S01]  /*1550*/  IMAD.HI.U32 R28, R4, R31, RZ ;  /* 0x0000001f041c7227 */ /* 0x000fe200078e00ff */
[----:B------:R-:W-:-:S02]  /*1560*/  ISETP.GE.AND P2, PT, R32, RZ, PT ;  /* 0x000000ff2000720c */ /* 0x000fc40003f46270 */
[----:B------:R-:W-:Y:S01]  /*1570*/  LOP3.LUT R34, R3, 0x30, RZ, 0xfc, !PT ;  /* 0x0000003003227812 */ /* 0x000fe200078efcff */
[----:B------:R-:W-:Y:S01]  /*1580*/  @!P1 IMAD.MOV R20, RZ, RZ, -R20 ;  /* 0x000000ffff149224 */ /* 0x000fe200078e0a14 */
[----:B------:R-:W-:Y:S01]  /*1590*/  ISETP.GT.U32.AND P1, PT, R0, R24, PT ;  /* 0x000000180000720c */ /* 0x000fe20003f24070 */
[----:B------:R-:W-:Y:S01]  /*15a0*/  IMAD.MOV R28, RZ, RZ, -R28 ;  /* 0x000000ffff1c7224 */ /* 0x000fe200078e0a1c */
[----:B------:R-:W-:Y:S01]  /*15b0*/  IABS R37, R34 ;  /* 0x0000002200257213 */ /* 0x000fe20000000000 */
[--C-:B------:R-:W-:Y:S01]  /*15c0*/  @!P6 IMAD.IADD R25, R25, 0x1, -R0.reuse ;  /* 0x000000011919e824 */ /* 0x100fe200078e0a00 */
[----:B------:R-:W-:Y:S01]  /*15d0*/  ISETP.GE.AND P6, PT, R36, RZ, PT ;  /* 0x000000ff2400720c */ /* 0x000fe20003fc6270 */
[----:B------:R-:W-:Y:S01]  /*15e0*/  IMAD R28, R0, R28, R31 ;  /* 0x0000001c001c7224 */ /* 0x000fe200078e021f */
[----:B------:R-:W-:Y:S01]  /*15f0*/  LOP3.LUT R31, R3, 0x2e, RZ, 0xfc, !PT ;  /* 0x0000002e031f7812 */ /* 0x000fe200078efcff */
[--C-:B------:R-:W-:Y:S01]  /*1600*/  @!P3 IMAD.IADD R26, R26, 0x1, -R0.reuse ;  /* 0x000000011a1ab824 */ /* 0x100fe200078e0a00 */
[----:B------:R-:W-:Y:S01]  /*1610*/  ISETP.GE.AND P3, PT, R29, RZ, PT ;  /* 0x000000ff1d00720c */ /* 0x000fe20003f66270 */
[----:B------:R-:W-:Y:S01]  /*1620*/  @!P5 IMAD.MOV R25, RZ, RZ, -R25 ;  /* 0x000000ffff19d224 */ /* 0x000fe200078e0a19 */
[----:B------:R-:W-:Y:S01]  /*1630*/  ISETP.GT.U32.AND P5, PT, R0, R28, PT ;  /* 0x0000001c0000720c */ /* 0x000fe20003fa4070 */
[----:B------:R-:W-:-:S02]  /*1640*/  @!P4 IMAD.IADD R27, R27, 0x1, -R0 ;  /* 0x000000011b1bc824 */ /* 0x000fc400078e0a00 */
[----:B------:R-:W-:Y:S01]  /*1650*/  @!P0 IMAD.MOV R23, RZ, RZ, -R23 ;  /* 0x000000ffff178224 */ /* 0x000fe200078e0a17 */
[----:B------:R-:W-:Y:S01]  /*1660*/  ISETP.GT.U32.AND P0, PT, R0, R26, PT ;  /* 0x0000001a0000720c */ /* 0x000fe20003f04070 */
[----:B------:R-:W-:Y:S01]  /*1670*/  @!P1 IMAD.IADD R24, R24, 0x1, -R0 ;  /* 0x0000000118189824 */ /* 0x000fe200078e0a00 */
[----:B------:R-:W-:Y:S01]  /*1680*/  ISETP.GT.U32.AND P4, PT, R0, R27, PT ;  /* 0x0000001b0000720c */ /* 0x000fe20003f84070 */
[----:B------:R-:W-:Y:S01]  /*1690*/  IMAD.HI.U32 R29, R4, R33, RZ ;  /* 0x00000021041d7227 */ /* 0x000fe200078e00ff */
[----:B------:R-:W-:Y:S02]  /*16a0*/  ISETP.GE.AND P1, PT, R35, RZ, PT ;  /* 0x000000ff2300720c */ /* 0x000fe40003f26270 */
[----:B------:R-:W-:Y:S01]  /*16b0*/  IABS R35, R31 ;  /* 0x0000001f00237213 */ /* 0x000fe20000000000 */
[----:B------:R-:W-:Y:S01]  /*16c0*/  @!P2 IMAD.MOV R24, RZ, RZ, -R24 ;  /* 0x000000ffff18a224 */ /* 0x000fe200078e0a18 */
[----:B------:R-:W-:Y:S01]  /*16d0*/  ISETP.GE.AND P2, PT, R30, RZ, PT ;  /* 0x000000ff1e00720c */ /* 0x000fe20003f46270 */
[----:B------:R-:W-:Y:S01]  /*16e0*/  IMAD.MOV R29, RZ, RZ, -R29 ;  /* 0x000000ffff1d7224 */ /* 0x000fe200078e0a1d */
[----:B------:R-:W-:Y:S01]  /*16f0*/  LOP3.LUT R30, R3, 0x2c, RZ, 0xfc, !PT ;  /* 0x0000002c031e7812 */ /* 0x000fe200078efcff */
[----:B------:R-:W-:-:S02]  /*1700*/  @!P5 IMAD.IADD R28, R28, 0x1, -R0 ;  /* 0x000000011c1cd824 */ /* 0x000fc400078e0a00 */
[----:B------:R-:W-:Y:S01]  /*1710*/  IMAD R29, R0, R29, R33 ;  /* 0x0000001d001d7224 */ /* 0x000fe200078e0221 */
[----:B------:R-:W-:Y:S01]  /*1720*/  IABS R33, R30 ;  /* 0x0000001e00217213 */ /* 0x000fe20000000000 */
[--C-:B------:R-:W-:Y:S01]  /*1730*/  @!P0 IMAD.IADD R26, R26, 0x1, -R0.reuse ;  /* 0x000000011a1a8824 */ /* 0x100fe200078e0a00 */
[----:B------:R-:W-:Y:S01]  /*1740*/  ISETP.GE.AND P0, PT, R30, RZ, PT ;  /* 0x000000ff1e00720c */ /* 0x000fe20003f06270 */
[----:B------:R-:W-:Y:S01]  /*1750*/  @!P4 IMAD.IADD R27, R27, 0x1, -R0 ;  /* 0x000000011b1bc824 */ /* 0x000fe200078e0a00 */
[----:B------:R-:W-:Y:S01]  /*1760*/  ISETP.GT.U32.AND P5, PT, R0, R28, PT ;  /* 0x0000001c0000720c */ /* 0x000fe20003fa4070 */
[----:B------:R-:W-:Y:S01]  /*1770*/  IMAD.HI.U32 R30, R4, R33, RZ ;  /* 0x00000021041e7227 */ /* 0x000fe200078e00ff */
[----:B------:R-:W-:-:S03]  /*1780*/  ISETP.GT.U32.AND P4, PT, R0, R29, PT ;  /* 0x0000001d0000720c */ /* 0x000fc60003f84070 */
[----:B------:R-:W-:Y:S02]  /*1790*/  IMAD.MOV R30, RZ, RZ, -R30 ;  /* 0x000000ffff1e7224 */ /* 0x000fe400078e0a1e */
[----:B------:R-:W-:-:S04]  /*17a0*/  IMAD.HI.U32 R32, R4, R37, RZ ;  /* 0x0000002504207227 */ /* 0x000fc800078e00ff */
[----:B------:R-:W-:Y:S02]  /*17b0*/  IMAD R30, R0, R30, R33 ;  /* 0x0000001e001e7224 */ /* 0x000fe400078e0221 */
[--C-:B------:R-:W-:Y:S02]  /*17c0*/  @!P5 IMAD.IADD R28, R28, 0x1, -R0.reuse ;  /* 0x000000011c1cd824 */ /* 0x100fe400078e0a00 */
[----:B------:R-:W-:Y:S01]  /*17d0*/  @!P4 IMAD.IADD R29, R29, 0x1, -R0 ;  /* 0x000000011d1dc824 */ /* 0x000fe200078e0a00 */
[C---:B------:R-:W-:Y:S01]  /*17e0*/  ISETP.GT.U32.AND P5, PT, R0.reuse, R30, PT ;  /* 0x0000001e0000720c */ /* 0x040fe20003fa4070 */
[----:B------:R-:W-:Y:S01]  /*17f0*/  @!P1 IMAD.MOV R26, RZ, RZ, -R26 ;  /* 0x000000ffff1a9224 */ /* 0x000fe200078e0a1a */
[----:B------:R-:W-:Y:S01]  /*1800*/  ISETP.GE.AND P1, PT, R31, RZ, PT ;  /* 0x000000ff1f00720c */ /* 0x000fe20003f26270 */
[----:B------:R-:W-:Y:S01]  /*1810*/  IMAD.MOV R32, RZ, RZ, -R32 ;  /* 0x000000ffff207224 */ /* 0x000fe200078e0a20 */
[----:B------:R-:W-:Y:S01]  /*1820*/  ISETP.GT.U32.AND P4, PT, R0, R29, PT ;  /* 0x0000001d0000720c */ /* 0x000fe20003f84070 */
[----:B------:R-:W-:-:S04]  /*1830*/  IMAD.HI.U32 R31, R4, R35, RZ ;  /* 0x00000023041f7227 */ /* 0x000fc800078e00ff */
[----:B------:R-:W-:Y:S01]  /*1840*/  IMAD R32, R0, R32, R37 ;  /* 0x0000002000207224 */ /* 0x000fe200078e0225 */
[----:B------:R-:W-:Y:S01]  /*1850*/  IABS R37, R38 ;  /* 0x0000002600257213 */ /* 0x000fe20000000000 */
[----:B------:R-:W-:Y:S02]  /*1860*/  IMAD.MOV R31, RZ, RZ, -R31 ;  /* 0x000000ffff1f7224 */ /* 0x000fe400078e0a1f */
[----:B------:R-:W-:Y:S01]  /*1870*/  @!P6 IMAD.MOV R27, RZ, RZ, -R27 ;  /* 0x000000ffff1be224 */ /* 0x000fe200078e0a1b */
[----:B------:R-:W-:Y:S01]  /*1880*/  ISETP.GE.AND P6, PT, R34, RZ, PT ;  /* 0x000000ff2200720c */ /* 0x000fe20003fc6270 */
[--C-:B------:R-:W-:Y:S01]  /*1890*/  @!P5 IMAD.IADD R30, R30, 0x1, -R0.reuse ;  /* 0x000000011e1ed824 */ /* 0x100fe200078e0a00 */
[----:B------:R-:W-:Y:S01]  /*18a0*/  LOP3.LUT R34, R3, 0x32, RZ, 0xfc, !PT ;  /* 0x0000003203227812 */ /* 0x000fe200078efcff */
[C---:B------:R-:W-:Y:S01]  /*18b0*/  IMAD R31, R0.reuse, R31, R35 ;  /* 0x0000001f001f7224 */ /* 0x040fe200078e0223 */
[C---:B------:R-:W-:Y:S01]  /*18c0*/  ISETP.GT.U32.AND P5, PT, R0.reuse, R32, PT ;  /* 0x000000200000720c */ /* 0x040fe20003fa4070 */
[----:B------:R-:W-:Y:S01]  /*18d0*/  @!P4 IMAD.IADD R29, R29, 0x1, -R0 ;  /* 0x000000011d1dc824 */ /* 0x000fe200078e0a00 */
[----:B------:R-:W-:Y:S01]  /*18e0*/  IABS R35, R34 ;  /* 0x0000002200237213 */ /* 0x000fe20000000000 */
[----:B------:R-:W-:Y:S01]  /*18f0*/  @!P3 IMAD.MOV R28, RZ, RZ, -R28 ;  /* 0x000000ffff1cb224 */ /* 0x000fe200078e0a1c */
[C---:B------:R-:W-:Y:S01]  /*1900*/  ISETP.GT.U32.AND P4, PT, R0.reuse, R31, PT ;  /* 0x0000001f0000720c */ /* 0x040fe20003f84070 */
[----:B------:R-:W-:Y:S01]  /*1910*/  @!P2 IMAD.MOV R29, RZ, RZ, -R29 ;  /* 0x000000ffff1da224 */ /* 0x000fe200078e0a1d */
[----:B------:R-:W-:Y:S01]  /*1920*/  ISETP.GT.U32.AND P3, PT, R0, R30, PT ;  /* 0x0000001e0000720c */ /* 0x000fe20003f64070 */
[----:B------:R-:W-:Y:S01]  /*1930*/  IMAD.HI.U32 R33, R4, R35, RZ ;  /* 0x0000002304217227 */ /* 0x000fe200078e00ff */
[----:B------:R-:W-:-:S03]  /*1940*/  ISETP.GE.AND P2, PT, R34, RZ, PT ;  /* 0x000000ff2200720c */ /* 0x000fc60003f46270 */
[----:B------:R-:W-:Y:S02]  /*1950*/  IMAD.MOV R33, RZ, RZ, -R33 ;  /* 0x000000ffff217224 */ /* 0x000fe400078e0a21 */
[--C-:B------:R-:W-:Y:S02]  /*1960*/  @!P5 IMAD.IADD R32, R32, 0x1, -R0.reuse ;  /* 0x000000012020d824 */ /* 0x100fe400078e0a00 */
[C---:B------:R-:W-:Y:S02]  /*1970*/  IMAD R33, R0.reuse, R33, R35 ;  /* 0x0000002100217224 */ /* 0x040fe400078e0223 */
[----:B------:R-:W-:Y:S01]  /*1980*/  @!P4 IMAD.IADD R31, R31, 0x1, -R0 ;  /* 0x000000011f1fc824 */ /* 0x000fe200078e0a00 */
[----:B------:R-:W-:Y:S01]  /*1990*/  ISETP.GT.U32.AND P5, PT, R0, R32, PT ;  /* 0x000000200000720c */ /* 0x000fe20003fa4070 */
[----:B------:R-:W-:-:S03]  /*19a0*/  IMAD.HI.U32 R35, R4, R39, RZ ;  /* 0x0000002704237227 */ /* 0x000fc600078e00ff */
[----:B------:R-:W-:Y:S01]  /*19b0*/  ISETP.GT.U32.AND P4, PT, R0, R31, PT ;  /* 0x0000001f0000720c */ /* 0x000fe20003f84070 */
[----:B------:R-:W-:Y:S01]  /*19c0*/  @!P3 IMAD.IADD R30, R30, 0x1, -R0 ;  /* 0x000000011e1eb824 */ /* 0x000fe200078e0a00 */
[----:B------:R-:W-:Y:S01]  /*19d0*/  ISETP.GT.U32.AND P3, PT, R0, R33, PT ;  /* 0x000000210000720c */ /* 0x000fe20003f64070 */
[----:B------:R-:W-:-:S04]  /*19e0*/  IMAD.HI.U32 R34, R4, R37, RZ ;  /* 0x0000002504227227 */ /* 0x000fc800078e00ff */
[----:B------:R-:W-:-:S04]  /*19f0*/  IMAD.HI.U32 R36, R4, R41, RZ ;  /* 0x0000002904247227 */ /* 0x000fc800078e00ff */
[----:B------:R-:W-:Y:S02]  /*1a00*/  IMAD.MOV R35, RZ, RZ, -R35 ;  /* 0x000000ffff237224 */ /* 0x000fe400078e0a23 */
[----:B------:R-:W-:Y:S02]  /*1a10*/  IMAD.MOV R34, RZ, RZ, -R34 ;  /* 0x000000ffff227224 */ /* 0x000fe400078e0a22 */
[----:B------:R-:W-:Y:S02]  /*1a20*/  IMAD.MOV R36, RZ, RZ, -R36 ;  /* 0x000000ffff247224 */ /* 0x000fe400078e0a24 */
[C---:B------:R-:W-:Y:S02]  /*1a30*/  IMAD R35, R0.reuse, R35, R39 ;  /* 0x0000002300237224 */ /* 0x040fe400078e0227 */
[C---:B------:R-:W-:Y:S02]  /*1a40*/  IMAD R34, R0.reuse, R34, R37 ;  /* 0x0000002200227224 */ /* 0x040fe400078e0225 */
[----:B------:R-:W-:-:S02]  /*1a50*/  IMAD R36, R0, R36, R41 ;  /* 0x0000002400247224 */ /* 0x000fc400078e0229 */
[--C-:B------:R-:W-:Y:S01]  /*1a60*/  @!P5 IMAD.IADD R32, R32, 0x1, -R0.reuse ;  /* 0x000000012020d824 */ /* 0x100fe200078e0a00 */
[C---:B------:R-:W-:Y:S01]  /*1a70*/  ISETP.GT.U32.AND P5, PT, R0.reuse, R35, PT ;  /* 0x000000230000720c */ /* 0x040fe20003fa4070 */
[----:B------:R-:W-:Y:S01]  /*1a80*/  @!P3 IMAD.IADD R33, R33, 0x1, -R0 ;  /* 0x000000012121b824 */ /* 0x000fe200078e0a00 */
[C---:B------:R-:W-:Y:S01]  /*1a90*/  ISETP.GT.U32.AND P3, PT, R0.reuse, R34, PT ;  /* 0x000000220000720c */ /* 0x040fe20003f64070 */
[----:B------:R-:W-:Y:S01]  /*1aa0*/  @!P6 IMAD.MOV R32, RZ, RZ, -R32 ;  /* 0x000000ffff20e224 */ /* 0x000fe200078e0a20 */
[----:B------:R-:W-:Y:S01]  /*1ab0*/  ISETP.GT.U32.AND P6, PT, R0, R36, PT ;  /* 0x000000240000720c */ /* 0x000fe20003fc4070 */
[----:B------:R-:W-:Y:S01]  /*1ac0*/  @!P4 IMAD.IADD R31, R31, 0x1, -R0 ;  /* 0x000000011f1fc824 */ /* 0x000fe200078e0a00 */
[----:B------:R-:W-:Y:S01]  /*1ad0*/  ISETP.GE.AND P4, PT, R38, RZ, PT ;  /* 0x000000ff2600720c */ /* 0x000fe20003f86270 */
[----:B------:R-:W-:Y:S01]  /*1ae0*/  @!P0 IMAD.MOV R30, RZ, RZ, -R30 ;  /* 0x000000ffff1e8224 */ /* 0x000fe200078e0a1e */
[C---:B------:R-:W-:Y:S01]  /*1af0*/  LOP3.LUT R38, R3.reuse, 0x3a, RZ, 0xfc, !PT ;  /* 0x0000003a03267812 */ /* 0x040fe200078efcff */
[----:B------:R-:W-:Y:S01]  /*1b00*/  @!P1 IMAD.MOV R31, RZ, RZ, -R31 ;  /* 0x000000ffff1f9224 */ /* 0x000fe200078e0a1f */
[----:B------:R-:W-:Y:S01]  /*1b10*/  ISETP.GE.AND P1, PT, R40, RZ, PT ;  /* 0x000000ff2800720c */ /* 0x000fe20003f26270 */
[----:B------:R-:W-:Y:S01]  /*1b20*/  IMAD.SHL.U32 R252, R252, 0x4, RZ ;  /* 0x00000004fcfc7824 */ /* 0x000fe200078e00ff */
[----:B------:R-:W-:Y:S01]  /*1b30*/  LOP3.LUT R40, R3, 0x3c, RZ, 0xfc, !PT ;  /* 0x0000003c03287812 */ /* 0x000fe200078efcff */
[--C-:B------:R-:W-:Y:S01]  /*1b40*/  @!P5 IMAD.IADD R35, R35, 0x1, -R0.reuse ;  /* 0x000000012323d824 */ /* 0x100fe200078e0a00 */
[----:B------:R-:W-:Y:S01]  /*1b50*/  ISETP.GT.U32.AND P0, PT, R0, R33, PT ;  /* 0x000000210000720c */ /* 0x000fe20003f04070 */
[--C-:B------:R-:W-:Y:S01]  /*1b60*/  @!P3 IMAD.IADD R34, R34, 0x1, -R0.reuse ;  /* 0x000000012222b824 */ /* 0x100fe200078e0a00 */
[----:B------:R-:W-:Y:S01]  /*1b70*/  IABS R41, R40 ;  /* 0x0000002800297213 */ /* 0x000fe20000000000 */
[----:B------:R-:W-:Y:S01]  /*1b80*/  @!P6 IMAD.IADD R36, R36, 0x1, -R0 ;  /* 0x000000012424e824 */ /* 0x000fe200078e0a00 */
[----:B------:R-:W-:-:S02]  /*1b90*/  IABS R39, R38 ;  /* 0x0000002600277213 */ /* 0x000fc40000000000 */
[----:B------:R-:W-:Y:S01]  /*1ba0*/  ISETP.GE.AND P3, PT, R38, RZ, PT ;  /* 0x000000ff2600720c */ /* 0x000fe20003f66270 */
[----:B------:R-:W-:Y:S01]  /*1bb0*/  IMAD.HI.U32 R38, R4, R41, RZ ;  /* 0x0000002904267227 */ /* 0x000fe200078e00ff */
[C---:B------:R-:W-:Y:S02]  /*1bc0*/  ISETP.GT.U32.AND P6, PT, R0.reuse, R35, PT ;  /* 0x000000230000720c */ /* 0x040fe40003fc4070 */
[----:B------:R-:W-:Y:S01]  /*1bd0*/  ISETP.GT.U32.AND P5, PT, R0, R34, PT ;  /* 0x000000220000720c */ /* 0x000fe20003fa4070 */
[----:B------:R-:W-:Y:S02]  /*1be0*/  IMAD.MOV R38, RZ, RZ, -R38 ;  /* 0x000000ffff267224 */ /* 0x000fe400078e0a26 */
[----:B------:R-:W-:Y:S01]  /*1bf0*/  @!P0 IMAD.IADD R33, R33, 0x1, -R0 ;  /* 0x0000000121218824 */ /* 0x000fe200078e0a00 */
[----:B------:R-:W-:Y:S01]  /*1c00*/  ISETP.GE.AND P0, PT, R42, RZ, PT ;  /* 0x000000ff2a00720c */ /* 0x000fe20003f06270 */
[C---:B------:R-:W-:Y:S01]  /*1c10*/  IMAD R38, R0.reuse, R38, R41 ;  /* 0x0000002600267224 */ /* 0x040fe200078e0229 */
[----:B------:R-:W-:Y:S01]  /*1c20*/  LOP3.LUT R42, R3, 0x3e, RZ, 0xfc, !PT ;  /* 0x0000003e032a7812 */ /* 0x000fe200078efcff */
[----:B------:R-:W-:Y:S01]  /*1c30*/  @!P2 IMAD.MOV R33, RZ, RZ, -R33 ;  /* 0x000000ffff21a224 */ /* 0x000fe200078e0a21 */
[----:B------:R-:W-:Y:S01]  /*1c40*/  ISETP.GT.U32.AND P2, PT, R0, R36, PT ;  /* 0x000000240000720c */ /* 0x000fe20003f44070 */
[----:B------:R-:W-:Y:S01]  /*1c50*/  IMAD.HI.U32 R41, R4, R47, RZ ;  /* 0x0000002f04297227 */ /* 0x000fe200078e00ff */
[----:B------:R-:W-:-:S03]  /*1c60*/  IABS R43, R42 ;  /* 0x0000002a002b7213 */ /* 0x000fc60000000000 */
[----:B------:R-:W-:Y:S01]  /*1c70*/  @!P6 IMAD.IADD R35, R35, 0x1, -R0 ;  /* 0x000000012323e824 */ /* 0x000fe200078e0a00 */
[----:B------:R-:W-:Y:S01]  /*1c80*/  ISETP.GT.U32.AND P6, PT, R0, R38, PT ;  /* 0x000000260000720c */ /* 0x000fe20003fc4070 */
[----:B------:R-:W-:Y:S02]  /*1c90*/  IMAD.MOV R41, RZ, RZ, -R41 ;  /* 0x000000ffff297224 */ /* 0x000fe400078e0a29 */
[----:B------:R-:W-:-:S04]  /*1ca0*/  IMAD.HI.U32 R37, R4, R39, RZ ;  /* 0x0000002704257227 */ /* 0x000fc800078e00ff */
[----:B------:R-:W-:Y:S01]  /*1cb0*/  @!P2 IMAD.IADD R36, R36, 0x1, -R0 ;  /* 0x000000012424a824 */ /* 0x000fe200078e0a00 */
[----:B------:R-:W-:Y:S01]  /*1cc0*/  ISETP.GE.AND P2, PT, R40, RZ, PT ;  /* 0x000000ff2800720c */ /* 0x000fe20003f46270 */
[----:B------:R-:W-:-:S04]  /*1cd0*/  IMAD.HI.U32 R40, R4, R45, RZ ;  /* 0x0000002d04287227 */ /* 0x000fc800078e00ff */
[----:B------:R-:W-:Y:S02]  /*1ce0*/  @!P6 IMAD.IADD R38, R38, 0x1, -R0 ;  /* 0x000000012626e824 */ /* 0x000fe400078e0a00 */
[----:B------:R-:W-:Y:S02]  /*1cf0*/  IMAD.MOV R40, RZ, RZ, -R40 ;  /* 0x000000ffff287224 */ /* 0x000fe400078e0a28 */
[C---:B------:R-:W-:Y:S01]  /*1d00*/  IMAD R41, R0.reuse, R41, R47 ;  /* 0x0000002900297224 */ /* 0x040fe200078e022f */
[C---:B------:R-:W-:Y:S01]  /*1d10*/  ISETP.GT.U32.AND P6, PT, R0.reuse, R38, PT ;  /* 0x000000260000720c */ /* 0x040fe20003fc4070 */
[C---:B------:R-:W-:Y:S01]  /*1d20*/  IMAD R40, R0.reuse, R40, R45 ;  /* 0x0000002800287224 */ /* 0x040fe200078e022d */
[----:B------:R-:W-:Y:S01]  /*1d30*/  IABS R47, R50 ;  /* 0x00000032002f7213 */ /* 0x000fe20000000000 */
[----:B------:R-:W-:Y:S01]  /*1d40*/  @!P0 IMAD.MOV R36, RZ, RZ, -R36 ;  /* 0x000000ffff248224 */ /* 0x000fe200078e0a24 */
[----:B------:R-:W-:Y:S01]  /*1d50*/  IABS R45, R48 ;  /* 0x00000030002d7213 */ /* 0x000fe20000000000 */
[----:B------:R-:W-:Y:S01]  /*1d60*/  IMAD.MOV R37, RZ, RZ, -R37 ;  /* 0x000000ffff257224 */ /* 0x000fe200078e0a25 */
[----:B------:R-:W-:Y:S01]  /*1d70*/  ISETP.GT.U32.AND P0, PT, R0, R40, PT ;  /* 0x000000280000720c */ /* 0x000fe20003f04070 */
[----:B------:R-:W-:-:S02]  /*1d80*/  @!P5 IMAD.IADD R34, R34, 0x1, -R0 ;  /* 0x000000012222d824 */ /* 0x000fc400078e0a00 */
[----:B------:R-:W-:Y:S02]  /*1d90*/  IMAD R37, R0, R37, R39 ;  /* 0x0000002500257224 */ /* 0x000fe400078e0227 */
[----:B------:R-:W-:-:S03]  /*1da0*/  IMAD.HI.U32 R39, R4, R43, RZ ;  /* 0x0000002b04277227 */ /* 0x000fc600078e00ff */
[----:B------:R-:W-:Y:S01]  /*1db0*/  ISETP.GT.U32.AND P5, PT, R0, R37, PT ;  /* 0x000000250000720c */ /* 0x000fe20003fa4070 */
[--C-:B------:R-:W-:Y:S01]  /*1dc0*/  @!P6 IMAD.IADD R38, R38, 0x1, -R0.reuse ;  /* 0x000000012626e824 */ /* 0x100fe200078e0a00 */
[----:B------:R-:W-:Y:S01]  /*1dd0*/  ISETP.GT.U32.AND P6, PT, R0, R41, PT ;  /* 0x000000290000720c */ /* 0x000fe20003fc4070 */
[----:B------:R-:W-:Y:S02]  /*1de0*/  IMAD.MOV R39, RZ, RZ, -R39 ;  /* 0x000000ffff277224 */ /* 0x000fe400078e0a27 */
[----:B------:R-:W-:Y:S02]  /*1df0*/  @!P0 IMAD.IADD R40, R40, 0x1, -R0 ;  /* 0x0000000128288824 */ /* 0x000fe400078e0a00 */
[----:B------:R-:W-:Y:S02]  /*1e00*/  IMAD R39, R0, R39, R43 ;  /* 0x0000002700277224 */ /* 0x000fe400078e022b */
[----:B------:R-:W-:-:S04]  /*1e10*/  IMAD.HI.U32 R43, R4, R47, RZ ;  /* 0x0000002f042b7227 */ /* 0x000fc800078e00ff */
[----:B------:R-:W-:Y:S01]  /*1e20*/  @!P1 IMAD.MOV R35, RZ, RZ, -R35 ;  /* 0x000000ffff239224 */ /* 0x000fe200078e0a23 */
[C---:B------:R-:W-:Y:S01]  /*1e30*/  ISETP.GT.U32.AND P1, PT, R0.reuse, R39, PT ;  /* 0x000000270000720c */ /* 0x040fe20003f24070 */
[--C-:B------:R-:W-:Y:S01]  /*1e40*/  @!P6 IMAD.IADD R41, R41, 0x1, -R0.reuse ;  /* 0x000000012929e824 */ /* 0x100fe200078e0a00 */
[----:B------:R-:W-:Y:S01]  /*1e50*/  ISETP.GT.U32.AND P6, PT, R0, R40, PT ;  /* 0x000000280000720c */ /* 0x000fe20003fc4070 */
[----:B------:R-:W-:Y:S02]  /*1e60*/  IMAD.MOV R43, RZ, RZ, -R43 ;  /* 0x000000ffff2b7224 */ /* 0x000fe400078e0a2b */
[----:B------:R-:W-:Y:S01]  /*1e70*/  @!P5 IMAD.IADD R37, R37, 0x1, -R0 ;  /* 0x000000012525d824 */ /* 0x000fe200078e0a00 */
[----:B------:R-:W-:Y:S01]  /*1e80*/  ISETP.GE.AND P5, PT, R42, RZ, PT ;  /* 0x000000ff2a00720c */ /* 0x000fe20003fa6270 */
[C---:B------:R-:W-:Y:S01]  /*1e90*/  IMAD R43, R0.reuse, R43, R47 ;  /* 0x0000002b002b7224 */ /* 0x040fe200078e022f */
[----:B------:R-:W-:Y:S01]  /*1ea0*/  IABS R47, R52 ;  /* 0x00000034002f7213 */ /* 0x000fe20000000000 */
[----:B------:R-:W-:Y:S01]  /*1eb0*/  @!P4 IMAD.MOV R34, RZ, RZ, -R34 ;  /* 0x000000ffff22c224 */ /* 0x000fe200078e0a22 */
[----:B------:R-:W-:Y:S01]  /*1ec0*/  ISETP.GT.U32.AND P4, PT, R0, R37, PT ;  /* 0x000000250000720c */ /* 0x000fe20003f84070 */
[----:B------:R-:W-:-:S04]  /*1ed0*/  IMAD.HI.U32 R42, R4, R45, RZ ;  /* 0x0000002d042a7227 */ /* 0x000fc800078e00ff */
[--C-:B------:R-:W-:Y:S01]  /*1ee0*/  @!P6 IMAD.IADD R40, R40, 0x1, -R0.reuse ;  /* 0x000000012828e824 */ /* 0x100fe200078e0a00 */
[----:B------:R-:W-:Y:S01]  /*1ef0*/  ISETP.GT.U32.AND P6, PT, R0, R43, PT ;  /* 0x0000002b0000720c */ /* 0x000fe20003fc4070 */
[----:B------:R-:W-:Y:S01]  /*1f00*/  @!P1 IMAD.IADD R39, R39, 0x1, -R0 ;  /* 0x0000000127279824 */ /* 0x000fe200078e0a00 */
[----:B------:R-:W-:Y:S01]  /*1f10*/  ISETP.GE.AND P1, PT, R46, RZ, PT ;  /* 0x000000ff2e00720c */ /* 0x000fe20003f26270 */
[----:B------:R-:W-:Y:S01]  /*1f20*/  IMAD.MOV R42, RZ, RZ, -R42 ;  /* 0x000000ffff2a7224 */ /* 0x000fe200078e0a2a */
[----:B------:R-:W-:Y:S01]  /*1f30*/  IABS R46, R53 ;  /* 0x00000035002e7213 */ /* 0x000fe20000000000 */
[----:B------:R-:W-:Y:S01]  /*1f40*/  @!P2 IMAD.MOV R38, RZ, RZ, -R38 ;  /* 0x000000ffff26a224 */ /* 0x000fe200078e0a26 */
[C---:B------:R-:W-:Y:S01]  /*1f50*/  ISETP.GT.U32.AND P0, PT, R0.reuse, R39, PT ;  /* 0x000000270000720c */ /* 0x040fe20003f04070 */
[----:B------:R-:W-:Y:S02]  /*1f60*/  IMAD R42, R0, R42, R45 ;  /* 0x0000002a002a7224 */ /* 0x000fe400078e022d */
[----:B------:R-:W-:-:S04]  /*1f70*/  IMAD.HI.U32 R45, R4, R47, RZ ;  /* 0x0000002f042d7227 */ /* 0x000fc800078e00ff */
[--C-:B------:R-:W-:Y:S02]  /*1f80*/  @!P6 IMAD.IADD R43, R43, 0x1, -R0.reuse ;  /* 0x000000012b2be824 */ /* 0x100fe400078e0a00 */
[--C-:B------:R-:W-:Y:S01]  /*1f90*/  @!P4 IMAD.IADD R37, R37, 0x1, -R0.reuse ;  /* 0x000000012525c824 */ /* 0x100fe200078e0a00 */
[----:B------:R-:W-:Y:S01]  /*1fa0*/  ISETP.GE.AND P4, PT, R44, RZ, PT ;  /* 0x000000ff2c00720c */ /* 0x000fe20003f86270 */
[----:B------:R-:W-:Y:S01]  /*1fb0*/  IMAD.MOV R45, RZ, RZ, -R45 ;  /* 0x000000ffff2d7224 */ /* 0x000fe200078e0a2d */
[C---:B------:R-:W-:Y:S01]  /*1fc0*/  ISETP.GT.U32.AND P6, PT, R0.reuse, R43, PT ;  /* 0x0000002b0000720c */ /* 0x040fe20003fc4070 */
[----:B------:R-:W-:Y:S01]  /*1fd0*/  @!P0 IMAD.IADD R39, R39, 0x1, -R0 ;  /* 0x0000000127278824 */ /* 0x000fe200078e0a00 */
[----:B------:R-:W-:Y:S01]  /*1fe0*/  ISETP.GT.U32.AND P0, PT, R0, R42, PT ;  /* 0x0000002a0000720c */ /* 0x000fe20003f04070 */
[----:B------:R-:W-:-:S04]  /*1ff0*/  IMAD.HI.U32 R44, R4, R49, RZ ;  /* 0x00000031042c7227 */ /* 0x000fc800078e00ff */
[----:B------:R-:W-:Y:S01]  /*2000*/  @!P3 IMAD.MOV R37, RZ, RZ, -R37 ;  /* 0x000000ffff25b224 */ /* 0x000fe200078e0a25 */
[C---:B------:R-:W-:Y:S01]  /*2010*/  ISETP.GT.U32.AND P3, PT, R0.reuse, R41, PT ;  /* 0x000000290000720c */ /* 0x040fe20003f64070 */
[C---:B------:R-:W-:Y:S02]  /*2020*/  IMAD R45, R0.reuse, R45, R47 ;  /* 0x0000002d002d7224 */ /* 0x040fe400078e022f */
[----:B------:R-:W-:Y:S02]  /*2030*/  IMAD.MOV R44, RZ, RZ, -R44 ;  /* 0x000000ffff2c7224 */ /* 0x000fe400078e0a2c */
[----:B------:R-:W-:Y:S01]  /*2040*/  @!P6 IMAD.IADD R43, R43, 0x1, -R0 ;  /* 0x000000012b2be824 */ /* 0x000fe200078e0a00 */
[C---:B------:R-:W-:Y:S01]  /*2050*/  ISETP.GT.U32.AND P6, PT, R0.reuse, R45, PT ;  /* 0x0000002d0000720c */ /* 0x040fe20003fc4070 */
[----:B------:R-:W-:Y:S02]  /*2060*/  IMAD R44, R0, R44, R49 ;  /* 0x0000002c002c7224 */ /* 0x000fe400078e0231 */
[----:B------:R-:W-:-:S02]  /*2070*/  IMAD.MOV.U32 R49, RZ, RZ, R46 ;  /* 0x000000ffff317224 */ /* 0x000fc400078e002e */
[--C-:B------:R-:W-:Y:S01]  /*2080*/  @!P0 IMAD.IADD R42, R42, 0x1, -R0.reuse ;  /* 0x000000012a2a8824 */ /* 0x100fe200078e0a00 */
[----:B------:R-:W-:Y:S01]  /*2090*/  ISETP.GE.AND P0, PT, R50, RZ, PT ;  /* 0x000000ff3200720c */ /* 0x000fe20003f06270 */
[----:B------:R-:W-:Y:S01]  /*20a0*/  IMAD.HI.U32 R46, R4, R49, RZ ;  /* 0x00000031042e7227 */ /* 0x000fe200078e00ff */
[----:B------:R-:W-:Y:S02]  /*20b0*/  LOP3.LUT R50, R3, 0x4e, RZ, 0xfc, !PT ;  /* 0x0000004e03327812 */ /* 0x000fe400078efcff */
[----:B------:R-:W-:Y:S01]  /*20c0*/  ISETP.GT.U32.AND P2, PT, R0, R42, PT ;  /* 0x0000002a0000720c */ /* 0x000fe20003f44070 */
[----:B------:R-:W-:Y:S01]  /*20d0*/  @!P3 IMAD.IADD R41, R41, 0x1, -R0 ;  /* 0x000000012929b824 */ /* 0x000fe200078e0a00 */
[----:B------:R-:W-:Y:S01]  /*20e0*/  ISETP.GE.AND P3, PT, R48, RZ, PT ;  /* 0x000000ff3000720c */ /* 0x000fe20003f66270 */
[----:B------:R-:W-:Y:S01]  /*20f0*/  @!P5 IMAD.MOV R39, RZ, RZ, -R39 ;  /* 0x000000ffff27d224 */ /* 0x000fe200078e0a27 */
[----:B------:R-:W-:Y:S01]  /*2100*/  ISETP.GT.U32.AND P5, PT, R0, R44, PT ;  /* 0x0000002c0000720c */ /* 0x000fe20003fa4070 */
[----:B------:R-:W-:Y:S01]  /*2110*/  IMAD.MOV R46, RZ, RZ, -R46 ;  /* 0x000000ffff2e7224 */ /* 0x000fe200078e0a2e */
[----:B------:R-:W-:Y:S01]  /*2120*/  IABS R48, R50 ;  /* 0x0000003200307213 */ /* 0x000fe20000000000 */
[----:B------:R-:W-:-:S02]  /*2130*/  @!P6 IMAD.IADD R45, R45, 0x1, -R0 ;  /* 0x000000012d2de824 */ /* 0x000fc400078e0a00 */
[C---:B------:R-:W-:Y:S02]  /*2140*/  IMAD R47, R0.reuse, R46, R49 ;  /* 0x0000002e002f7224 */ /* 0x040fe400078e0231 */
[----:B------:R-:W-:Y:S01]  /*2150*/  IMAD.MOV.U32 R49, RZ, RZ, R48 ;  /* 0x000000ffff317224 */ /* 0x000fe200078e0030 */
[C---:B------:R-:W-:Y:S01]  /*2160*/  ISETP.GT.U32.AND P6, PT, R0.reuse, R45, PT ;  /* 0x0000002d0000720c */ /* 0x040fe20003fc4070 */
[----:B------:R-:W-:Y:S01]  /*2170*/  @!P0 IMAD.MOV R43, RZ, RZ, -R43 ;  /* 0x000000ffff2b8224 */ /* 0x000fe200078e0a2b */
[----:B------:R-:W-:Y:S01]  /*2180*/  ISETP.GT.U32.AND P0, PT, R0, R47, PT ;  /* 0x0000002f0000720c */ /* 0x000fe20003f04070 */
[----:B------:R-:W-:Y:S01]  /*2190*/  IMAD.HI.U32 R46, R4, R49, RZ ;  /* 0x00000031042e7227 */ /* 0x000fe200078e00ff */
[----:B------:R-:W-:-:S03]  /*21a0*/  LOP3.LUT R48, R3, 0x50, RZ, 0xfc, !PT ;  /* 0x0000005003307812 */ /* 0x000fc600078efcff */
[----:B------:R-:W-:Y:S02]  /*21b0*/  @!P5 IMAD.IADD R44, R44, 0x1, -R0 ;  /* 0x000000012c2cd824 */ /* 0x000fe400078e0a00 */
[----:B------:R-:W-:Y:S02]  /*21c0*/  IMAD.MOV R46, RZ, RZ, -R46 ;  /* 0x000000ffff2e7224 */ /* 0x000fe400078e0a2e */
[--C-:B------:R-:W-:Y:S01]  /*21d0*/  @!P2 IMAD.IADD R42, R42, 0x1, -R0.reuse ;  /* 0x000000012a2aa824 */ /* 0x100fe200078e0a00 */
[C---:B------:R-:W-:Y:S01]  /*21e0*/  ISETP.GT.U32.AND P5, PT, R0.reuse, R44, PT ;  /* 0x0000002c0000720c */ /* 0x040fe20003fa4070 */
[C---:B------:R-:W-:Y:S01]  /*21f0*/  IMAD R49, R0.reuse, R46, R49 ;  /* 0x0000002e00317224 */ /* 0x040fe200078e0231 */
[----:B------:R-:W-:Y:S01]  /*2200*/  ISETP.GE.AND P2, PT, R53, RZ, PT ;  /* 0x000000ff3500720c */ /* 0x000fe20003f46270 */
[----:B------:R-:W-:Y:S02]  /*2210*/  @!P6 IMAD.IADD R45, R45, 0x1, -R0 ;  /* 0x000000012d2de824 */ /* 0x000fe400078e0a00 */
[----:B------:R-:W-:Y:S01]  /*2220*/  @!P3 IMAD.MOV R42, RZ, RZ, -R42 ;  /* 0x000000ffff2ab224 */ /* 0x000fe200078e0a2a */
[----:B------:R-:W-:Y:S01]  /*2230*/  ISETP.GT.U32.AND P6, PT, R0, R49, PT ;  /* 0x000000310000720c */ /* 0x000fe20003fc4070 */
[----:B------:R-:W-:Y:S01]  /*2240*/  @!P0 IMAD.IADD R47, R47, 0x1, -R0 ;  /* 0x000000012f2f8824 */ /* 0x000fe200078e0a00 */
[----:B------:R-:W-:Y:S01]  /*2250*/  ISETP.GE.AND P3, PT, R50, RZ, PT ;  /* 0x000000ff3200720c */ /* 0x000fe20003f66270 */
[----:B------:R-:W-:Y:S01]  /*2260*/  @!P4 IMAD.MOV R40, RZ, RZ, -R40 ;  /* 0x000000ffff28c224 */ /* 0x000fe200078e0a28 */
[----:B------:R-:W-:Y:S01]  /*2270*/  LOP3.LUT R50, R3, 0x52, RZ, 0xfc, !PT ;  /* 0x0000005203327812 */ /* 0x000fe200078efcff */
[----:B------:R-:W-:Y:S01]  /*2280*/  @!P1 IMAD.MOV R41, RZ, RZ, -R41 ;  /* 0x000000ffff299224 */ /* 0x000fe200078e0a29 */
[----:B------:R-:W-:Y:S01]  /*2290*/  ISETP.GE.AND P4, PT, R51, RZ, PT ;  /* 0x000000ff3300720c */ /* 0x000fe20003f86270 */
[----:B------:R-:W-:Y:S01]  /*22a0*/  @!P5 IMAD.IADD R44, R44, 0x1, -R0 ;  /* 0x000000012c2cd824 */ /* 0x000fe200078e0a00 */
[----:B------:R-:W-:-:S02]  /*22b0*/  IABS R51, R48 ;  /* 0x0000003000337213 */ /* 0x000fc40000000000 */
[----:B------:R-:W-:Y:S02]  /*22c0*/  IABS R53, R50 ;  /* 0x0000003200357213 */ /* 0x000fe40000000000 */
[----:B------:R-:W-:Y:S01]  /*22d0*/  ISETP.GT.U32.AND P0, PT, R0, R47, PT ;  /* 0x0000002f0000720c */ /* 0x000fe20003f04070 */
[----:B------:R-:W-:Y:S01]  /*22e0*/  IMAD.HI.U32 R46, R4, R51, RZ ;  /* 0x00000033042e7227 */ /* 0x000fe200078e00ff */
[----:B------:R-:W-:Y:S02]  /*22f0*/  ISETP.GE.AND P1, PT, R52, RZ, PT ;  /* 0x000000ff3400720c */ /* 0x000fe40003f26270 */
[----:B------:R-:W-:Y:S01]  /*2300*/  ISETP.GE.AND P5, PT, R48, RZ, PT ;  /* 0x000000ff3000720c */ /* 0x000fe20003fa6270 */
[----:B------:R-:W-:Y:S01]  /*2310*/  IMAD.HI.U32 R48, R4, R53, RZ ;  /* 0x0000003504307227 */ /* 0x000fe200078e00ff */
[----:B------:R-:W-:-:S03]  /*2320*/  LOP3.LUT R52, R3, 0x54, RZ, 0xfc, !PT ;  /* 0x0000005403347812 */ /* 0x000fc600078efcff */
[----:B------:R-:W-:Y:S01]  /*2330*/  @!P6 IMAD.IADD R49, R49, 0x1, -R0 ;  /* 0x000000013131e824 */ /* 0x000fe200078e0a00 */
[----:B------:R-:W-:Y:S01]  /*2340*/  IABS R55, R52 ;  /* 0x0000003400377213 */ /* 0x000fe20000000000 */
[----:B------:R-:W-:Y:S02]  /*2350*/  IMAD.MOV R46, RZ, RZ, -R46 ;  /* 0x000000ffff2e7224 */ /* 0x000fe400078e0a2e */
[----:B------:R-:W-:Y:S01]  /*2360*/  IMAD.MOV R48, RZ, RZ, -R48 ;  /* 0x000000ffff307224 */ /* 0x000fe200078e0a30 */
[C---:B------:R-:W-:Y:S01]  /*2370*/  ISETP.GT.U32.AND P6, PT, R0.reuse, R49, PT ;  /* 0x000000310000720c */ /* 0x040fe20003fc4070 */
[C---:B------:R-:W-:Y:S02]  /*2380*/  IMAD R51, R0.reuse, R46, R51 ;  /* 0x0000002e00337224 */ /* 0x040fe400078e0233 */
[----:B------:R-:W-:Y:S02]  /*2390*/  IMAD R53, R0, R48, R53 ;  /* 0x0000003000357224 */ /* 0x000fe400078e0235 */
[----:B------:R-:W-:-:S04]  /*23a0*/  IMAD.HI.U32 R46, R4, R55, RZ ;  /* 0x00000037042e7227 */ /* 0x000fc800078e00ff */
[----:B------:R-:W-:Y:S01]  /*23b0*/  @!P0 IMAD.IADD R47, R47, 0x1, -R0 ;  /* 0x000000012f2f8824 */ /* 0x000fe200078e0a00 */
[C---:B------:R-:W-:Y:S01]  /*23c0*/  ISETP.GT.U32.AND P0, PT, R0.reuse, R51, PT ;  /* 0x000000330000720c */ /* 0x040fe20003f04070 */
[----:B------:R-:W-:Y:S02]  /*23d0*/  IMAD.MOV R46, RZ, RZ, -R46 ;  /* 0x000000ffff2e7224 */ /* 0x000fe400078e0a2e */
[----:B------:R-:W-:Y:S01]  /*23e0*/  @!P2 IMAD.MOV R47, RZ, RZ, -R47 ;  /* 0x000000ffff2fa224 */ /* 0x000fe200078e0a2f */
[C---:B------:R-:W-:Y:S01]  /*23f0*/  ISETP.GT.U32.AND P2, PT, R0.reuse, R53, PT ;  /* 0x000000350000720c */ /* 0x040fe20003f44070 */
[C---:B------:R-:W-:Y:S02]  /*2400*/  IMAD R55, R0.reuse, R46, R55 ;  /* 0x0000002e00377224 */ /* 0x040fe400078e0237 */
[----:B------:R-:W-:Y:S02]  /*2410*/  @!P6 IMAD.IADD R49, R49, 0x1, -R0 ;  /* 0x000000013131e824 */ /* 0x000fe400078e0a00 */
[----:B------:R-:W-:Y:S01]  /*2420*/  @!P4 IMAD.MOV R44, RZ, RZ, -R44 ;  /* 0x000000ffff2cc224 */ /* 0x000fe200078e0a2c */
[----:B------:R-:W-:Y:S01]  /*2430*/  ISETP.GT.U32.AND P6, PT, R0, R55, PT ;  /* 0x000000370000720c */ /* 0x000fe20003fc4070 */
[----:B------:R-:W-:Y:S01]  /*2440*/  @!P1 IMAD.MOV R45, RZ, RZ, -R45 ;  /* 0x000000ffff2d9224 */ /* 0x000fe200078e0a2d */
[----:B------:R-:W-:Y:S01]  /*2450*/  ISETP.GE.AND P4, PT, R50, RZ, PT ;  /* 0x000000ff3200720c */ /* 0x000fe20003f86270 */
[--C-:B------:R-:W-:Y:S01]  /*2460*/  @!P0 IMAD.IADD R51, R51, 0x1, -R0.reuse ;  /* 0x0000000133338824 */ /* 0x100fe200078e0a00 */
[----:B------:R-:W-:Y:S01]  /*2470*/  LOP3.LUT R50, R3, 0x56, RZ, 0xfc, !PT ;  /* 0x0000005603327812 */ /* 0x000fe200078efcff */
[----:B------:R-:W-:Y:S01]  /*2480*/  @!P3 IMAD.MOV R49, RZ, RZ, -R49 ;  /* 0x000000ffff31b224 */ /* 0x000fe200078e0a31 */
[----:B------:R-:W-:Y:S01]  /*2490*/  ISETP.GE.AND P1, PT, R52, RZ, PT ;  /* 0x000000ff3400720c */ /* 0x000fe20003f26270 */
[----:B------:R-:W-:Y:S01]  /*24a0*/  @!P2 IMAD.IADD R53, R53, 0x1, -R0 ;  /* 0x000000013535a824 */ /* 0x000fe200078e0a00 */
[----:B------:R-:W-:-:S02]  /*24b0*/  LOP3.LUT R52, R3, 0x58, RZ, 0xfc, !PT ;  /* 0x0000005803347812 */ /* 0x000fc400078efcff */
[----:B------:R-:W-:Y:S02]  /*24c0*/  IABS R57, R50 ;  /* 0x0000003200397213 */ /* 0x000fe40000000000 */
[----:B------:R-:W-:Y:S01]  /*24d0*/  IABS R59, R52 ;  /* 0x00000034003b7213 */ /* 0x000fe20000000000 */
[----:B------:R-:W-:Y:S01]  /*24e0*/  @!P6 IMAD.IADD R55, R55, 0x1, -R0 ;  /* 0x000000013737e824 */ /* 0x000fe200078e0a00 */
[----:B------:R-:W-:Y:S01]  /*24f0*/  ISETP.GT.U32.AND P0, PT, R0, R51, PT ;  /* 0x000000330000720c */ /* 0x000fe20003f04070 */
[----:B------:R-:W-:Y:S01]  /*2500*/  IMAD.HI.U32 R46, R4, R57, RZ ;  /* 0x00000039042e7227 */ /* 0x000fe200078e00ff */
[----:B------:R-:W-:Y:S02]  /*2510*/  ISETP.GT.U32.AND P2, PT, R0, R53, PT ;  /* 0x000000350000720c */ /* 0x000fe40003f44070 */
[----:B------:R-:W-:Y:S01]  /*2520*/  ISETP.GE.AND P3, PT, R50, RZ, PT ;  /* 0x000000ff3200720c */ /* 0x000fe20003f66270 */
[----:B------:R-:W-:Y:S01]  /*2530*/  IMAD.HI.U32 R48, R4, R59, RZ ;  /* 0x0000003b04307227 */ /* 0x000fe200078e00ff */
[----:B------:R-:W-:-:S03]  /*2540*/  ISETP.GT.U32.AND P6, PT, R0, R55, PT ;  /* 0x000000370000720c */ /* 0x000fc60003fc4070 */
[----:B------:R-:W-:Y:S02]  /*2550*/  IMAD.MOV R46, RZ, RZ, -R46 ;  /* 0x000000ffff2e7224 */ /* 0x000fe400078e0a2e */
[----:B------:R-:W-:-:S04]  /*2560*/  IMAD.HI.U32 R50, R4, R61, RZ ;  /* 0x0000003d04327227 */ /* 0x000fc800078e00ff */
[----:B------:R-:W-:Y:S02]  /*2570*/  IMAD.MOV R48, RZ, RZ, -R48 ;  /* 0x000000ffff307224 */ /* 0x000fe400078e0a30 */
[----:B------:R-:W-:Y:S01]  /*2580*/  IMAD R57, R0, R46, R57 ;  /* 0x0000002e00397224 */ /* 0x000fe200078e0239 */
[----:B------:R-:W-:Y:S01]  /*2590*/  LOP3.LUT R46, R3, 0x5c, RZ, 0xfc, !PT ;  /* 0x0000005c032e7812 */ /* 0x000fe200078efcff */
[----:B------:R-:W-:Y:S01]  /*25a0*/  @!P0 IMAD.IADD R51, R51, 0x1, -R0 ;  /* 0x0000000133338824 */ /* 0x000fe200078e0a00 */
[----:B------:R-:W-:Y:S01]  /*25b0*/  ISETP.GE.AND P0, PT, R52, RZ, PT ;  /* 0x000000ff3400720c */ /* 0x000fe20003f06270 */
[----:B------:R-:W-:Y:S01]  /*25c0*/  IMAD.MOV R50, RZ, RZ, -R50 ;  /* 0x000000ffff327224 */ /* 0x000fe200078e0a32 */
[----:B------:R-:W-:Y:S01]  /*25d0*/  IABS R63, R46 ;  /* 0x0000002e003f7213 */ /* 0x000fe20000000000 */
[C---:B------:R-:W-:Y:S01]  /*25e0*/  IMAD R59, R0.reuse, R48, R59 ;  /* 0x00000030003b7224 */ /* 0x040fe200078e023b */
[----:B------:R-:W-:Y:S01]  /*25f0*/  LOP3.LUT R52, R3, 0x60, RZ, 0xfc, !PT ;  /* 0x0000006003347812 */ /* 0x000fe200078efcff */
[--C-:B------:R-:W-:Y:S01]  /*2600*/  @!P2 IMAD.IADD R53, R53, 0x1, -R0.reuse ;  /* 0x000000013535a824 */ /* 0x100fe200078e0a00 */
[C---:B------:R-:W-:Y:S01]  /*2610*/  ISETP.GT.U32.AND P2, PT, R0.reuse, R57, PT ;  /* 0x000000390000720c */ /* 0x040fe20003f44070 */
[C---:B------:R-:W-:Y:S01]  /*2620*/  IMAD R61, R0.reuse, R50, R61 ;  /* 0x00000032003d7224 */ /* 0x040fe200078e023d */
[----:B------:R-:W-:Y:S01]  /*2630*/  LOP3.LUT R50, R3, 0x5e, RZ, 0xfc, !PT ;  /* 0x0000005e03327812 */ /* 0x000fe200078efcff */
[----:B------:R-:W-:Y:S01]  /*2640*/  @!P5 IMAD.MOV R51, RZ, RZ, -R51 ;  /* 0x000000ffff33d224 */ /* 0x000fe200078e0a33 */
[C---:B------:R-:W-:Y:S01]  /*2650*/  ISETP.GT.U32.AND P5, PT, R0.reuse, R59, PT ;  /* 0x0000003b0000720c */ /* 0x040fe20003fa4070 */
[----:B------:R-:W-:Y:S01]  /*2660*/  @!P6 IMAD.IADD R55, R55, 0x1, -R0 ;  /* 0x000000013737e824 */ /* 0x000fe200078e0a00 */
[----:B------:R-:W-:Y:S01]  /*2670*/  ISETP.GT.U32.AND P6, PT, R0, R61, PT ;  /* 0x0000003d0000720c */ /* 0x000fe20003fc4070 */
[----:B------:R-:W-:Y:S01]  /*2680*/  @!P4 IMAD.MOV R53, RZ, RZ, -R53 ;  /* 0x000000ffff35c224 */ /* 0x000fe200078e0a35 */
[----:B------:R-:W-:Y:S01]  /*2690*/  IABS R65, R50 ;  /* 0x0000003200417213 */ /* 0x000fe20000000000 */
[----:B------:R-:W-:Y:S01]  /*26a0*/  @!P1 IMAD.MOV R55, RZ, RZ, -R55 ;  /* 0x000000ffff379224 */ /* 0x000fe200078e0a37 */
[----:B------:R-:W-:-:S02]  /*26b0*/  ISETP.GE.AND P4, PT, R54, RZ, PT ;  /* 0x000000ff3600720c */ /* 0x000fc40003f86270 */
[----:B------:R-:W-:Y:S01]  /*26c0*/  IABS R67, R52 ;  /* 0x0000003400437213 */ /* 0x000fe20000000000 */
[----:B------:R-:W-:Y:S01]  /*26d0*/  @!P2 IMAD.IADD R57, R57, 0x1, -R0 ;  /* 0x000000013939a824 */ /* 0x000fe200078e0a00 */
[----:B------:R-:W-:Y:S01]  /*26e0*/  ISETP.GE.AND P2, PT, R46, RZ, PT ;  /* 0x000000ff2e00720c */ /* 0x000fe20003f46270 */
[----:B------:R-:W-:Y:S01]  /*26f0*/  IMAD.HI.U32 R46, R4, R63, RZ ;  /* 0x0000003f042e7227 */ /* 0x000fe200078e00ff */
[----:B------:R-:W-:-:S03]  /*2700*/  LOP3.LUT R54, R3, 0x62, RZ, 0xfc, !PT ;  /* 0x0000006203367812 */ /* 0x000fc600078efcff */
[--C-:B------:R-:W-:Y:S01]  /*2710*/  @!P5 IMAD.IADD R59, R59, 0x1, -R0.reuse ;  /* 0x000000013b3bd824 */ /* 0x100fe200078e0a00 */
[C---:B------:R-:W-:Y:S01]  /*2720*/  ISETP.GT.U32.AND P5, PT, R0.reuse, R57, PT ;  /* 0x000000390000720c */ /* 0x040fe20003fa4070 */
[----:B------:R-:W-:Y:S01]  /*2730*/  @!P6 IMAD.IADD R61, R61, 0x1, -R0 ;  /* 0x000000013d3de824 */ /* 0x000fe200078e0a00 */
[----:B------:R-:W-:Y:S01]  /*2740*/  IABS R69, R54 ;  /* 0x0000003600457213 */ /* 0x000fe20000000000 */
[----:B------:R-:W-:Y:S01]  /*2750*/  IMAD.MOV R48, RZ, RZ, -R46 ;  /* 0x000000ffff307224 */ /* 0x000fe200078e0a2e */
[----:B------:R-:W-:Y:S01]  /*2760*/  ISETP.GT.U32.AND P6, PT, R0, R59, PT ;  /* 0x0000003b0000720c */ /* 0x000fe20003fc4070 */
[----:B------:R-:W-:Y:S01]  /*2770*/  IMAD.HI.U32 R46, R4, R65, RZ ;  /* 0x00000041042e7227 */ /* 0x000fe200078e00ff */
[----:B------:R-:W-:-:S03]  /*2780*/  ISETP.GT.U32.AND P1, PT, R0, R61, PT ;  /* 0x0000003d0000720c */ /* 0x000fc60003f24070 */
[C---:B------:R-:W-:Y:S02]  /*2790*/  IMAD R63, R0.reuse, R48, R63 ;  /* 0x00000030003f7224 */ /* 0x040fe400078e023f */
[----:B------:R-:W-:Y:S02]  /*27a0*/  IMAD.MOV R46, RZ, RZ, -R46 ;  /* 0x000000ffff2e7224 */ /* 0x000fe400078e0a2e */
[--C-:B------:R-:W-:Y:S01]  /*27b0*/  @!P5 IMAD.IADD R57, R57, 0x1, -R0.reuse ;  /* 0x000000013939d824 */ /* 0x100fe200078e0a00 */
[C---:B------:R-:W-:Y:S01]  /*27c0*/  ISETP.GT.U32.AND P5, PT, R0.reuse, R63, PT ;  /* 0x0000003f0000720c */ /* 0x040fe20003fa4070 */
[----:B------:R-:W-:Y:S02]  /*27d0*/  IMAD R65, R0, R46, R65 ;  /* 0x0000002e00417224 */ /* 0x000fe400078e0241 */
[----:B------:R-:W-:Y:S02]  /*27e0*/  @!P6 IMAD.IADD R59, R59, 0x1, -R0 ;  /* 0x000000013b3be824 */ /* 0x000fe400078e0a00 */
[----:B------:R-:W-:Y:S01]  /*27f0*/  IMAD.HI.U32 R46, R4, R67, RZ ;  /* 0x00000043042e7227 */ /* 0x000fe200078e00ff */
[----:B------:R-:W-:-:S03]  /*2800*/  ISETP.GT.U32.AND P6, PT, R0, R65, PT ;  /* 0x000000410000720c */ /* 0x000fc60003fc4070 */
[----:B------:R-:W-:Y:S02]  /*2810*/  IMAD.MOV R48, RZ, RZ, -R46 ;  /* 0x000000ffff307224 */ /* 0x000fe400078e0a2e */
[----:B------:R-:W-:-:S04]  /*2820*/  IMAD.HI.U32 R46, R4, R69, RZ ;  /* 0x00000045042e7227 */ /* 0x000fc800078e00ff */
[--C-:B------:R-:W-:Y:S01]  /*2830*/  @!P5 IMAD.IADD R63, R63, 0x1, -R0.reuse ;  /* 0x000000013f3fd824 */ /* 0x100fe200078e0a00 */
[----:B------:R-:W-:Y:S01]  /*2840*/  ISETP.GE.AND P5, PT, R52, RZ, PT ;  /* 0x000000ff3400720c */ /* 0x000fe20003fa6270 */
[C---:B------:R-:W-:Y:S01]  /*2850*/  IMAD R67, R0.reuse, R48, R67 ;  /* 0x0000003000437224 */ /* 0x040fe200078e0243 */
[----:B------:R-:W-:Y:S01]  /*2860*/  LOP3.LUT R52, R3, 0x68, RZ, 0xfc, !PT ;  /* 0x0000006803347812 */ /* 0x000fe200078efcff */
[----:B------:R-:W-:Y:S01]  /*2870*/  @!P6 IMAD.IADD R65, R65, 0x1, -R0 ;  /* 0x000000014141e824 */ /* 0x000fe200078e0a00 */
[C---:B------:R-:W-:Y:S01]  /*2880*/  ISETP.GT.U32.AND P6, PT, R0.reuse, R63, PT ;  /* 0x0000003f0000720c */ /* 0x040fe20003fc4070 */
[----:B------:R-:W-:Y:S01]  /*2890*/  IMAD.MOV R48, RZ, RZ, -R46 ;  /* 0x000000ffff307224 */ /* 0x000fe200078e0a2e */
[----:B------:R-:W-:Y:S01]  /*28a0*/  IABS R75, R52 ;  /* 0x00000034004b7213 */ /* 0x000fe20000000000 */
[----:B------:R-:W-:Y:S01]  /*28b0*/  @!P0 IMAD.MOV R59, RZ, RZ, -R59 ;  /* 0x000000ffff3b8224 */ /* 0x000fe200078e0a3b */
[C---:B------:R-:W-:Y:S01]  /*28c0*/  ISETP.GT.U32.AND P0, PT, R0.reuse, R67, PT ;  /* 0x000000430000720c */ /* 0x040fe20003f04070 */
[----:B------:R-:W-:-:S02]  /*28d0*/  IMAD R69, R0, R48, R69 ;  /* 0x0000003000457224 */ /* 0x000fc400078e0245 */
[----:B------:R-:W-:Y:S01]  /*28e0*/  @!P1 IMAD.IADD R61, R61, 0x1, -R0 ;  /* 0x000000013d3d9824 */ /* 0x000fe200078e0a00 */
[----:B------:R-:W-:Y:S01]  /*28f0*/  ISETP.GE.AND P1, PT, R50, RZ, PT ;  /* 0x000000ff3200720c */ /* 0x000fe20003f26270 */
[----:B------:R-:W-:Y:S01]  /*2900*/  IMAD.HI.U32 R46, R4, R71, RZ ;  /* 0x00000047042e7227 */ /* 0x000fe200078e00ff */
[----:B------:R-:W-:-:S03]  /*2910*/  LOP3.LUT R50, R3, 0x66, RZ, 0xfc, !PT ;  /* 0x0000006603327812 */ /* 0x000fc600078efcff */
[----:B------:R-:W-:Y:S01]  /*2920*/  @!P6 IMAD.IADD R63, R63, 0x1, -R0 ;  /* 0x000000013f3fe824 */ /* 0x000fe200078e0a00 */
[----:B------:R-:W-:Y:S01]  /*2930*/  ISETP.GT.U32.AND P6, PT, R0, R69, PT ;  /* 0x000000450000720c */ /* 0x000fe20003fc4070 */
[----:B------:R-:W-:Y:S01]  /*2940*/  IMAD.MOV R46, RZ, RZ, -R46 ;  /* 0x000000ffff2e7224 */ /* 0x000fe200078e0a2e */
[----:B------:R-:W-:Y:S01]  /*2950*/  IABS R73, R50 ;  /* 0x0000003200497213 */ /* 0x000fe20000000000 */
[----:B------:R-:W-:Y:S01]  /*2960*/  @!P0 IMAD.IADD R67, R67, 0x1, -R0 ;  /* 0x0000000143438824 */ /* 0x000fe200078e0a00 */
[----:B------:R-:W-:Y:S01]  /*2970*/  ISETP.GE.AND P0, PT, R56, RZ, PT ;  /* 0x000000ff3800720c */ /* 0x000fe20003f06270 */
[----:B------:R-:W-:Y:S01]  /*2980*/  IMAD R71, R0, R46, R71 ;  /* 0x0000002e00477224 */ /* 0x000fe200078e0247 */
[----:B------:R-:W-:Y:S01]  /*2990*/  LOP3.LUT R56, R3, 0x78, RZ, 0xfc, !PT ;  /* 0x0000007803387812 */ /* 0x000fe200078efcff */
[----:B------:R-:W-:-:S03]  /*29a0*/  IMAD.HI.U32 R46, R4, R73, RZ ;  /* 0x00000049042e7227 */ /* 0x000fc600078e00ff */
[----:B------:R-:W-:Y:S01]  /*29b0*/  IABS R91, R56 ;  /* 0x00000038005b7213 */ /* 0x000fe20000000000 */
[----:B------:R-:W-:Y:S02]  /*29c0*/  IMAD.MOV R46, RZ, RZ, -R46 ;  /* 0x000000ffff2e7224 */ /* 0x000fe400078e0a2e */
[----:B------:R-:W-:Y:S01]  /*29d0*/  @!P6 IMAD.IADD R69, R69, 0x1, -R0 ;  /* 0x000000014545e824 */ /* 0x000fe200078e0a00 */
[C---:B------:R-:W-:Y:S01]  /*29e0*/  ISETP.GT.U32.AND P6, PT, R0.reuse, R67, PT ;  /* 0x000000430000720c */ /* 0x040fe20003fc4070 */
[C---:B------:R-:W-:Y:S02]  /*29f0*/  IMAD R73, R0.reuse, R46, R73 ;  /* 0x0000002e00497224 */ /* 0x040fe400078e0249 */
[----:B------:R-:W-:Y:S01]  /*2a00*/  @!P3 IMAD.MOV R57, RZ, RZ, -R57 ;  /* 0x000000ffff39b224 */ /* 0x000fe200078e0a39 */
[----:B------:R-:W-:Y:S01]  /*2a10*/  ISETP.GT.U32.AND P3, PT, R0, R65, PT ;  /* 0x000000410000720c */ /* 0x000fe20003f64070 */
[----:B------:R-:W-:Y:S01]  /*2a20*/  @!P4 IMAD.MOV R61, RZ, RZ, -R61 ;  /* 0x000000ffff3dc224 */ /* 0x000fe200078e0a3d */
[----:B------:R-:W-:Y:S01]  /*2a30*/  ISETP.GE.AND P4, PT, R54, RZ, PT ;  /* 0x000000ff3600720c */ /* 0x000fe20003f86270 */
[----:B------:R-:W-:Y:S01]  /*2a40*/  IMAD.HI.U32 R46, R4, R75, RZ ;  /* 0x0000004b042e7227 */ /* 0x000fe200078e00ff */
[----:B------:R-:W-:-:S03]  /*2a50*/  LOP3.LUT R54, R3, 0x6a, RZ, 0xfc, !PT ;  /* 0x0000006a03367812 */ /* 0x000fc600078efcff */
[----:B------:R-:W-:Y:S01]  /*2a60*/  IMAD.MOV R46, RZ, RZ, -R46 ;  /* 0x000000ffff2e7224 */ /* 0x000fe200078e0a2e */
[----:B------:R-:W-:Y:S01]  /*2a70*/  IABS R77, R54 ;  /* 0x00000036004d7213 */ /* 0x000fe20000000000 */
[--C-:B------:R-:W-:Y:S01]  /*2a80*/  @!P6 IMAD.IADD R67, R67, 0x1, -R0.reuse ;  /* 0x000000014343e824 */ /* 0x100fe200078e0a00 */
[C---:B------:R-:W-:Y:S01]  /*2a90*/  ISETP.GT.U32.AND P6, PT, R0.reuse, R73, PT ;  /* 0x000000490000720c */ /* 0x040fe20003fc4070 */
[C---:B------:R-:W-:Y:S01]  /*2aa0*/  IMAD R75, R0.reuse, R46, R75 ;  /* 0x0000002e004b7224 */ /* 0x040fe200078e024b */
[----:B------:R-:W-:Y:S01]  /*2ab0*/  LOP3.LUT R46, R3, 0x6c, RZ, 0xfc, !PT ;  /* 0x0000006c032e7812 */ /* 0x000fe200078efcff */
[----:B------:R-:W-:Y:S01]  /*2ac0*/  @!P3 IMAD.IADD R65, R65, 0x1, -R0 ;  /* 0x000000014141b824 */ /* 0x000fe200078e0a00 */
[----:B------:R-:W-:Y:S01]  /*2ad0*/  ISETP.GT.U32.AND P3, PT, R0, R71, PT ;  /* 0x000000470000720c */ /* 0x000fe20003f64070 */
[----:B------:R-:W-:Y:S01]  /*2ae0*/  IMAD.HI.U32 R48, R4, R77, RZ ;  /* 0x0000004d04307227 */ /* 0x000fe200078e00ff */
[----:B------:R-:W-:-:S03]  /*2af0*/  IABS R79, R46 ;  /* 0x0000002e004f7213 */ /* 0x000fc60000000000 */
[----:B------:R-:W-:Y:S02]  /*2b00*/  IMAD.MOV R48, RZ, RZ, -R48 ;  /* 0x000000ffff307224 */ /* 0x000fe400078e0a30 */
[----:B------:R-:W-:Y:S01]  /*2b10*/  @!P5 IMAD.MOV R67, RZ, RZ, -R67 ;  /* 0x000000ffff43d224 */ /* 0x000fe200078e0a43 */
[C---:B------:R-:W-:Y:S01]  /*2b20*/  ISETP.GT.U32.AND P5, PT, R0.reuse, R75, PT ;  /* 0x0000004b0000720c */ /* 0x040fe20003fa4070 */
[--C-:B------:R-:W-:Y:S02]  /*2b30*/  @!P6 IMAD.IADD R73, R73, 0x1, -R0.reuse ;  /* 0x000000014949e824 */ /* 0x100fe400078e0a00 */
[C---:B------:R-:W-:Y:S01]  /*2b40*/  IMAD R77, R0.reuse, R48, R77 ;  /* 0x00000030004d7224 */ /* 0x040fe200078e024d */
[----:B------:R-:W-:Y:S01]  /*2b50*/  LOP3.LUT R48, R3, 0x6e, RZ, 0xfc, !PT ;  /* 0x0000006e03307812 */ /* 0x000fe200078efcff */
[----:B------:R-:W-:Y:S01]  /*2b60*/  @!P3 IMAD.IADD R71, R71, 0x1, -R0 ;  /* 0x000000014747b824 */ /* 0x000fe200078e0a00 */
[C---:B------:R-:W-:Y:S01]  /*2b70*/  ISETP.GT.U32.AND P6, PT, R0.reuse, R73, PT ;  /* 0x000000490000720c */ /* 0x040fe20003fc4070 */
[----:B------:R-:W-:Y:S01]  /*2b80*/  @!P2 IMAD.MOV R63, RZ, RZ, -R63 ;  /* 0x000000ffff3fa224 */ /* 0x000fe200078e0a3f */
[C---:B------:R-:W-:Y:S01]  /*2b90*/  ISETP.GT.U32.AND P3, PT, R0.reuse, R69, PT ;  /* 0x000000450000720c */ /* 0x040fe20003f64070 */
[----:B------:R-:W-:Y:S01]  /*2ba0*/  @!P1 IMAD.MOV R65, RZ, RZ, -R65 ;  /* 0x000000ffff419224 */ /* 0x000fe200078e0a41 */
[----:B------:R-:W-:-:S02]  /*2bb0*/  ISETP.GT.U32.AND P2, PT, R0, R71, PT ;  /* 0x000000470000720c */ /* 0x000fc40003f44070 */
[----:B------:R-:W-:Y:S01]  /*2bc0*/  ISETP.GE.AND P1, PT, R50, RZ, PT ;  /* 0x000000ff3200720c */ /* 0x000fe20003f26270 */
[--C-:B------:R-:W-:Y:S01]  /*2bd0*/  @!P5 IMAD.IADD R75, R75, 0x1, -R0.reuse ;  /* 0x000000014b4bd824 */ /* 0x100fe200078e0a00 */
[----:B------:R-:W-:Y:S02]  /*2be0*/  LOP3.LUT R50, R3, 0x70, RZ, 0xfc, !PT ;  /* 0x0000007003327812 */ /* 0x000fe400078efcff */
[----:B------:R-:W-:Y:S02]  /*2bf0*/  IABS R81, R48 ;  /* 0x0000003000517213 */ /* 0x000fe40000000000 */
[C---:B------:R-:W-:Y:S01]  /*2c00*/  ISETP.GT.U32.AND P5, PT, R0.reuse, R75, PT ;  /* 0x0000004b0000720c */ /* 0x040fe20003fa4070 */
[--C-:B------:R-:W-:Y:S01]  /*2c10*/  @!P6 IMAD.IADD R73, R73, 0x1, -R0.reuse ;  /* 0x000000014949e824 */ /* 0x100fe200078e0a00 */
[----:B------:R-:W-:Y:S01]  /*2c20*/  ISETP.GT.U32.AND P6, PT, R0, R77, PT ;  /* 0x0000004d0000720c */ /* 0x000fe20003fc4070 */
[--C-:B------:R-:W-:Y:S01]  /*2c30*/  @!P3 IMAD.IADD R69, R69, 0x1, -R0.reuse ;  /* 0x000000014545b824 */ /* 0x100fe200078e0a00 */
[----:B------:R-:W-:Y:S01]  /*2c40*/  IABS R83, R50 ;  /* 0x0000003200537213 */ /* 0x000fe20000000000 */
[----:B------:R-:W-:Y:S01]  /*2c50*/  @!P2 IMAD.IADD R71, R71, 0x1, -R0 ;  /* 0x000000014747a824 */ /* 0x000fe200078e0a00 */
[----:B------:R-:W-:Y:S01]  /*2c60*/  ISETP.GE.AND P3, PT, R52, RZ, PT ;  /* 0x000000ff3400720c */ /* 0x000fe20003f66270 */
[----:B------:R-:W-:Y:S01]  /*2c70*/  @!P4 IMAD.MOV R69, RZ, RZ, -R69 ;  /* 0x000000ffff45c224 */ /* 0x000fe200078e0a45 */
[----:B------:R-:W-:Y:S01]  /*2c80*/  ISETP.GE.AND P4, PT, R46, RZ, PT ;  /* 0x000000ff2e00720c */ /* 0x000fe20003f86270 */
[----:B------:R-:W-:Y:S01]  /*2c90*/  IMAD.HI.U32 R46, R4, R79, RZ ;  /* 0x0000004f042e7227 */ /* 0x000fe200078e00ff */
[----:B------:R-:W-:-:S02]  /*2ca0*/  ISETP.GE.AND P2, PT, R54, RZ, PT ;  /* 0x000000ff3600720c */ /* 0x000fc40003f46270 */
[----:B------:R-:W-:Y:S01]  /*2cb0*/  LOP3.LUT R54, R3, 0x72, RZ, 0xfc, !PT ;  /* 0x0000007203367812 */ /* 0x000fe200078efcff */
[----:B------:R-:W-:Y:S01]  /*2cc0*/  @!P1 IMAD.MOV R73, RZ, RZ, -R73 ;  /* 0x000000ffff499224 */ /* 0x000fe200078e0a49 */
[----:B------:R-:W-:Y:S01]  /*2cd0*/  ISETP.GE.AND P1, PT, R50, RZ, PT ;  /* 0x000000ff3200720c */ /* 0x000fe20003f26270 */
[----:B------:R-:W-:Y:S01]  /*2ce0*/  @!P6 IMAD.IADD R77, R77, 0x1, -R0 ;  /* 0x000000014d4de824 */ /* 0x000fe200078e0a00 */
[----:B------:R-:W-:Y:S01]  /*2cf0*/  IABS R85, R54 ;  /* 0x0000003600557213 */ /* 0x000fe20000000000 */
[----:B------:R-:W-:Y:S01]  /*2d00*/  @!P0 IMAD.MOV R71, RZ, RZ, -R71 ;  /* 0x000000ffff478224 */ /* 0x000fe200078e0a47 */
[----:B------:R-:W-:Y:S01]  /*2d10*/  ISETP.GE.AND P0, PT, R48, RZ, PT ;  /* 0x000000ff3000720c */ /* 0x000fe20003f06270 */
[----:B------:R-:W-:Y:S01]  /*2d20*/  IMAD.HI.U32 R50, R4, R83, RZ ;  /* 0x0000005304327227 */ /* 0x000fe200078e00ff */
[----:B------:R-:W-:-:S03]  /*2d30*/  ISETP.GT.U32.AND P6, PT, R0, R77, PT ;  /* 0x0000004d0000720c */ /* 0x000fc60003fc4070 */
[----:B------:R-:W-:-:S04]  /*2d40*/  IMAD.HI.U32 R48, R4, R81, RZ ;  /* 0x0000005104307227 */ /* 0x000fc800078e00ff */
[----:B------:R-:W-:Y:S02]  /*2d50*/  IMAD.MOV R46, RZ, RZ, -R46 ;  /* 0x000000ffff2e7224 */ /* 0x000fe400078e0a2e */
[----:B------:R-:W-:Y:S02]  /*2d60*/  IMAD.MOV R50, RZ, RZ, -R50 ;  /* 0x000000ffff327224 */ /* 0x000fe400078e0a32 */
[----:B------:R-:W-:Y:S02]  /*2d70*/  IMAD.MOV R48, RZ, RZ, -R48 ;  /* 0x000000ffff307224 */ /* 0x000fe400078e0a30 */
[----:B------:R-:W-:Y:S01]  /*2d80*/  @!P5 IMAD.IADD R75, R75, 0x1, -R0 ;  /* 0x000000014b4bd824 */ /* 0x000fe200078e0a00 */
[----:B------:R-:W-:Y:S01]  /*2d90*/  ISETP.GE.AND P5, PT, R54, RZ, PT ;  /* 0x000000ff3600720c */ /* 0x000fe20003fa6270 */
[C---:B------:R-:W-:Y:S01]  /*2da0*/  IMAD R79, R0.reuse, R46, R79 ;  /* 0x0000002e004f7224 */ /* 0x040fe200078e024f */
[----:B------:R-:W-:Y:S01]  /*2db0*/  LOP3.LUT R54, R3, 0x76, RZ, 0xfc, !PT ;  /* 0x0000007603367812 */ /* 0x000fe200078efcff */
[----:B------:R-:W-:-:S02]  /*2dc0*/  IMAD R83, R0, R50, R83 ;  /* 0x0000003200537224 */ /* 0x000fc400078e0253 */
[----:B------:R-:W-:Y:S01]  /*2dd0*/  @!P6 IMAD.IADD R77, R77, 0x1, -R0 ;  /* 0x000000014d4de824 */ /* 0x000fe200078e0a00 */
[----:B------:R-:W-:Y:S01]  /*2de0*/  IABS R89, R54 ;  /* 0x0000003600597213 */ /* 0x000fe20000000000 */
[C---:B------:R-:W-:Y:S02]  /*2df0*/  IMAD R81, R0.reuse, R48, R81 ;  /* 0x0000003000517224 */ /* 0x040fe400078e0251 */
[----:B------:R-:W-:Y:S01]  /*2e00*/  @!P3 IMAD.MOV R75, RZ, RZ, -R75 ;  /* 0x000000ffff4bb224 */ /* 0x000fe200078e0a4b */
[C---:B------:R-:W-:Y:S01]  /*2e10*/  ISETP.GT.U32.AND P3, PT, R0.reuse, R79, PT ;  /* 0x0000004f0000720c */ /* 0x040fe20003f64070 */
[----:B------:R-:W-:Y:S01]  /*2e20*/  @!P2 IMAD.MOV R77, RZ, RZ, -R77 ;  /* 0x000000ffff4da224 */ /* 0x000fe200078e0a4d */
[----:B------:R-:W-:Y:S01]  /*2e30*/  ISETP.GT.U32.AND P2, PT, R0, R83, PT ;  /* 0x000000530000720c */ /* 0x000fe20003f44070 */
[----:B------:R-:W-:Y:S01]  /*2e40*/  IMAD.HI.U32 R52, R4, R85, RZ ;  /* 0x0000005504347227 */ /* 0x000fe200078e00ff */
[----:B------:R-:W-:-:S03]  /*2e50*/  ISETP.GT.U32.AND P6, PT, R0, R81, PT ;  /* 0x000000510000720c */ /* 0x000fc60003fc4070 */
[----:B------:R-:W-:Y:S02]  /*2e60*/  IMAD.MOV R52, RZ, RZ, -R52 ;  /* 0x000000ffff347224 */ /* 0x000fe400078e0a34 */
[----:B------:R-:W-:-:S04]  /*2e70*/  IMAD.HI.U32 R48, R4, R89, RZ ;  /* 0x0000005904307227 */ /* 0x000fc800078e00ff */
[C---:B------:R-:W-:Y:S01]  /*2e80*/  IMAD R85, R0.reuse, R52, R85 ;  /* 0x0000003400557224 */ /* 0x040fe200078e0255 */
[----:B------:R-:W-:Y:S01]  /*2e90*/  LOP3.LUT R52, R3, 0x74, RZ, 0xfc, !PT ;  /* 0x0000007403347812 */ /* 0x000fe200078efcff */
[--C-:B------:R-:W-:Y:S02]  /*2ea0*/  @!P3 IMAD.IADD R79, R79, 0x1, -R0.reuse ;  /* 0x000000014f4fb824 */ /* 0x100fe400078e0a00 */
[--C-:B------:R-:W-:Y:S01]  /*2eb0*/  @!P2 IMAD.IADD R83, R83, 0x1, -R0.reuse ;  /* 0x000000015353a824 */ /* 0x100fe200078e0a00 */
[----:B------:R-:W-:Y:S01]  /*2ec0*/  IABS R87, R52 ;  /* 0x0000003400577213 */ /* 0x000fe20000000000 */
[----:B------:R-:W-:Y:S01]  /*2ed0*/  @!P6 IMAD.IADD R81, R81, 0x1, -R0 ;  /* 0x000000015151e824 */ /* 0x000fe200078e0a00 */
[C---:B------:R-:W-:Y:S01]  /*2ee0*/  ISETP.GT.U32.AND P3, PT, R0.reuse, R79, PT ;  /* 0x0000004f0000720c */ /* 0x040fe20003f64070 */
[----:B------:R-:W-:Y:S01]  /*2ef0*/  IMAD.MOV R48, RZ, RZ, -R48 ;  /* 0x000000ffff307224 */ /* 0x000fe200078e0a30 */
[----:B------:R-:W-:Y:S01]  /*2f00*/  ISETP.GT.U32.AND P2, PT, R0, R83, PT ;  /* 0x000000530000720c */ /* 0x000fe20003f44070 */
[----:B------:R-:W-:Y:S01]  /*2f10*/  IMAD.HI.U32 R46, R4, R87, RZ ;  /* 0x00000057042e7227 */ /* 0x000fe200078e00ff */
[----:B------:R-:W-:-:S03]  /*2f20*/  ISETP.GT.U32.AND P6, PT, R0, R81, PT ;  /* 0x000000510000720c */ /* 0x000fc60003fc4070 */
[----:B------:R-:W-:Y:S02]  /*2f30*/  IMAD.MOV R46, RZ, RZ, -R46 ;  /* 0x000000ffff2e7224 */ /* 0x000fe400078e0a2e */
[C---:B------:R-:W-:Y:S01]  /*2f40*/  IMAD R89, R0.reuse, R48, R89 ;  /* 0x0000003000597224 */ /* 0x040fe200078e0259 */
[----:B------:R-:W-:Y:S01]  /*2f50*/  LOP3.LUT R48, R3, 0x7c, RZ, 0xfc, !PT ;  /* 0x0000007c03307812 */ /* 0x000fe200078efcff */
[C---:B------:R-:W-:Y:S02]  /*2f60*/  IMAD R87, R0.reuse, R46, R87 ;  /* 0x0000002e00577224 */ /* 0x040fe400078e0257 */
[--C-:B------:R-:W-:Y:S01]  /*2f70*/  @!P3 IMAD.IADD R79, R79, 0x1, -R0.reuse ;  /* 0x000000014f4fb824 */ /* 0x100fe200078e0a00 */
[C---:B------:R-:W-:Y:S01]  /*2f80*/  ISETP.GT.U32.AND P3, PT, R0.reuse, R85, PT ;  /* 0x000000550000720c */ /* 0x040fe20003f64070 */
[--C-:B------:R-:W-:Y:S01]  /*2f90*/  @!P2 IMAD.IADD R83, R83, 0x1, -R0.reuse ;  /* 0x000000015353a824 */ /* 0x100fe200078e0a00 */
[C---:B------:R-:W-:Y:S01]  /*2fa0*/  ISETP.GT.U32.AND P2, PT, R0.reuse, R89, PT ;  /* 0x000000590000720c */ /* 0x040fe20003f44070 */
[----:B------:R-:W-:Y:S01]  /*2fb0*/  @!P6 IMAD.IADD R81, R81, 0x1, -R0 ;  /* 0x000000015151e824 */ /* 0x000fe200078e0a00 */
[----:B------:R-:W-:Y:S01]  /*2fc0*/  ISETP.GT.U32.AND P6, PT, R0, R87, PT ;  /* 0x000000570000720c */ /* 0x000fe20003fc4070 */
[----:B------:R-:W-:Y:S01]  /*2fd0*/  IMAD.HI.U32 R50, R4, R91, RZ ;  /* 0x0000005b04327227 */ /* 0x000fe200078e00ff */
[----:B------:R-:W-:-:S03]  /*2fe0*/  IABS R3, R48 ;  /* 0x0000003000037213 */ /* 0x000fc60000000000 */
[----:B------:R-:W-:-:S04]  /*2ff0*/  IMAD.HI.U32 R46, R4, R93, RZ ;  /* 0x0000005d042e7227 */ /* 0x000fc800078e00ff */
[--C-:B------:R-:W-:Y:S02]  /*3000*/  @!P3 IMAD.IADD R85, R85, 0x1, -R0.reuse ;  /* 0x000000015555b824 */ /* 0x100fe400078e0a00 */
[----:B------:R-:W-:Y:S01]  /*3010*/  IMAD.MOV.U32 R9, RZ, RZ, R3 ;  /* 0x000000ffff097224 */ /* 0x000fe200078e0003 */
[----:B------:R-:W-:Y:S01]  /*3020*/  IABS R3, R60 ;  /* 0x0000003c00037213 */ /* 0x000fe20000000000 */
[--C-:B------:R-:W-:Y:S02]  /*3030*/  @!P2 IMAD.IADD R89, R89, 0x1, -R0.reuse ;  /* 0x000000015959a824 */ /* 0x100fe400078e0a00 */
[----:B------:R-:W-:Y:S01]  /*3040*/  @!P6 IMAD.IADD R87, R87, 0x1, -R0 ;  /* 0x000000015757e824 */ /* 0x000fe200078e0a00 */
[----:B------:R-:W-:Y:S01]  /*3050*/  ISETP.GT.U32.AND P6, PT, R0, R85, PT ;  /* 0x000000550000720c */ /* 0x000fe20003fc4070 */
[----:B------:R-:W-:Y:S02]  /*3060*/  IMAD.MOV R50, RZ, RZ, -R50 ;  /* 0x000000ffff327224 */ /* 0x000fe400078e0a32 */
[----:B------:R-:W-:-:S04]  /*3070*/  IMAD.HI.U32 R4, R4, R9, RZ ;  /* 0x0000000904047227 */ /* 0x000fc800078e00ff */
[----:B------:R-:W-:Y:S01]  /*3080*/  @!P0 IMAD.MOV R81, RZ, RZ, -R81 ;  /* 0x000000ffff518224 */ /* 0x000fe200078e0a51 */
[----:B------:R-:W-:Y:S01]  /*3090*/  ISETP.GT.U32.AND P0, PT, R0, R89, PT ;  /* 0x000000590000720c */ /* 0x000fe20003f04070 */
[----:B------:R-:W-:-:S04]  /*30a0*/  IMAD.HI.U32 R7, R7, R3, RZ ;  /* 0x0000000307077227 */ /* 0x000fc800078e00ff */
[----:B------:R-:W-:Y:S01]  /*30b0*/  IMAD R91, R0, R50, R91 ;  /* 0x00000032005b7224 */ /* 0x000fe200078e025b */
[----:B------:R-:W-:Y:S01]  /*30c0*/  LOP3.LUT R50, R62, 0x3f, RZ, 0xc0, !PT ;  /* 0x0000003f3e327812 */ /* 0x000fe200078ec0ff */
[----:B------:R-:W-:Y:S02]  /*30d0*/  IMAD.MOV R4, RZ, RZ, -R4 ;  /* 0x000000ffff047224 */ /* 0x000fe400078e0a04 */
[----:B------:R-:W-:Y:S01]  /*30e0*/  @!P4 IMAD.MOV R79, RZ, RZ, -R79 ;  /* 0x000000ffff4fc224 */ /* 0x000fe200078e0a4f */
[C---:B------:R-:W-:Y:S01]  /*30f0*/  ISETP.GT.U32.AND P4, PT, R0.reuse, R87, PT ;  /* 0x000000570000720c */ /* 0x040fe20003f84070 */
[----:B------:R-:W-:Y:S01]  /*3100*/  IMAD.MOV R7, RZ, RZ, -R7 ;  /* 0x000000ffff077224 */ /* 0x000fe200078e0a07 */
[C---:B------:R-:W-:Y:S01]  /*3110*/  ISETP.GT.U32.AND P3, PT, R0.reuse, R91, PT ;  /* 0x0000005b0000720c */ /* 0x040fe20003f64070 */
[----:B------:R-:W-:Y:S01]  /*3120*/  IMAD R9, R0, R4, R9 ;  /* 0x0000000400097224 */ /* 0x000fe200078e0209 */
[----:B------:R-:W-:Y:S01]  /*3130*/  IADD3 R4, R201, -0x40, RZ ;  /* 0xffffffc0c9047810 */ /* 0x000fe20007ffe0ff */
[----:B------:R-:W-:-:S02]  /*3140*/  IMAD.MOV R46, RZ, RZ, -R46 ;  /* 0x000000ffff2e7224 */ /* 0x000fc400078e0a2e */
[----:B------:R-:W-:Y:S01]  /*3150*/  IMAD R3, R2, R7, R3 ;  /* 0x0000000702037224 */ /* 0x000fe200078e0203 */
[----:B------:R-:W-:Y:S01]  /*3160*/  LOP3.LUT R7, RZ, c[0x0][0x17c], RZ, 0x33, !PT ;  /* 0x00005f00ff077a12 */ /* 0x000fe200078e33ff */
[--C-:B------:R-:W-:Y:S01]  /*3170*/  @!P6 IMAD.IADD R85, R85, 0x1, -R0.reuse ;  /* 0x000000015555e824 */ /* 0x100fe200078e0a00 */
[C---:B------:R-:W-:Y:S01]  /*3180*/  ISETP.GT.U32.AND P6, PT, R0.reuse, R9, PT ;  /* 0x000000090000720c */ /* 0x040fe20003fc4070 */
[----:B------:R-:W-:Y:S02]  /*3190*/  IMAD R93, R0, R46, R93 ;  /* 0x0000002e005d7224 */ /* 0x000fe400078e025d */
[--C-:B------:R-:W-:Y:S01]  /*31a0*/  @!P0 IMAD.IADD R89, R89, 0x1, -R0.reuse ;  /* 0x0000000159598824 */ /* 0x100fe200078e0a00 */
[----:B------:R-:W-:Y:S01]  /*31b0*/  ISETP.GT.U32.AND P0, PT, R2, R3, PT ;  /* 0x000000030200720c */ /* 0x000fe20003f04070 */
[--C-:B------:R-:W-:Y:S01]  /*31c0*/  @!P4 IMAD.IADD R87, R87, 0x1, -R0.reuse ;  /* 0x000000015757c824 */ /* 0x100fe200078e0a00 */
[----:B------:R-:W-:Y:S01]  /*31d0*/  ISETP.GT.U32.AND P2, PT, R0, R93, PT ;  /* 0x0000005d0000720c */ /* 0x000fe20003f44070 */
[----:B------:R-:W-:Y:S01]  /*31e0*/  @!P1 IMAD.MOV R83, RZ, RZ, -R83 ;  /* 0x000000ffff539224 */ /* 0x000fe200078e0a53 */
[----:B------:R-:W-:Y:S01]  /*31f0*/  ISETP.GE.AND P4, PT, R52, RZ, PT ;  /* 0x000000ff3400720c */ /* 0x000fe20003f86270 */
[--C-:B------:R-:W-:Y:S01]  /*3200*/  @!P3 IMAD.IADD R91, R91, 0x1, -R0.reuse ;  /* 0x000000015b5bb824 */ /* 0x100fe200078e0a00 */
[----:B------:R-:W-:Y:S01]  /*3210*/  ISETP.GE.AND P1, PT, R54, RZ, PT ;  /* 0x000000ff3600720c */ /* 0x000fe20003f26270 */
[----:B------:R-:W-:Y:S01]  /*3220*/  @!P5 IMAD.MOV R85, RZ, RZ, -R85 ;  /* 0x000000ffff55d224 */ /* 0x000fe200078e0a55 */
[----:B------:R-:W-:Y:S01]  /*3230*/  ISETP.GE.AND P5, PT, R58, RZ, PT ;  /* 0x000000ff3a00720c */ /* 0x000fe20003fa6270 */
[----:B------:R-:W-:Y:S01]  /*3240*/  @!P6 IMAD.IADD R9, R9, 0x1, -R0 ;  /* 0x000000010909e824 */ /* 0x000fe200078e0a00 */
[----:B------:R-:W-:Y:S01]  /*3250*/  ISETP.GT.U32.AND P3, PT, R0, R91, PT ;  /* 0x0000005b0000720c */ /* 0x000fe20003f64070 */
[----:B------:R-:W-:-:S02]  /*3260*/  IMAD.MOV.U32 R46, RZ, RZ, c[0x0][0x188] ;  /* 0x00006200ff2e7624 */ /* 0x000fc400078e00ff */
[----:B------:R-:W-:Y:S01]  /*3270*/  @!P0 IMAD.IADD R3, R3, 0x1, -R2 ;  /* 0x0000000103038824 */ /* 0x000fe200078e0a02 */
[----:B------:R-:W-:Y:S01]  /*3280*/  ISETP.GT.U32.AND P6, PT, R0, R9, PT ;  /* 0x000000090000720c */ /* 0x000fe20003fc4070 */
[--C-:B------:R-:W-:Y:S01]  /*3290*/  @!P2 IMAD.IADD R93, R93, 0x1, -R0.reuse ;  /* 0x000000015d5da824 */ /* 0x100fe200078e0a00 */
[----:B------:R-:W-:Y:S01]  /*32a0*/  ISETP.GE.AND P0, PT, R50, R4, PT ;  /* 0x000000043200720c */ /* 0x000fe20003f06270 */
[----:B------:R-:W-:Y:S01]  /*32b0*/  @!P4 IMAD.MOV R87, RZ, RZ, -R87 ;  /* 0x000000ffff57c224 */ /* 0x000fe200078e0a57 */
[----:B------:R-:W-:Y:S01]  /*32c0*/  ISETP.GT.U32.AND P4, PT, R2, R3, PT ;  /* 0x000000030200720c */ /* 0x000fe20003f84070 */
[----:B------:R-:W-:Y:S01]  /*32d0*/  @!P1 IMAD.MOV R89, RZ, RZ, -R89 ;  /* 0x000000ffff599224 */ /* 0x000fe200078e0a59 */
[----:B------:R-:W-:Y:S01]  /*32e0*/  ISETP.GE.AND P1, PT, R48, RZ, PT ;  /* 0x000000ff3000720c */ /* 0x000fe20003f26270 */
[----:B------:R-:W-:Y:S01]  /*32f0*/  IMAD.SHL.U32 R134, R46, 0x4, RZ ;  /* 0x000000042e867824 */ /* 0x000fe200078e00ff */
[----:B------:R-:W-:Y:S01]  /*3300*/  ISETP.GT.U32.AND P2, PT, R0, R93, PT ;  /* 0x0000005d0000720c */ /* 0x000fe20003f44070 */
[----:B------:R-:W-:Y:S01]  /*3310*/  @!P3 IMAD.IADD R91, R91, 0x1, -R0 ;  /* 0x000000015b5bb824 */ /* 0x000fe200078e0a00 */
[----:B------:R-:W-:Y:S01]  /*3320*/  ISETP.GE.AND P3, PT, R56, RZ, PT ;  /* 0x000000ff3800720c */ /* 0x000fe20003f66270 */
[----:B------:R-:W-:-:S02]  /*3330*/  IMAD.SHL.U32 R133, R46, 0x2, RZ ;  /* 0x000000022e857824 */ /* 0x000fc400078e00ff */
[----:B------:R-:W-:Y:S01]  /*3340*/  @!P6 IMAD.IADD R9, R9, 0x1, -R0 ;  /* 0x000000010909e824 */ /* 0x000fe200078e0a00 */
[----:B------:R-:W-:Y:S01]  /*3350*/  ISETP.NE.AND P6, PT, RZ, c[0x0][0x17c], PT ;  /* 0x00005f00ff007a0c */ /* 0x000fe20003fc5270 */
[----:B------:R-:W-:Y:S02]  /*3360*/  IMAD R132, R46, 0x3, RZ ;  /* 0x000000032e847824 */ /* 0x000fe400078e02ff */
[----:B------:R-:W-:Y:S01]  /*3370*/  @!P4 IMAD.IADD R3, R3, 0x1, -R2 ;  /* 0x000000010303c824 */ /* 0x000fe200078e0a02 */
[----:B------:R-:W-:Y:S01]  /*3380*/  ISETP.GE.AND P4, PT, R60, RZ, PT ;  /* 0x000000ff3c00720c */ /* 0x000fe20003f86270 */
[----:B------:R-:W-:Y:S01]  /*3390*/  @!P1 IMAD.MOV R9, RZ, RZ, -R9 ;  /* 0x000000ffff099224 */ /* 0x000fe200078e0a09 */
[----:B------:R-:W-:Y:S01]  /*33a0*/  ISETP.NE.AND P1, PT, RZ, c[0x0][0x178], PT ;  /* 0x00005e00ff007a0c */ /* 0x000fe20003f25270 */
[----:B------:R-:W-:Y:S01]  /*33b0*/  @!P2 IMAD.IADD R93, R93, 0x1, -R0 ;  /* 0x000000015d5da824 */ /* 0x000fe200078e0a00 */
[C---:B------:R-:W-:Y:S01]  /*33c0*/  SEL R6, R7.reuse, R6, !P6 ;  /* 0x0000000607067207 */ /* 0x040fe20007000000 */
[----:B------:R-:W-:Y:S01]  /*33d0*/  @!P3 IMAD.MOV R91, RZ, RZ, -R91 ;  /* 0x000000ffff5bb224 */ /* 0x000fe200078e0a5b */
[C---:B------:R-:W-:Y:S01]  /*33e0*/  SEL R11, R7.reuse, R11, !P6 ;  /* 0x0000000b070b7207 */ /* 0x040fe20007000000 */
[----:B------:R-:W-:Y:S01]  /*33f0*/  @!P5 IMAD.MOV R93, RZ, RZ, -R93 ;  /* 0x000000ffff5dd224 */ /* 0x000fe200078e0a5d */
[C---:B------:R-:W-:Y:S01]  /*3400*/  SEL R8, R7.reuse, R8, !P6 ;  /* 0x0000000807087207 */ /* 0x040fe20007000000 */
[----:B------:R-:W-:Y:S01]  /*3410*/  IMAD R0, R50, c[0x0][0x18c], RZ ;  /* 0x0000630032007a24 */ /* 0x000fe200078e02ff */
[C---:B------:R-:W-:Y:S01]  /*3420*/  SEL R10, R7.reuse, R10, !P6 ;  /* 0x0000000a070a7207 */ /* 0x040fe20007000000 */
[----:B------:R-:W-:Y:S01]  /*3430*/  IMAD R6, R6, c[0x0][0x190], RZ ;  /* 0x0000640006067a24 */ /* 0x000fe200078e02ff */
[C---:B------:R-:W-:Y:S01]  /*3440*/  SEL R12, R7.reuse, R12, !P6 ;  /* 0x0000000c070c7207 */ /* 0x040fe20007000000 */
[----:B------:R-:W-:Y:S01]  /*3450*/  @!P4 IMAD.MOV R3, RZ, RZ, -R3 ;  /* 0x000000ffff03c224 */ /* 0x000fe200078e0a03 */
[----:B------:R-:W-:Y:S01]  /*3460*/  SEL R13, R7, R13, !P6 ;  /* 0x0000000d070d7207 */ /* 0x000fe20007000000 */
[----:B------:R-:W-:Y:S01]  /*3470*/  IMAD R125, R11, c[0x0][0x190], RZ ;  /* 0x000064000b7d7a24 */ /* 0x000fe200078e02ff */
[C---:B------:R-:W-:Y:S01]  /*3480*/  SEL R14, R7.reuse, R14, !P6 ;  /* 0x0000000e070e7207 */ /* 0x040fe20007000000 */
[----:B------:R-:W-:Y:S01]  /*3490*/  IMAD R129, R8, c[0x0][0x190], RZ ;  /* 0x0000640008817a24 */ /* 0x000fe200078e02ff */
[C---:B------:R-:W-:Y:S01]  /*34a0*/  SEL R15, R7.reuse, R15, !P6 ;  /* 0x0000000f070f7207 */ /* 0x040fe20007000000 */
[----:B------:R-:W-:Y:S01]  /*34b0*/  IMAD R127, R10, c[0x0][0x190], RZ ;  /* 0x000064000a7f7a24 */ /* 0x000fe200078e02ff */
[C---:B------:R-:W-:Y:S01]  /*34c0*/  SEL R16, R7.reuse, R16, !P6 ;  /* 0x0000001007107207 */ /* 0x040fe20007000000 */
[----:B------:R-:W-:Y:S01]  /*34d0*/  IMAD R119, R14, c[0x0][0x190], RZ ;  /* 0x000064000e777a24 */ /* 0x000fe200078e02ff */
[C---:B------:R-:W-:Y:S01]  /*34e0*/  SEL R17, R7.reuse, R17, !P6 ;  /* 0x0000001107117207 */ /* 0x040fe20007000000 */
[----:B------:R1:W-:Y:S01]  /*34f0*/  STL [R1+0x15c], R6 ;  /* 0x00015c0601007387 */ /* 0x0003e20000100800 */
[C---:B------:R-:W-:Y:S01]  /*3500*/  SEL R18, R7.reuse, R18, !P6 ;  /* 0x0000001207127207 */ /* 0x040fe20007000000 */
[----:B------:R-:W-:Y:S01]  /*3510*/  IMAD R123, R12, c[0x0][0x190], RZ ;  /* 0x000064000c7b7a24 */ /* 0x000fe200078e02ff */
[----:B------:R-:W-:Y:S01]  /*3520*/  SEL R19, R7, R19, !P6 ;  /* 0x0000001307137207 */ /* 0x000fe20007000000 */
[----:B------:R-:W-:Y:S01]  /*3530*/  IMAD R121, R13, c[0x0][0x190], RZ ;  /* 0x000064000d797a24 */ /* 0x000fe200078e02ff */
[----:B------:R-:W-:Y:S01]  /*3540*/  SEL R20, R7, R20, !P6 ;  /* 0x0000001407147207 */ /* 0x000fe20007000000 */
[----:B------:R-:W-:Y:S01]  /*3550*/  IMAD R113, R17, c[0x0][0x190], RZ ;  /* 0x0000640011717a24 */ /* 0x000fe200078e02ff */
        /* <DEDUP_REMOVED lines=8> */
[----:B------:R-:W-:Y:S01]  /*35e0*/  SEL R25, R7, R25, !P6 ;  /* 0x0000001907197207 */ /* 0x000fe20007000000 */
[----:B------:R-:W-:Y:S01]  /*35f0*/  IMAD R109, R19, c[0x0][0x190], RZ ;  /* 0x00006400136d7a24 */ /* 0x000fe200078e02ff */
[----:B------:R-:W-:Y:S01]  /*3600*/  SEL R26, R7, R26, !P6 ;  /* 0x0000001a071a7207 */ /* 0x000fe20007000000 */
[----:B------:R-:W-:Y:S01]  /*3610*/  IMAD R105, R21, c[0x0][0x190], RZ ;  /* 0x0000640015697a24 */ /* 0x000fe200078e02ff */
[C---:B------:R-:W-:Y:S01]  /*3620*/  SEL R27, R7.reuse, R27, !P6 ;  /* 0x0000001b071b7207 */ /* 0x040fe20007000000 */
[----:B------:R-:W-:Y:S01]  /*3630*/  STL [R1+0x158], R129 ;  /* 0x0001588101007387 */ /* 0x000fe20000100800 */
[C---:B------:R-:W-:Y:S01]  /*3640*/  SEL R28, R7.reuse, R28, !P6 ;  /* 0x0000001c071c7207 */ /* 0x040fe20007000000 */
[----:B------:R-:W-:Y:S01]  /*3650*/  IMAD R95, R26, c[0x0][0x190], RZ ;  /* 0x000064001a5f7a24 */ /* 0x000fe200078e02ff */
[C---:B------:R-:W-:Y:S01]  /*3660*/  SEL R29, R7.reuse, R29, !P6 ;  /* 0x0000001d071d7207 */ /* 0x040fe20007000000 */
[----:B------:R-:W-:Y:S01]  /*3670*/  STL [R1+0x154], R127 ;  /* 0x0001547f01007387 */ /* 0x000fe20000100800 */
[----:B------:R-:W-:Y:S01]  /*3680*/  SEL R30, R7, R30, !P6 ;  /* 0x0000001e071e7207 */ /* 0x000fe20007000000 */
[----:B------:R-:W-:Y:S01]  /*3690*/  IMAD R101, R23, c[0x0][0x190], RZ ;  /* 0x0000640017657a24 */ /* 0x000fe200078e02ff */
[C---:B------:R-:W-:Y:S01]  /*36a0*/  SEL R31, R7.reuse, R31, !P6 ;  /* 0x0000001f071f7207 */ /* 0x040fe20007000000 */
[----:B------:R-:W-:Y:S01]  /*36b0*/  STL [R1+0x150], R125 ;  /* 0x0001507d01007387 */ /* 0x000fe20000100800 */
[C---:B------:R-:W-:Y:S01]  /*36c0*/  SEL R32, R7.reuse, R32, !P6 ;  /* 0x0000002007207207 */ /* 0x040fe20007000000 */
[----:B------:R-:W-:Y:S01]  /*36d0*/  IMAD R103, R22, c[0x0][0x190], RZ ;  /* 0x0000640016677a24 */ /* 0x000fe200078e02ff */
[C---:B------:R-:W-:Y:S01]  /*36e0*/  SEL R33, R7.reuse, R33, !P6 ;  /* 0x0000002107217207 */ /* 0x040fe20007000000 */
[----:B------:R-:W-:Y:S01]  /*36f0*/  IMAD R99, R24, c[0x0][0x190], RZ ;  /* 0x0000640018637a24 */ /* 0x000fe200078e02ff */
[C---:B------:R-:W-:Y:S01]  /*3700*/  SEL R34, R7.reuse, R34, !P6 ;  /* 0x0000002207227207 */ /* 0x040fe20007000000 */
[C---:B------:R-:W-:Y:S01]  /*3710*/  IMAD R150, R46.reuse, 0xc, RZ ;  /* 0x0000000c2e967824 */ /* 0x040fe200078e02ff */
        /* <DEDUP_REMOVED lines=13> */
[C---:B------:R-:W-:Y:S01]  /*37f0*/  IMAD.SHL.U32 R142, R46.reuse, 0x8, RZ ;  /* 0x000000082e8e7824 */ /* 0x040fe200078e00ff */
        /* <DEDUP_REMOVED lines=58> */
[----:B------:R-:W-:Y:S01]  /*3ba0*/  SEL R5, R7, R5, !P6 ;  /* 0x0000000507057207 */ /* 0x000fe20007000000 */
[----:B------:R-:W-:Y:S01]  /*3bb0*/  IMAD R170, R46, 0x64, RZ ;  /* 0x000000642eaa7824 */ /* 0x000fe200078e02ff */
[----:B------:R-:W-:Y:S01]  /*3bc0*/  LEA R130, P6, R0, c[0x0][0x168], 0x2 ;  /* 0x00005a0000827a11 */ /* 0x000fe200078c10ff */
[----:B------:R-:W-:Y:S01]  /*3bd0*/  IMAD R137, R9, c[0x0][0x190], RZ ;  /* 0x0000640009897a24 */ /* 0x000fe200078e02ff */
[----:B------:R-:W-:Y:S01]  /*3be0*/  @!P1 LOP3.LUT R3, RZ, c[0x0][0x178], RZ, 0x33, !PT ;  /* 0x00005e00ff039a12 */ /* 0x000fe200078e33ff */
[----:B------:R-:W-:Y:S01]  /*3bf0*/  IMAD R135, R5, c[0x0][0x190], RZ ;  /* 0x0000640005877a24 */ /* 0x000fe200078e02ff */
[----:B------:R-:W-:Y:S01]  /*3c00*/  ISETP.GE.U32.AND P2, PT, R4, 0x7fffff81, PT ;  /* 0x7fffff810400780c */ /* 0x000fe20003f46070 */
[----:B------:R-:W-:Y:S01]  /*3c10*/  IMAD R179, R46, 0x1a, RZ ;  /* 0x0000001a2eb37824 */ /* 0x000fe200078e02ff */
[----:B------:R-:W-:Y:S01]  /*3c20*/  IADD3 R4, R201, -0x80, RZ ;  /* 0xffffff80c9047810 */ /* 0x000fe20007ffe0ff */
[----:B------:R-:W-:Y:S01]  /*3c30*/  IMAD R198, R3, c[0x0][0x184], RZ ;  /* 0x0000610003c67a24 */ /* 0x000fe200078e02ff */
[----:B------:R-:W-:Y:S01]  /*3c40*/  LEA.HI.X.SX32 R131, R0, c[0x0][0x16c], 0x2, P6 ;  /* 0x00005b0000837a11 */ /* 0x000fe200030f16ff */
[----:B------:R-:W-:Y:S01]  /*3c50*/  IMAD R172, R46, 0x68, RZ ;  /* 0x000000682eac7824 */ /* 0x000fe200078e02ff */
[-C--:B------:R-:W-:Y:S01]  /*3c60*/  LEA R2, P1, R6, R130.reuse, 0x2 ;  /* 0x0000008206027211 */ /* 0x080fe200078210ff */
[C---:B------:R-:W-:Y:S01]  /*3c70*/  IMAD R181, R46.reuse, 0x1b, RZ ;  /* 0x0000001b2eb57824 */ /* 0x040fe200078e02ff */
[----:B------:R-:W-:Y:S01]  /*3c80*/  LEA R8, P6, R125, R130, 0x2 ;  /* 0x000000827d087211 */ /* 0x000fe200078c10ff */
[----:B------:R-:W-:Y:S01]  /*3c90*/  IMAD R174, R46, 0x6c, RZ ;  /* 0x0000006c2eae7824 */ /* 0x000fe200078e02ff */
[----:B------:R-:W-:Y:S01]  /*3ca0*/  ISETP.GE.U32.AND P3, PT, R4, 0x7fffff41, PT ;  /* 0x7fffff410400780c */ /* 0x000fe20003f66070 */
[----:B------:R-:W-:Y:S01]  /*3cb0*/  IMAD R176, R46, 0x70, RZ ;  /* 0x000000702eb07824 */ /* 0x000fe200078e02ff */
[----:B------:R-:W-:Y:S01]  /*3cc0*/  ISETP.GE.AND P5, PT, R50, R4, PT ;  /* 0x000000043200720c */ /* 0x000fe20003fa6270 */
[----:B------:R-:W-:Y:S01]  /*3cd0*/  IMAD R184, R46, 0x1d, RZ ;  /* 0x0000001d2eb87824 */ /* 0x000fe200078e02ff */
[-C--:B------:R-:W-:Y:S01]  /*3ce0*/  LEA.HI.X.SX32 R3, R6, R131.reuse, 0x2, P1 ;  /* 0x0000008306037211 */ /* 0x080fe200008f16ff */
[C---:B------:R-:W-:Y:S01]  /*3cf0*/  IMAD R178, R46.reuse, 0x74, RZ ;  /* 0x000000742eb27824 */ /* 0x040fe200078e02ff */
[-C--:B------:R-:W-:Y:S01]  /*3d00*/  LEA R4, P4, R129, R130.reuse, 0x2 ;  /* 0x0000008281047211 */ /* 0x080fe200078810ff */
[C---:B------:R-:W-:Y:S01]  /*3d10*/  IMAD R187, R46.reuse, 0x1e, RZ ;  /* 0x0000001e2ebb7824 */ /* 0x040fe200078e02ff */
[-C--:B-1----:R-:W-:Y:S01]  /*3d20*/  LEA R6, P1, R127, R130.reuse, 0x2 ;  /* 0x000000827f067211 */ /* 0x082fe200078210ff */
[C---:B------:R-:W-:Y:S01]  /*3d30*/  IMAD R180, R46.reuse, 0x78, RZ ;  /* 0x000000782eb47824 */ /* 0x040fe200078e02ff */
[-C--:B------:R-:W-:Y:S01]  /*3d40*/  LEA.HI.X.SX32 R9, R125, R131.reuse, 0x2, P6 ;  /* 0x000000837d097211 */ /* 0x080fe200030f16ff */
[C---:B------:R-:W-:Y:S01]  /*3d50*/  IMAD R189, R46.reuse, 0x1f, RZ ;  /* 0x0000001f2ebd7824 */ /* 0x040fe200078e02ff */
[-C--:B------:R-:W-:Y:S01]  /*3d60*/  LEA R14, P6, R119, R130.reuse, 0x2 ;  /* 0x00000082770e7211 */ /* 0x080fe200078c10ff */
[C---:B------:R-:W-:Y:S01]  /*3d70*/  IMAD R182, R46.reuse, 0x7c, RZ ;  /* 0x0000007c2eb67824 */ /* 0x040fe200078e02ff */
[-C--:B------:R-:W-:Y:S01]  /*3d80*/  LEA.HI.X.SX32 R5, R129, R131.reuse, 0x2, P4 ;  /* 0x0000008381057211 */ /* 0x080fe200020f16ff */
[C---:B------:R-:W-:Y:S01]  /*3d90*/  IMAD.SHL.U32 R191, R46.reuse, 0x20, RZ ;  /* 0x000000202ebf7824 */ /* 0x040fe200078e00ff */
[-C--:B------:R-:W-:Y:S01]  /*3da0*/  LEA.HI.X.SX32 R7, R127, R131.reuse, 0x2, P1 ;  /* 0x000000837f077211 */ /* 0x080fe200008f16ff */
[C---:B------:R-:W-:Y:S01]  /*3db0*/  IMAD R193, R46.reuse, 0x21, RZ ;  /* 0x000000212ec17824 */ /* 0x040fe200078e02ff */
[-C--:B------:R-:W-:Y:S01]  /*3dc0*/  LEA R10, P4, R123, R130.reuse, 0x2 ;  /* 0x000000827b0a7211 */ /* 0x080fe200078810ff */
[C---:B------:R-:W-:Y:S01]  /*3dd0*/  IMAD R186, R46.reuse, 0x84, RZ ;  /* 0x000000842eba7824 */ /* 0x040fe200078e02ff */
[-C--:B------:R-:W-:Y:S01]  /*3de0*/  LEA R12, P1, R121, R130.reuse, 0x2 ;  /* 0x00000082790c7211 */ /* 0x080fe200078210ff */
[C---:B------:R-:W-:Y:S01]  /*3df0*/  IMAD R195, R46.reuse, 0x22, RZ ;  /* 0x000000222ec37824 */ /* 0x040fe200078e02ff */
[-C--:B------:R-:W-:Y:S01]  /*3e00*/  LEA.HI.X.SX32 R15, R119, R131.reuse, 0x2, P6 ;  /* 0x00000083770f7211 */ /* 0x080fe200030f16ff */
[C---:B------:R-:W-:Y:S01]  /*3e10*/  IMAD R188, R46.reuse, 0x88, RZ ;  /* 0x000000882ebc7824 */ /* 0x040fe200078e02ff */
[-C--:B------:R-:W-:Y:S01]  /*3e20*/  LEA R20, P6, R113, R130.reuse, 0x2 ;  /* 0x0000008271147211 */ /* 0x080fe200078c10ff */
[C---:B------:R-:W-:Y:S01]  /*3e30*/  IMAD R197, R46.reuse, 0x23, RZ ;  /* 0x000000232ec57824 */ /* 0x040fe200078e02ff */
[-C--:B------:R-:W-:Y:S01]  /*3e40*/  LEA.HI.X.SX32 R11, R123, R131.reuse, 0x2, P4 ;  /* 0x000000837b0b7211 */ /* 0x080fe200020f16ff */
[C---:B------:R-:W-:Y:S01]  /*3e50*/  IMAD R190, R46.reuse, 0x8c, RZ ;  /* 0x0000008c2ebe7824 */ /* 0x040fe200078e02ff */
        /* <DEDUP_REMOVED lines=14> */
[----:B------:R-:W-:Y:S01]  /*3f40*/  STL [R1+0x14c], R123 ;  /* 0x00014c7b01007387 */ /* 0x000fe20000100800 */
[C---:B------:R-:W-:Y:S01]  /*3f50*/  IMAD R204, R46.reuse, 0xa0, RZ ;  /* 0x000000a02ecc7824 */ /* 0x040fe200078e02ff */
[-C--:B------:R-:W-:Y:S01]  /*3f60*/  LEA R22, P4, R111, R130.reuse, 0x2 ;  /* 0x000000826f167211 */ /* 0x080fe200078810ff */
[C---:B------:R-:W-:Y:S01]  /*3f70*/  IMAD R213, R46.reuse, 0x29, RZ ;  /* 0x000000292ed57824 */ /* 0x040fe200078e02ff */
[----:B------:R-:W-:Y:S01]  /*3f80*/  LEA R24, P1, R109, R130, 0x2 ;  /* 0x000000826d187211 */ /* 0x000fe200078210ff */
[C---:B------:R-:W-:Y:S01]  /*3f90*/  IMAD R206, R46.reuse, 0xa4, RZ ;  /* 0x000000a42ece7824 */ /* 0x040fe200078e02ff */
[----:B------:R-:W-:Y:S01]  /*3fa0*/  STL [R1+0x148], R121 ;  /* 0x0001487901007387 */ /* 0x000fe20000100800 */
[C---:B------:R-:W-:Y:S01]  /*3fb0*/  IMAD R215, R46.reuse, 0x2a, RZ ;  /* 0x0000002a2ed77824 */ /* 0x040fe200078e02ff */
[----:B------:R-:W-:Y:S01]  /*3fc0*/  LEA.HI.X.SX32 R23, R111, R131, 0x2, P4 ;  /* 0x000000836f177211 */ /* 0x000fe200020f16ff */
[C---:B------:R-:W-:Y:S01]  /*3fd0*/  IMAD R208, R46.reuse, 0xa8, RZ ;  /* 0x000000a82ed07824 */ /* 0x040fe200078e02ff */
[----:B------:R-:W-:Y:S01]  /*3fe0*/  STL [R1+0x144], R119 ;  /* 0x0001447701007387 */ /* 0x000fe20000100800 */
[----:B------:R-:W-:-:S02]  /*3ff0*/  IMAD R217, R46, 0x2b, RZ ;  /* 0x0000002b2ed97824 */ /* 0x000fc400078e02ff */
[C---:B------:R-:W-:Y:S01]  /*4000*/  IMAD R210, R46.reuse, 0xac, RZ ;  /* 0x000000ac2ed27824 */ /* 0x040fe200078e02ff */
[----:B------:R-:W-:Y:S01]  /*4010*/  STL [R1+0x140], R117 ;  /* 0x0001407501007387 */ /* 0x000fe20000100800 */
[C---:B------:R-:W-:Y:S02]  /*4020*/  IMAD R212, R46.reuse, 0xb0, RZ ;  /* 0x000000b02ed47824 */ /* 0x040fe400078e02ff */
[C---:B------:R-:W-:Y:S01]  /*4030*/  IMAD R221, R46.reuse, 0x2d, RZ ;  /* 0x0000002d2edd7824 */ /* 0x040fe200078e02ff */
[----:B------:R-:W-:Y:S01]  /*4040*/  STL [R1+0x13c], R115 ;  /* 0x00013c7301007387 */ /* 0x000fe20000100800 */
[C---:B------:R-:W-:Y:S02]  /*4050*/  IMAD R214, R46.reuse, 0xb4, RZ ;  /* 0x000000b42ed67824 */ /* 0x040fe400078e02ff */
        /* <DEDUP_REMOVED lines=24> */
[C---:B------:R-:W-:Y:S02]  /*41e0*/  IMAD R241, R46.reuse, 0x37, RZ ;  /* 0x000000372ef17824 */ /* 0x040fe400078e02ff */
[C---:B------:R-:W-:Y:S02]  /*41f0*/  IMAD R234, R46.reuse, 0xdc, RZ ;  /* 0x000000dc2eea7824 */ /* 0x040fe400078e02ff */
[C---:B------:R-:W-:Y:S02]  /*4200*/  IMAD R236, R46.reuse, 0xe0, RZ ;  /* 0x000000e02eec7824 */ /* 0x040fe400078e02ff */
[----:B------:R-:W-:-:S02]  /*4210*/  IMAD R244, R46, 0x39, RZ ;  /* 0x000000392ef47824 */ /* 0x000fc400078e02ff */
[C---:B------:R-:W-:Y:S02]  /*4220*/  IMAD R238, R46.reuse, 0xe4, RZ ;  /* 0x000000e42eee7824 */ /* 0x040fe400078e02ff */
[C---:B------:R-:W-:Y:S02]  /*4230*/  IMAD R243, R46.reuse, 0x3a, RZ ;  /* 0x0000003a2ef37824 */ /* 0x040fe400078e02ff */
[C---:B------:R-:W-:Y:S02]  /*4240*/  IMAD R240, R46.reuse, 0xe8, RZ ;  /* 0x000000e82ef07824 */ /* 0x040fe400078e02ff */
[----:B------:R-:W-:Y:S02]  /*4250*/  IMAD R242, R46, 0xec, RZ ;  /* 0x000000ec2ef27824 */ /* 0x000fe400078e02ff */
[----:B------:R-:W-:Y:S01]  /*4260*/  IMAD R46, R27, c[0x0][0x190], RZ ;  /* 0x000064001b2e7a24 */ /* 0x000fe200078e02ff */
[-C--:B------:R-:W-:Y:S01]  /*4270*/  LEA.HI.X.SX32 R27, R107, R131.reuse, 0x2, P6 ;  /* 0x000000836b1b7211 */ /* 0x080fe200030f16ff */
[----:B------:R-:W-:Y:S01]  /*4280*/  IMAD R56, R32, c[0x0][0x190], RZ ;  /* 0x0000640020387a24 */ /* 0x000fe200078e02ff */
[-C--:B------:R-:W-:Y:S01]  /*4290*/  LEA R32, P6, R101, R130.reuse, 0x2 ;  /* 0x0000008265207211 */ /* 0x080fe200078c10ff */
[----:B------:R-:W-:Y:S01]  /*42a0*/  IMAD R97, R25, c[0x0][0x190], RZ ;  /* 0x0000640019617a24 */ /* 0x000fe200078e02ff */
[-C--:B------:R-:W-:Y:S01]  /*42b0*/  LEA.HI.X.SX32 R25, R109, R131.reuse, 0x2, P1 ;  /* 0x000000836d197211 */ /* 0x080fe200008f16ff */
[----:B------:R-:W-:Y:S01]  /*42c0*/  IMAD R48, R28, c[0x0][0x190], RZ ;  /* 0x000064001c307a24 */ /* 0x000fe200078e02ff */
[-C--:B------:R-:W-:Y:S01]  /*42d0*/  LEA R28, P4, R105, R130.reuse, 0x2 ;  /* 0x00000082691c7211 */ /* 0x080fe200078810ff */
[----:B------:R-:W-:Y:S01]  /*42e0*/  IMAD R52, R30, c[0x0][0x190], RZ ;  /* 0x000064001e347a24 */ /* 0x000fe200078e02ff */
[-C--:B------:R-:W-:Y:S01]  /*42f0*/  LEA R30, P1, R103, R130.reuse, 0x2 ;  /* 0x00000082671e7211 */ /* 0x080fe200078210ff */
[----:B------:R-:W-:Y:S01]  /*4300*/  IMAD R58, R33, c[0x0][0x190], RZ ;  /* 0x00006400213a7a24 */ /* 0x000fe200078e02ff */
[-C--:B------:R-:W-:Y:S01]  /*4310*/  LEA.HI.X.SX32 R33, R101, R131.reuse, 0x2, P6 ;  /* 0x0000008365217211 */ /* 0x080fe200030f16ff */
[----:B------:R-:W-:Y:S01]  /*4320*/  IMAD R68, R38, c[0x0][0x190], RZ ;  /* 0x0000640026447a24 */ /* 0x000fe200078e02ff */
[-C--:B------:R-:W-:Y:S01]  /*4330*/  LEA R38, P6, R95, R130.reuse, 0x2 ;  /* 0x000000825f267211 */ /* 0x080fe200078c10ff */
[----:B------:R-:W-:Y:S01]  /*4340*/  IMAD R50, R29, c[0x0][0x190], RZ ;  /* 0x000064001d327a24 */ /* 0x000fe200078e02ff */
[-C--:B------:R-:W-:Y:S01]  /*4350*/  LEA.HI.X.SX32 R29, R105, R131.reuse, 0x2, P4 ;  /* 0x00000083691d7211 */ /* 0x080fe200020f16ff */
        /* <DEDUP_REMOVED lines=9> */
[----:B------:R-:W-:Y:S01]  /*43f0*/  STL [R1+0x118], R97 ;  /* 0x0001186101007387 */ /* 0x000fe20000100800 */
[----:B------:R-:W-:Y:S01]  /*4400*/  IMAD R62, R35, c[0x0][0x190], RZ ;  /* 0x00006400233e7a24 */ /* 0x000fe200078e02ff */
[-C--:B------:R-:W-:Y:S01]  /*4410*/  LEA R44, P6, R50, R130.reuse, 0x2 ;  /* 0x00000082322c7211 */ /* 0x080fe200078c10ff */
[----:B------:R-:W-:Y:S01]  /*4420*/  IMAD R66, R37, c[0x0][0x190], RZ ;  /* 0x0000640025427a24 */ /* 0x000fe200078e02ff */
[----:B------:R-:W-:Y:S01]  /*4430*/  STL [R1+0x114], R95 ;  /* 0x0001145f01007387 */ /* 0x000fe20000100800 */
[----:B------:R-:W-:Y:S01]  /*4440*/  IMAD R72, R40, c[0x0][0x190], RZ ;  /* 0x0000640028487a24 */ /* 0x000fe200078e02ff */
[-C--:B------:R-:W-:Y:S01]  /*4450*/  LEA.HI.X.SX32 R35, R99, R131.reuse, 0x2, P4 ;  /* 0x0000008363237211 */ /* 0x080fe200020f16ff */
[----:B------:R-:W-:Y:S01]  /*4460*/  IMAD R76, R42, c[0x0][0x190], RZ ;  /* 0x000064002a4c7a24 */ /* 0x000fe200078e02ff */
[-C--:B------:R-:W-:Y:S01]  /*4470*/  LEA.HI.X.SX32 R37, R97, R131.reuse, 0x2, P1 ;  /* 0x0000008361257211 */ /* 0x080fe200008f16ff */
[----:B------:R1:W-:Y:S01]  /*4480*/  STL [R1+0x110], R46 ;  /* 0x0001102e01007387 */ /* 0x0003e20000100800 */
[-C--:B------:R-:W-:Y:S01]  /*4490*/  LEA R40, P4, R46, R130.reuse, 0x2 ;  /* 0x000000822e287211 */ /* 0x080fe200078810ff */
[----:B------:R-:W-:Y:S01]  /*44a0*/  IMAD R82, R45, c[0x0][0x190], RZ ;  /* 0x000064002d527a24 */ /* 0x000fe200078e02ff */
[-C--:B------:R-:W-:Y:S01]  /*44b0*/  LEA R42, P1, R48, R130.reuse, 0x2 ;  /* 0x00000082302a7211 */ /* 0x080fe200078210ff */
[----:B------:R2:W-:Y:S01]  /*44c0*/  STL [R1+0x10c], R48 ;  /* 0x00010c3001007387 */ /* 0x0005e20000100800 */
[-C--:B------:R-:W-:Y:S01]  /*44d0*/  LEA.HI.X.SX32 R45, R50, R131.reuse, 0x2, P6 ;  /* 0x00000083322d7211 */ /* 0x080fe200030f16ff */
[----:B------:R-:W-:Y:S01]  /*44e0*/  IMAD R74, R41, c[0x0][0x190], RZ ;  /* 0x00006400294a7a24 */ /* 0x000fe200078e02ff */
[-C--:B------:R-:W-:Y:S01]  /*44f0*/  LEA.HI.X.SX32 R41, R46, R131.reuse, 0x2, P4 ;  /* 0x000000832e297211 */ /* 0x080fe200020f16ff */
[----:B------:R3:W-:Y:S01]  /*4500*/  STL [R1+0x108], R50 ;  /* 0x0001083201007387 */ /* 0x0007e20000100800 */
[----:B------:R-:W-:Y:S01]  /*4510*/  IMAD R78, R43, c[0x0][0x190], RZ ;  /* 0x000064002b4e7a24 */ /* 0x000fe200078e02ff */
[-C--:B------:R-:W-:Y:S01]  /*4520*/  LEA.HI.X.SX32 R43, R48, R131.reuse, 0x2, P1 ;  /* 0x00000083302b7211 */ /* 0x080fe200008f16ff */
[----:B------:R-:W-:Y:S01]  /*4530*/  IMAD R88, R51, c[0x0][0x190], RZ ;  /* 0x0000640033587a24 */ /* 0x000fe200078e02ff */
[----:B------:R4:W-:Y:S01]  /*4540*/  STL [R1+0x104], R52 ;  /* 0x0001043401007387 */ /* 0x0009e20000100800 */
[-C--:B-1----:R-:W-:Y:S01]  /*4550*/  LEA R46, P4, R52, R130.reuse, 0x2 ;  /* 0x00000082342e7211 */ /* 0x082fe200078810ff */
[----:B------:R-:W-:Y:S01]  /*4560*/  IMAD R84, R47, c[0x0][0x190], RZ ;  /* 0x000064002f547a24 */ /* 0x000fe200078e02ff */
[-C--:B--2---:R-:W-:Y:S01]  /*4570*/  LEA R48, P1, R54, R130.reuse, 0x2 ;  /* 0x0000008236307211 */ /* 0x084fe200078210ff */
[----:B------:R1:W-:Y:S01]  /*4580*/  STL [R1+0x100], R54 ;  /* 0x0001003601007387 */ /* 0x0003e20000100800 */
[----:B------:R-:W-:Y:S01]  /*4590*/  IMAD R86, R49, c[0x0][0x190], RZ ;  /* 0x0000640031567a24 */ /* 0x000fe200078e02ff */
[-C--:B---3--:R-:W-:Y:S01]  /*45a0*/  LEA R50, P6, R56, R130.reuse, 0x2 ;  /* 0x0000008238327211 */ /* 0x088fe200078c10ff */
[----:B------:R-:W-:Y:S01]  /*45b0*/  IMAD R94, R57, c[0x0][0x190], RZ ;  /* 0x00006400395e7a24 */ /* 0x000fe200078e02ff */
[----:B------:R2:W-:Y:S01]  /*45c0*/  STL [R1+0xfc], R56 ;  /* 0x0000fc3801007387 */ /* 0x0005e20000100800 */
[-C--:B------:R-:W-:Y:S01]  /*45d0*/  LEA.HI.X.SX32 R47, R52, R131.reuse, 0x2, P4 ;  /* 0x00000083342f7211 */ /* 0x080fe200020f16ff */
[----:B------:R-:W-:Y:S01]  /*45e0*/  IMAD R90, R53, c[0x0][0x190], RZ ;  /* 0x00006400355a7a24 */ /* 0x000fe200078e02ff */
[-C--:B------:R-:W-:Y:S01]  /*45f0*/  LEA.HI.X.SX32 R51, R56, R131.reuse, 0x2, P6 ;  /* 0x0000008338337211 */ /* 0x080fe200030f16ff */
[----:B------:R3:W-:Y:S01]  /*4600*/  STL [R1+0xf8], R58 ;  /* 0x0000f83a01007387 */ /* 0x0007e20000100800 */
[-C--:B------:R-:W-:Y:S01]  /*4610*/  LEA.HI.X.SX32 R49, R54, R131.reuse, 0x2, P1 ;  /* 0x0000008336317211 */ /* 0x080fe200008f16ff */
[----:B------:R-:W-:Y:S01]  /*4620*/  IMAD R92, R55, c[0x0][0x190], RZ ;  /* 0x00006400375c7a24 */ /* 0x000fe200078e02ff */
[-C--:B----4-:R-:W-:Y:S01]  /*4630*/  LEA R52, P4, R58, R130.reuse, 0x2 ;  /* 0x000000823a347211 */ /* 0x090fe200078810ff */
[----:B------:R4:W-:Y:S01]  /*4640*/  STL [R1+0xf4], R60 ;  /* 0x0000f43c01007387 */ /* 0x0009e20000100800 */
[-C--:B-1----:R-:W-:Y:S01]  /*4650*/  LEA R54, P1, R60, R130.reuse, 0x2 ;  /* 0x000000823c367211 */ /* 0x082fe200078210ff */
[----:B------:R-:W-:Y:S01]  /*4660*/  IMAD R100, R63, c[0x0][0x190], RZ ;  /* 0x000064003f647a24 */ /* 0x000fe200078e02ff */
[-C--:B--2---:R-:W-:Y:S01]  /*4670*/  LEA R56, P6, R62, R130.reuse, 0x2 ;  /* 0x000000823e387211 */ /* 0x084fe200078c10ff */
[----:B------:R1:W-:Y:S01]  /*4680*/  STL [R1+0xf0], R62 ;  /* 0x0000f03e01007387 */ /* 0x0003e20000100800 */
[-C--:B------:R-:W-:Y:S01]  /*4690*/  LEA.HI.X.SX32 R53, R58, R131.reuse, 0x2, P4 ;  /* 0x000000833a357211 */ /* 0x080fe200020f16ff */
[----:B------:R-:W-:Y:S01]  /*46a0*/  IMAD R96, R59, c[0x0][0x190], RZ ;  /* 0x000064003b607a24 */ /* 0x000fe200078e02ff */
[-C--:B------:R-:W-:Y:S01]  /*46b0*/  LEA.HI.X.SX32 R57, R62, R131.reuse, 0x2, P6 ;  /* 0x000000833e397211 */ /* 0x080fe200030f16ff */
[----:B------:R2:W-:Y:S01]  /*46c0*/  STL [R1+0xec], R64 ;  /* 0x0000ec4001007387 */ /* 0x0005e20000100800 */
[-C--:B------:R-:W-:Y:S01]  /*46d0*/  LEA.HI.X.SX32 R55, R60, R131.reuse, 0x2, P1 ;  /* 0x000000833c377211 */ /* 0x080fe200008f16ff */
[----:B------:R-:W-:Y:S01]  /*46e0*/  IMAD R98, R61, c[0x0][0x190], RZ ;  /* 0x000064003d627a24 */ /* 0x000fe200078e02ff */
[-C--:B---3--:R-:W-:Y:S01]  /*46f0*/  LEA R58, P4, R64, R130.reuse, 0x2 ;  /* 0x00000082403a7211 */ /* 0x088fe200078810ff */
[----:B------:R3:W-:Y:S01]  /*4700*/  STL [R1+0xe8], R66 ;  /* 0x0000e84201007387 */ /* 0x0007e20000100800 */
[-C--:B----4-:R-:W-:Y:S01]  /*4710*/  LEA R60, P1, R66, R130.reuse, 0x2 ;  /* 0x00000082423c7211 */ /* 0x090fe200078210ff */
[----:B------:R-:W-:Y:S01]  /*4720*/  IMAD R106, R69, c[0x0][0x190], RZ ;  /* 0x00006400456a7a24 */ /* 0x000fe200078e02ff */
[-C--:B-1----:R-:W-:Y:S01]  /*4730*/  LEA R62, P6, R68, R130.reuse, 0x2 ;  /* 0x00000082443e7211 */ /* 0x082fe200078c10ff */
[----:B------:R1:W-:Y:S01]  /*4740*/  STL [R1+0xe4], R68 ;  /* 0x0000e44401007387 */ /* 0x0003e20000100800 */
[-C--:B------:R-:W-:Y:S01]  /*4750*/  LEA.HI.X.SX32 R59, R64, R131.reuse, 0x2, P4 ;  /* 0x00000083403b7211 */ /* 0x080fe200020f16ff */
[----:B------:R-:W-:Y:S01]  /*4760*/  IMAD R102, R65, c[0x0][0x190], RZ ;  /* 0x0000640041667a24 */ /* 0x000fe200078e02ff */
[-C--:B------:R-:W-:Y:S01]  /*4770*/  LEA.HI.X.SX32 R63, R68, R131.reuse, 0x2, P6 ;  /* 0x00000083443f7211 */ /* 0x080fe200030f16ff */
[----:B------:R4:W-:Y:S01]  /*4780*/  STL [R1+0xe0], R70 ;  /* 0x0000e04601007387 */ /* 0x0009e20000100800 */
[-C--:B------:R-:W-:Y:S01]  /*4790*/  LEA.HI.X.SX32 R61, R66, R131.reuse, 0x2, P1 ;  /* 0x00000083423d7211 */ /* 0x080fe200008f16ff */
[----:B------:R-:W-:Y:S01]  /*47a0*/  IMAD R104, R67, c[0x0][0x190], RZ ;  /* 0x0000640043687a24 */ /* 0x000fe200078e02ff */
[-C--:B--2---:R-:W-:Y:S01]  /*47b0*/  LEA R64, P4, R70, R130.reuse, 0x2 ;  /* 0x0000008246407211 */ /* 0x084fe200078810ff */
[----:B------:R2:W-:Y:S01]  /*47c0*/  STL [R1+0xdc], R72 ;  /* 0x0000dc4801007387 */ /* 0x0005e20000100800 */
[-C--:B---3--:R-:W-:Y:S01]  /*47d0*/  LEA R66, P1, R72, R130.reuse, 0x2 ;  /* 0x0000008248427211 */ /* 0x088fe200078210ff */
        /* <DEDUP_REMOVED lines=11> */
[-C--:B--2---:R-:W-:Y:S01]  /*4890*/  LEA R72, P1, R78, R130.reuse, 0x2 ;  /* 0x000000824e487211 */ /* 0x084fe200078210ff */
        /* <DEDUP_REMOVED lines=36> */
[----:B------:R-:W-:Y:S01]  /*4ae0*/  IMAD.SHL.U32 R0, R198, 0x4, RZ ;  /* 0x00000004c6007824 */ /* 0x000fe200078e00ff */
[----:B-1----:R-:W-:Y:S01]  /*4af0*/  LEA R92, P6, R98, R130, 0x2 ;  /* 0x00000082625c7211 */ /* 0x002fe200078c10ff */
[----:B------:R1:W-:Y:S01]  /*4b00*/  STL [R1+0xa8], R98 ;  /* 0x0000a86201007387 */ /* 0x0003e20000100800 */
[----:B------:R-:W-:-:S02]  /*4b10*/  LEA.HI.X.SX32 R89, R94, R131, 0x2, P4 ;  /* 0x000000835e597211 */ /* 0x000fc400020f16ff */
[-C--:B------:R-:W-:Y:S01]  /*4b20*/  LEA.HI.X.SX32 R93, R98, R131.reuse, 0x2, P6 ;  /* 0x00000083625d7211 */ /* 0x080fe200030f16ff */
[----:B------:R2:W-:Y:S01]  /*4b30*/  STL [R1+0xa4], R100 ;  /* 0x0000a46401007387 */ /* 0x0005e20000100800 */
[-C--:B------:R-:W-:Y:S02]  /*4b40*/  LEA.HI.X.SX32 R91, R96, R131.reuse, 0x2, P1 ;  /* 0x00000083605b7211 */ /* 0x080fe400008f16ff */
[-C--:B---3--:R-:W-:Y:S01]  /*4b50*/  LEA R94, P4, R100, R130.reuse, 0x2 ;  /* 0x00000082645e7211 */ /* 0x088fe200078810ff */
[----:B------:R3:W-:Y:S01]  /*4b60*/  STL [R1+0xa0], R102 ;  /* 0x0000a06601007387 */ /* 0x0007e20000100800 */
[-C--:B----4-:R-:W-:Y:S02]  /*4b70*/  LEA R96, P1, R102, R130.reuse, 0x2 ;  /* 0x0000008266607211 */ /* 0x090fe400078210ff */
[----:B-1----:R-:W-:Y:S01]  /*4b80*/  LEA R98, P6, R104, R130, 0x2 ;  /* 0x0000008268627211 */ /* 0x002fe200078c10ff */
[----:B------:R1:W-:Y:S01]  /*4b90*/  STL [R1+0x9c], R104 ;  /* 0x00009c6801007387 */ /* 0x0003e20000100800 */
[----:B------:R-:W-:-:S02]  /*4ba0*/  LEA.HI.X.SX32 R95, R100, R131, 0x2, P4 ;  /* 0x00000083645f7211 */ /* 0x000fc400020f16ff */
[-C--:B------:R-:W-:Y:S01]  /*4bb0*/  LEA.HI.X.SX32 R99, R104, R131.reuse, 0x2, P6 ;  /* 0x0000008368637211 */ /* 0x080fe200030f16ff */
[----:B------:R4:W-:Y:S01]  /*4bc0*/  STL [R1+0x98], R106 ;  /* 0x0000986a01007387 */ /* 0x0009e20000100800 */
[-C--:B------:R-:W-:Y:S02]  /*4bd0*/  LEA.HI.X.SX32 R97, R102, R131.reuse, 0x2, P1 ;  /* 0x0000008366617211 */ /* 0x080fe400008f16ff */
[-C--:B--2---:R-:W-:Y:S01]  /*4be0*/  LEA R100, P4, R106, R130.reuse, 0x2 ;  /* 0x000000826a647211 */ /* 0x084fe200078810ff */
[----:B------:R2:W-:Y:S01]  /*4bf0*/  STL [R1+0x94], R108 ;  /* 0x0000946c01007387 */ /* 0x0005e20000100800 */
[-C--:B---3--:R-:W-:Y:S02]  /*4c00*/  LEA R102, P1, R108, R130.reuse, 0x2 ;  /* 0x000000826c667211 */ /* 0x088fe400078210ff */
[----:B-1----:R-:W-:Y:S01]  /*4c10*/  LEA R104, P6, R110, R130, 0x2 ;  /* 0x000000826e687211 */ /* 0x002fe200078c10ff */
[----:B------:R1:W-:Y:S01]  /*4c20*/  STL [R1+0x90], R110 ;  /* 0x0000906e01007387 */ /* 0x0003e20000100800 */
[----:B------:R-:W-:-:S02]  /*4c30*/  LEA.HI.X.SX32 R101, R106, R131, 0x2, P4 ;  /* 0x000000836a657211 */ /* 0x000fc400020f16ff */
[-C--:B------:R-:W-:Y:S01]  /*4c40*/  LEA.HI.X.SX32 R105, R110, R131.reuse, 0x2, P6 ;  /* 0x000000836e697211 */ /* 0x080fe200030f16ff */
[----:B------:R3:W-:Y:S01]  /*4c50*/  STL [R1+0x8c], R112 ;  /* 0x00008c7001007387 */ /* 0x0007e20000100800 */
[-C--:B------:R-:W-:Y:S02]  /*4c60*/  LEA.HI.X.SX32 R103, R108, R131.reuse, 0x2, P1 ;  /* 0x000000836c677211 */ /* 0x080fe400008f16ff */
[-C--:B----4-:R-:W-:Y:S01]  /*4c70*/  LEA R106, P4, R112, R130.reuse, 0x2 ;  /* 0x00000082706a7211 */ /* 0x090fe200078810ff */
[----:B------:R4:W-:Y:S01]  /*4c80*/  STL [R1+0x88], R114 ;  /* 0x0000887201007387 */ /* 0x0009e20000100800 */
[-C--:B--2---:R-:W-:Y:S02]  /*4c90*/  LEA R108, P1, R114, R130.reuse, 0x2 ;  /* 0x00000082726c7211 */ /* 0x084fe400078210ff */
        /* <DEDUP_REMOVED lines=22> */
[----:B------:R-:W-:Y:S01]  /*4e00*/  STL [R1+0x68], R139 ;  /* 0x0000688b01007387 */ /* 0x000fe20000100800 */
[-C--:B------:R-:W-:Y:S02]  /*4e10*/  LEA.HI.X.SX32 R121, R126, R131.reuse, 0x2, P1 ;  /* 0x000000837e797211 */ /* 0x080fe400008f16ff */
[-C--:B----4-:R-:W-:Y:S01]  /*4e20*/  LEA R124, P4, R139, R130.reuse, 0x2 ;  /* 0x000000828b7c7211 */ /* 0x090fe200078810ff */
[----:B------:R-:W-:Y:S01]  /*4e30*/  STL [R1+0x64], R137 ;  /* 0x0000648901007387 */ /* 0x000fe20000100800 */
[----:B--2---:R-:W-:Y:S02]  /*4e40*/  LEA R126, P1, R137, R130, 0x2 ;  /* 0x00000082897e7211 */ /* 0x004fe400078210ff */
[----:B-1----:R-:W-:Y:S01]  /*4e50*/  IADD3 R128, P6, R0, c[0x0][0x160], RZ ;  /* 0x0000580000807a10 */ /* 0x002fe20007fde0ff */
[----:B------:R-:W-:Y:S01]  /*4e60*/  STL [R1+0x60], R135 ;  /* 0x0000608701007387 */ /* 0x000fe20000100800 */
[----:B------:R-:W-:-:S02]  /*4e70*/  LEA.HI.X.SX32 R125, R139, R131, 0x2, P4 ;  /* 0x000000838b7d7211 */ /* 0x000fc400020f16ff */
[----:B------:R-:W-:Y:S01]  /*4e80*/  LEA.HI.X.SX32 R129, R198, c[0x0][0x164], 0x2, P6 ;  /* 0x00005900c6817a11 */ /* 0x000fe200030f16ff */
[----:B------:R1:W-:Y:S01]  /*4e90*/  STL.64 [R1+0x460], R2 ;  /* 0x0004600201007387 */ /* 0x0003e20000100a00 */
[-C--:B------:R-:W-:Y:S02]  /*4ea0*/  LEA.HI.X.SX32 R127, R137, R131.reuse, 0x2, P1 ;  /* 0x00000083897f7211 */ /* 0x080fe400008f16ff */
[C---:B------:R-:W-:Y:S01]  /*4eb0*/  LEA R130, P4, R135.reuse, R130, 0x2 ;  /* 0x0000008287827211 */ /* 0x040fe200078810ff */
[----:B------:R-:W-:Y:S03]  /*4ec0*/  STL.64 [R1+0x468], R4 ;  /* 0x0004680401007387 */ /* 0x000fe60000100a00 */
[----:B------:R-:W-:Y:S01]  /*4ed0*/  LEA.HI.X.SX32 R131, R135, R131, 0x2, P4 ;  /* 0x0000008387837211 */ /* 0x000fe200020f16ff */
[----:B------:R-:W-:Y:S04]  /*4ee0*/  STL.64 [R1+0x470], R6 ;  /* 0x0004700601007387 */ /* 0x000fe80000100a00 */
[----:B------:R2:W-:Y:S01]  /*4ef0*/  STL.64 [R1+0x478], R8 ;  /* 0x0004780801007387 */ /* 0x0005e20000100a00 */
[----:B-1----:R-:W-:-:S03]  /*4f00*/  IADD3 R2, P4, R150, R128, RZ ;  /* 0x0000008096027210 */ /* 0x002fc60007f9e0ff */
[----:B------:R-:W-:Y:S01]  /*4f10*/  STL.64 [R1+0x480], R10 ;  /* 0x0004800a01007387 */ /* 0x000fe20000100a00 */
[----:B------:R-:W-:Y:S02]  /*4f20*/  LEA.HI.X.SX32 R3, R132, R129, 0x2, P4 ;  /* 0x0000008184037211 */ /* 0x000fe400020f16ff */
[-C--:B------:R-:W-:Y:S01]  /*4f30*/  IADD3 R132, P4, R175, R128.reuse, RZ ;  /* 0x00000080af847210 */ /* 0x080fe20007f9e0ff */
[----:B------:R-:W-:Y:S04]  /*4f40*/  STL [R1+0x350], R0 ;  /* 0x0003500001007387 */ /* 0x000fe80000100800 */
[----:B------:R1:W-:Y:S01]  /*4f50*/  STL.64 [R1+0x410], R198 ;  /* 0x000410c601007387 */ /* 0x0003e20000100a00 */
[----:B--2---:R-:W-:Y:S01]  /*4f60*/  IADD3 R8, P1, R134, R128, RZ ;  /* 0x0000008086087210 */ /* 0x004fe20007f3e0ff */
[----:B-1----:R-:W-:-:S04]  /*4f70*/  IMAD.MOV.U32 R198, RZ, RZ, c[0x0][0x188] ;  /* 0x00006200ffc67624 */ /* 0x002fc800078e00ff */
[C---:B------:R-:W-:Y:S01]  /*4f80*/  IMAD R0, R198.reuse, 0x3b, RZ ;  /* 0x0000003bc6007824 */ /* 0x040fe200078e02ff */
[CC--:B------:R-:W-:Y:S01]  /*4f90*/  LEA R4, P6, R198.reuse, R128.reuse, 0x3 ;  /* 0x00000080c6047211 */ /* 0x0c0fe200078c18ff */
[C---:B------:R-:W-:Y:S01]  /*4fa0*/  IMAD R248, R198.reuse, 0xf8, RZ ;  /* 0x000000f8c6f87824 */ /* 0x040fe200078e02ff */
[CC--:B------:R-:W-:Y:S01]  /*4fb0*/  LEA.HI.X.SX32 R9, R198.reuse, R129.reuse, 0x2, P1 ;  /* 0x00000081c6097211 */ /* 0x0c0fe200008f16ff */
[C---:B------:R-:W-:Y:S01]  /*4fc0*/  IMAD R250, R198.reuse, 0xfc, RZ ;  /* 0x000000fcc6fa7824 */ /* 0x040fe200078e02ff */
[-C--:B------:R-:W-:Y:S02]  /*4fd0*/  LEA R10, P1, R198, R128.reuse, 0x4 ;  /* 0x00000080c60a7211 */ /* 0x080fe400078220ff */
[-C--:B------:R-:W-:Y:S01]  /*4fe0*/  LEA.HI.X.SX32 R5, R133, R129.reuse, 0x2, P6 ;  /* 0x0000008185057211 */ /* 0x080fe200030f16ff */
[----:B------:R-:W-:Y:S01]  /*4ff0*/  STL.64 [R1+0x20], R8 ;  /* 0x0000200801007387 */ /* 0x000fe20000100a00 */
[-C--:B------:R-:W-:Y:S02]  /*5000*/  IADD3 R6, P6, R167, R128.reuse, RZ ;  /* 0x00000080a7067210 */ /* 0x080fe40007fde0ff */
[----:B------:R-:W-:Y:S01]  /*5010*/  LEA.HI.X.SX32 R11, R134, R129, 0x2, P1 ;  /* 0x00000081860b7211 */ /* 0x000fe200008f16ff */
[----:B------:R-:W-:Y:S01]  /*5020*/  STL.64 [R1+0x18], R4 ;  /* 0x0000180401007387 */ /* 0x000fe20000100a00 */
[----:B------:R-:W-:-:S02]  /*5030*/  IADD3 R134, P1, R183, R128, RZ ;  /* 0x00000080b7867210 */ /* 0x000fc40007f3e0ff */
[-C--:B------:R-:W-:Y:S01]  /*5040*/  LEA.HI.X.SX32 R7, R136, R129.reuse, 0x2, P6 ;  /* 0x0000008188077211 */ /* 0x080fe200030f16ff */
[----:B------:R-:W-:Y:S01]  /*5050*/  STL.64 [R1+0x10], R2 ;  /* 0x0000100201007387 */ /* 0x000fe20000100a00 */
[-C--:B------:R-:W-:Y:S02]  /*5060*/  LEA R136, P6, R198, R128.reuse, 0x5 ;  /* 0x00000080c6887211 */ /* 0x080fe400078c28ff */
[-C--:B------:R-:W-:Y:S01]  /*5070*/  LEA.HI.X.SX32 R133, R138, R129.reuse, 0x2, P4 ;  /* 0x000000818a857211 */ /* 0x080fe200020f16ff */
[----:B------:R1:W-:Y:S01]  /*5080*/  STL.64 [R1+0x8], R10 ;  /* 0x0000080a01007387 */ /* 0x0003e20000100a00 */
[----:B------:R-:W-:Y:S02]  /*5090*/  LEA.HI.X.SX32 R135, R140, R129, 0x2, P1 ;  /* 0x000000818c877211 */ /* 0x000fe400008f16ff */
[-C--:B------:R-:W-:Y:S01]  /*50a0*/  IADD3 R138, P4, R203, R128.reuse, RZ ;  /* 0x00000080cb8a7210 */ /* 0x080fe20007f9e0ff */
[----:B------:R-:W-:Y:S01]  /*50b0*/  STL.64 [R1], R6 ;  /* 0x0000000601007387 */ /* 0x000fe20000100a00 */
[----:B------:R-:W-:-:S02]  /*50c0*/  IADD3 R140, P1, R211, R128, RZ ;  /* 0x00000080d38c7210 */ /* 0x000fc40007f3e0ff */
[-C--:B------:R-:W-:Y:S02]  /*50d0*/  LEA.HI.X.SX32 R137, R142, R129.reuse, 0x2, P6 ;  /* 0x000000818e897211 */ /* 0x080fe400030f16ff */
[-C--:B------:R-:W-:Y:S02]  /*50e0*/  IADD3 R142, P6, R219, R128.reuse, RZ ;  /* 0x00000080db8e7210 */ /* 0x080fe40007fde0ff */
[-C--:B------:R-:W-:Y:S02]  /*50f0*/  LEA.HI.X.SX32 R139, R144, R129.reuse, 0x2, P4 ;  /* 0x00000081908b7211 */ /* 0x080fe400020f16ff */
[----:B------:R-:W-:Y:S02]  /*5100*/  LEA.HI.X.SX32 R141, R146, R129, 0x2, P1 ;  /* 0x00000081928d7211 */ /* 0x000fe400008f16ff */
[-C--:B------:R-:W-:Y:S02]  /*5110*/  IADD3 R144, P4, R227, R128.reuse, RZ ;  /* 0x00000080e3907210 */ /* 0x080fe40007f9e0ff */
[----:B------:R-:W-:-:S02]  /*5120*/  IADD3 R146, P1, R235, R128, RZ ;  /* 0x00000080eb927210 */ /* 0x000fc40007f3e0ff */
[-C--:B------:R-:W-:Y:S02]  /*5130*/  LEA.HI.X.SX32 R143, R148, R129.reuse, 0x2, P6 ;  /* 0x00000081948f7211 */ /* 0x080fe400030f16ff */
[-C--:B------:R-:W-:Y:S02]  /*5140*/  IADD3 R148, P6, R245, R128.reuse, RZ ;  /* 0x00000080f5947210 */ /* 0x080fe40007fde0ff */
[-C--:B------:R-:W-:Y:S02]  /*5150*/  LEA.HI.X.SX32 R145, R150, R129.reuse, 0x2, P4 ;  /* 0x0000008196917211 */ /* 0x080fe400020f16ff */
[----:B------:R-:W-:Y:S02]  /*5160*/  LEA.HI.X.SX32 R147, R152, R129, 0x2, P1 ;  /* 0x0000008198937211 */ /* 0x000fe400008f16ff */
[-C--:B------:R-:W-:Y:S02]  /*5170*/  IADD3 R150, P4, R247, R128.reuse, RZ ;  /* 0x00000080f7967210 */ /* 0x080fe40007f9e0ff */
[----:B------:R-:W-:-:S02]  /*5180*/  LEA R152, P1, R198, R128, 0x6 ;  /* 0x00000080c6987211 */ /* 0x000fc400078230ff */
        /* <DEDUP_REMOVED lines=31> */
[-C--:B------:R-:W-:Y:S02]  /*5380*/  LEA R184, P6, R198, R128.reuse, 0x7 ;  /* 0x00000080c6b87211 */ /* 0x080fe400078c38ff */
        /* <DEDUP_REMOVED lines=48> */
[-C--:B------:R-:W-:Y:S01]  /*5690*/  LEA.HI.X.SX32 R233, R246, R129.reuse, 0x2, P4 ;  /* 0x00000081f6e97211 */ /* 0x080fe200020f16ff */
[----:B------:R-:W-:Y:S01]  /*56a0*/  IMAD R246, R198, 0xf4, RZ ;  /* 0x000000f4c6f67824 */ /* 0x000fe200078e02ff */
[----:B------:R-:W-:Y:S02]  /*56b0*/  LEA.HI.X.SX32 R235, R241, R129, 0x2, P1 ;  /* 0x00000081f1eb7211 */ /* 0x000fe400008f16ff */
[-C--:B------:R-:W-:Y:S02]  /*56c0*/  IADD3 R238, P4, R238, R128.reuse, RZ ;  /* 0x00000080eeee7210 */ /* 0x080fe40007f9e0ff */
[----:B------:R-:W-:-:S02]  /*56d0*/  IADD3 R240, P1, R240, R128, RZ ;  /* 0x00000080f0f07210 */ /* 0x000fc40007f3e0ff */
[-C--:B------:R-:W-:Y:S02]  /*56e0*/  LEA.HI.X.SX32 R237, R245, R129.reuse, 0x2, P6 ;  /* 0x00000081f5ed7211 */ /* 0x080fe400030f16ff */
[----:B------:R-:W-:Y:S02]  /*56f0*/  ISETP.GE.U32.AND P6, PT, R239, 0x7fffffc0, PT ;  /* 0x7fffffc0ef00780c */ /* 0x000fe40003fc6070 */
[-C--:B------:R-:W-:Y:S01]  /*5700*/  LEA.HI.X.SX32 R239, R244, R129.reuse, 0x2, P4 ;  /* 0x00000081f4ef7211 */ /* 0x080fe200020f16ff */
[----:B------:R-:W-:Y:S01]  /*5710*/  IMAD R244, R198, 0xf0, RZ ;  /* 0x000000f0c6f47824 */ /* 0x000fe200078e02ff */
[----:B------:R-:W-:Y:S02]  /*5720*/  LEA.HI.X.SX32 R241, R243, R129, 0x2, P1 ;  /* 0x00000081f3f17211 */ /* 0x000fe400008f16ff */
[----:B------:R-:W-:Y:S02]  /*5730*/  IADD3 R242, P1, R242, R128, RZ ;  /* 0x00000080f2f27210 */ /* 0x000fe40007f3e0ff */
[----:B------:R-:W-:-:S02]  /*5740*/  ISETP.GE.U32.AND P4, PT, R200, 0x7fffffbc, PT ;  /* 0x7fffffbcc800780c */ /* 0x000fc40003f86070 */
[-C--:B------:R-:W-:Y:S01]  /*5750*/  LEA.HI.X.SX32 R243, R0, R129.reuse, 0x2, P1 ;  /* 0x0000008100f37211 */ /* 0x080fe200008f16ff */
[----:B------:R-:W-:Y:S01]  /*5760*/  IMAD R0, R198, 0x3d, RZ ;  /* 0x0000003dc6007824 */ /* 0x000fe200078e02ff */
[-C--:B------:R-:W-:Y:S01]  /*5770*/  IADD3 R244, P1, R244, R128.reuse, RZ ;  /* 0x00000080f4f47210 */ /* 0x080fe20007f3e0ff */
[----:B------:R2:W-:Y:S01]  /*5780*/  LDGSTS.E [R252], [R128.64], !P6 ;  /* 0x0000000080fc7fae */ /* 0x0005e2000f121844 */
[----:B------:R-:W-:Y:S02]  /*5790*/  IADD3 R200, R201, -0x9, RZ ;  /* 0xfffffff7c9c87810 */ /* 0x000fe40007ffe0ff */
[----:B------:R-:W-:Y:S02]  /*57a0*/  LEA.HI.X.SX32 R245, R247, R129, 0x2, P1 ;  /* 0x00000081f7f57211 */ /* 0x000fe400008f16ff */
[----:B------:R-:W-:-:S03]  /*57b0*/  IADD3 R246, P1, R246, R128, RZ ;  /* 0x00000080f6f67210 */ /* 0x000fc60007f3e0ff */
[----:B------:R1:W-:Y:S01]  /*57c0*/  LDGSTS.E [R252+0x800], [R10.64], !P4 ;  /* 0x008000000afc7fae */ /* 0x0003e2000e121844 */
[----:B------:R-:W-:Y:S01]  /*57d0*/  LEA.HI.X.SX32 R247, R0, R129, 0x2, P1 ;  /* 0x0000008100f77211 */ /* 0x000fe200008f16ff */
[----:B------:R-:W-:Y:S01]  /*57e0*/  IMAD R0, R198, 0x3e, RZ ;  /* 0x0000003ec6007824 */ /* 0x000fe200078e02ff */
[----:B------:R-:W-:-:S04]  /*57f0*/  IADD3 R248, P1, R248, R128, RZ ;  /* 0x00000080f8f87210 */ /* 0x000fc80007f3e0ff */
[-C--:B------:R-:W-:Y:S01]  /*5800*/  LEA.HI.X.SX32 R249, R0, R129.reuse, 0x2, P1 ;  /* 0x0000008100f97211 */ /* 0x080fe200008f16ff */
[----:B------:R-:W-:Y:S01]  /*5810*/  IMAD R0, R198, 0x3f, RZ ;  /* 0x0000003fc6007824 */ /* 0x000fe200078e02ff */
[----:B------:R-:W-:Y:S01]  /*5820*/  IADD3 R250, P1, R250, R128, RZ ;  /* 0x00000080fafa7210 */ /* 0x000fe20007f3e0ff */
[----:B-1----:R-:W3:Y:S03]  /*5830*/  LDL.LU.64 R10, [R1+0x480] ;  /* 0x00048000010a7983 */ /* 0x002ee60000300a00 */
[----:B------:R-:W-:Y:S02]  /*5840*/  LEA.HI.X.SX32 R251, R0, R129, 0x2, P1 ;  /* 0x0000008100fb7211 */ /* 0x000fe400008f16ff */
[----:B------:R-:W-:Y:S02]  /*5850*/  ISETP.GE.U32.AND P1, PT, R200, 0x7fffffb8, PT ;  /* 0x7fffffb8c800780c */ /* 0x000fe40003f26070 */
[----:B------:R-:W-:-:S04]  /*5860*/  IADD3 R200, R201, -0xd, RZ ;  /* 0xfffffff3c9c87810 */ /* 0x000fc80007ffe0ff */
[----:B------:R-:W-:Y:S02]  /*5870*/  ISETP.GE.U32.AND P6, PT, R200, 0x7fffffb4, PT ;  /* 0x7fffffb4c800780c */ /* 0x000fe40003fc6070 */
[----:B------:R-:W-:-:S04]  /*5880*/  IADD3 R200, R201, -0x11, RZ ;  /* 0xffffffefc9c87810 */ /* 0x000fc80007ffe0ff */
[----:B------:R-:W-:Y:S01]  /*5890*/  ISETP.GE.U32.AND P4, PT, R200, 0x7fffffb0, PT ;  /* 0x7fffffb0c800780c */ /* 0x000fe20003f86070 */
[----:B------:R1:W-:Y:S01]  /*58a0*/  LDGSTS.E [R252+0x1000], [R136.64], !P1 ;  /* 0x0100000088fc7fae */ /* 0x0003e2000c921844 */
        /* <DEDUP_REMOVED lines=39> */
[C---:B------:R-:W-:Y:S02]  /*5b20*/  IADD3 R200, R201.reuse, -0xa, RZ ;  /* 0xfffffff6c9c87810 */ /* 0x040fe40007ffe0ff */
[----:B------:R-:W-:Y:S02]  /*5b30*/  LOP3.LUT R0, R252, 0x20, RZ, 0x3c, !PT ;  /* 0x00000020fc007812 */ /* 0x000fe400078e3cff */
[----:B------:R-:W-:Y:S02]  /*5b40*/  ISETP.GE.U32.AND P6, PT, R200, 0x7fffffb7, PT ;  /* 0x7fffffb7c800780c */ /* 0x000fe40003fc6070 */
[C---:B------:R-:W-:Y:S01]  /*5b50*/  IADD3 R200, R201.reuse, -0xe, RZ ;  /* 0xfffffff2c9c87810 */ /* 0x040fe20007ffe0ff */
[----:B------:R1:W-:Y:S03]  /*5b60*/  LDGSTS.E [R0+0x200], [R8.64], !P4 ;  /* 0x0020000008007fae */ /* 0x0003e6000e121844 */
        /* <DEDUP_REMOVED lines=45> */
[----:B------:R-:W-:Y:S02]  /*5e40*/  ISETP.GE.U32.AND P4, PT, R200, 0x7fffffb6, PT ;  /* 0x7fffffb6c800780c */ /* 0x000fe40003f86070 */
[----:B------:R-:W-:Y:S02]  /*5e50*/  IADD3 R200, R201, -0xf, RZ ;  /* 0xfffffff1c9c87810 */ /* 0x000fe40007ffe0ff */
[----:B-1----:R-:W-:-:S05]  /*5e60*/  LOP3.LUT R0, R252, 0x40, RZ, 0x3c, !PT ;  /* 0x00000040fc007812 */ /* 0x002fca00078e3cff */
[----:B------:R1:W-:Y:S01]  /*5e70*/  LDGSTS.E [R0+0x400], [R4.64], !P1 ;  /* 0x0040000004007fae */ /* 0x0003e2000c921844 */
        /* <DEDUP_REMOVED lines=41> */
[----:B------:R-:W-:-:S03]  /*6110*/  IADD3 R200, R201, -0x8, RZ ;  /* 0xfffffff8c9c87810 */ /* 0x000fc60007ffe0ff */
[----:B------:R1:W-:Y:S01]  /*6120*/  STL.64 [R1+0x450], R136 ;  /* 0x0004508801007387 */ /* 0x0003e20000100a00 */
[----:B------:R-:W-:Y:S02]  /*6130*/  ISETP.GE.U32.AND P4, PT, R200, 0x7fffffb9, PT ;  /* 0x7fffffb9c800780c */ /* 0x000fe40003f86070 */
[C---:B------:R-:W-:Y:S01]  /*6140*/  IADD3 R200, R201.reuse, -0xc, RZ ;  /* 0xfffffff4c9c87810 */ /* 0x040fe20007ffe0ff */
[----:B------:R4:W-:Y:S04]  /*6150*/  STL.64 [R1+0x458], R144 ;  /* 0x0004589001007387 */ /* 0x0009e80000100a00 */
[----:B------:R2:W-:Y:S01]  /*6160*/  LDGSTS.E [R0+0x7c00], [R248.64], !P1 ;  /* 0x07c00000f8007fae */ /* 0x0005e2000c921844 */
[----:B------:R-:W-:Y:S02]  /*6170*/  ISETP.GE.U32.AND P1, PT, R200, 0x7fffffb5, PT ;  /* 0x7fffffb5c800780c */ /* 0x000fe40003f26070 */
[----:B-1----:R-:W-:Y:S01]  /*6180*/  LOP3.LUT R136, R252, 0x60, RZ, 0x3c, !PT ;  /* 0x00000060fc887812 */ /* 0x002fe200078e3cff */
[----:B------:R-:W3:Y:S01]  /*6190*/  LDL.LU.64 R8, [R1+0x478] ;  /* 0x0004780001087983 */ /* 0x000ee20000300a00 */
[----:B------:R-:W-:-:S03]  /*61a0*/  IADD3 R200, R201, -0x10, RZ ;  /* 0xfffffff0c9c87810 */ /* 0x000fc60007ffe0ff */
[----:B------:R-:W3:Y:S04]  /*61b0*/  LDL.LU.64 R6, [R1+0x470] ;  /* 0x0004700001067983 */ /* 0x000ee80000300a00 */
[----:B------:R-:W3:Y:S04]  /*61c0*/  LDL.LU.64 R4, [R1+0x468] ;  /* 0x0004680001047983 */ /* 0x000ee80000300a00 */
[----:B------:R1:W-:Y:S01]  /*61d0*/  LDGSTS.E [R136+0x600], [R2.64], !P6 ;  /* 0x0060000002887fae */ /* 0x0003e2000f121844 */
[----:B------:R-:W-:Y:S02]  /*61e0*/  ISETP.GE.U32.AND P6, PT, R200, 0x7fffffb1, PT ;  /* 0x7fffffb1c800780c */ /* 0x000fe40003fc6070 */
[----:B------:R-:W-:Y:S01]  /*61f0*/  IADD3 R200, R201, -0x14, RZ ;  /* 0xffffffecc9c87810 */ /* 0x000fe20007ffe0ff */
[----:B------:R2:W-:Y:S04]  /*6200*/  LDGSTS.E [R136+0xe00], [R134.64], !P4 ;  /* 0x00e0000086887fae */ /* 0x0005e8000e121844 */
[----:B-1----:R-:W3:Y:S01]  /*6210*/  LDL.LU.64 R2, [R1+0x460] ;  /* 0x0004600001027983 */ /* 0x002ee20000300a00 */
[----:B------:R-:W-:-:S02]  /*6220*/  ISETP.GE.U32.AND P4, PT, R200, 0x7fffffad, PT ;  /* 0x7fffffadc800780c */ /* 0x000fc40003f86070 */
        /* <DEDUP_REMOVED lines=17> */
[----:B--2---:R-:W2:Y:S01]  /*6340*/  S2R R0, SR_TID.X ;  /* 0x0000000000007919 */ /* 0x004ea20000002100 */
        /* <DEDUP_REMOVED lines=10> */
[----:B------:R-:W-:Y:S01]  /*63f0*/  IMAD.MOV.U32 R200, RZ, RZ, 0x3f ;  /* 0x0000003fffc87424 */ /* 0x000fe200078e00ff */
[----:B------:R1:W-:Y:S04]  /*6400*/  LDGSTS.E [R136+0x5e00], [R218.64], !P1 ;  /* 0x05e00000da887fae */ /* 0x0003e8000c921844 */
[----:B----4-:R-:W-:Y:S01]  /*6410*/  IADD3 R145, R200, c[0x0][0x180], RZ ;  /* 0x00006000c8917a10 */ /* 0x010fe20007ffe0ff */
[----:B------:R1:W-:Y:S01]  /*6420*/  LDGSTS.E [R136+0x6600], [R226.64], !P6 ;  /* 0x06600000e2887fae */ /* 0x0003e2000f121844 */
[----:B--2---:R-:W-:Y:S02]  /*6430*/  LOP3.LUT R199, R0, 0x3f, RZ, 0xc0, !PT ;  /* 0x0000003f00c77812 */ /* 0x004fe400078ec0ff */
[----:B------:R-:W-:-:S02]  /*6440*/  ISETP.GT.AND P1, PT, R145, 0x3f, PT ;  /* 0x0000003f9100780c */ /* 0x000fc40003f24270 */
[----:B------:R-:W-:Y:S01]  /*6450*/  ISETP.GE.AND P6, PT, R199, c[0x0][0x180], PT ;  /* 0x00006000c7007a0c */ /* 0x000fe20003fc6270 */
[----:B------:R1:W-:Y:S01]  /*6460*/  LDGSTS.E [R136+0x6e00], [R234.64], !P4 ;  /* 0x06e00000ea887fae */ /* 0x0003e2000e121844 */
[----:B------:R-:W-:Y:S02]  /*6470*/  SEL R144, RZ, 0x4, !P1 ;  /* 0x00000004ff907807 */ /* 0x000fe40004800000 */
[----:B------:R-:W-:Y:S02]  /*6480*/  IADD3 R137, R201, -0x3c, RZ ;  /* 0xffffffc4c9897810 */ /* 0x000fe40007ffe0ff */
[----:B------:R-:W-:Y:S02]  /*6490*/  SEL R144, R144, RZ, !P6 ;  /* 0x000000ff90907207 */ /* 0x000fe40007000000 */
[----:B------:R-:W-:Y:S02]  /*64a0*/  ISETP.GE.U32.AND P6, PT, R137, 0x7fffff85, PT ;  /* 0x7fffff858900780c */ /* 0x000fe40003fc6070 */
[----:B------:R-:W-:-:S02]  /*64b0*/  SEL R200, RZ, 0x4, P0 ;  /* 0x00000004ffc87807 */ /* 0x000fc40000000000 */
[----:B------:R-:W-:-:S04]  /*64c0*/  ISETP.GT.AND P0, PT, R145, 0x7f, PT ;  /* 0x0000007f9100780c */ /* 0x000fc80003f04270 */
[----:B------:R-:W-:Y:S02]  /*64d0*/  SEL R137, R200, RZ, P0 ;  /* 0x000000ffc8897207 */ /* 0x000fe40000000000 */
[----:B------:R-:W-:Y:S02]  /*64e0*/  ISETP.GT.AND P0, PT, R145, 0xbf, PT ;  /* 0x000000bf9100780c */ /* 0x000fe40003f04270 */
[----:B------:R-:W-:Y:S01]  /*64f0*/  SEL R200, RZ, 0x4, P5 ;  /* 0x00000004ffc87807 */ /* 0x000fe20002800000 */
[----:B------:R1:W-:Y:S03]  /*6500*/  LDGSTS.E [R136+0x7600], [R242.64], !P6 ;  /* 0x07600000f2887fae */ /* 0x0003e6000f121844 */
[----:B------:R-:W-:Y:S01]  /*6510*/  SEL R200, R200, RZ, P0 ;  /* 0x000000ffc8c87207 */ /* 0x000fe20000000000 */
[----:B------:R1:W-:Y:S01]  /*6520*/  LDGSTS.E [R136+0x7e00], [R250.64], !P2 ;  /* 0x07e00000fa887fae */ /* 0x0003e2000d121844 */
[----:B------:R-:W-:-:S02]  /*6530*/  ISETP.NE.U32.AND P0, PT, R137, RZ, PT ;  /* 0x000000ff8900720c */ /* 0x000fc40003f05070 */
[----:B------:R-:W-:Y:S01]  /*6540*/  ISETP.NE.U32.AND P4, PT, R200, RZ, PT ;  /* 0x000000ffc800720c */ /* 0x000fe20003f85070 */
[----:B------:R-:W0:Y:S04]  /*6550*/  LDGDEPBAR ;  /* 0x00000000000079af */ /* 0x000e280000000000 */
[----:B-1----:R-:W2:Y:S01]  /*6560*/  LDL.LU.64 R136, [R1+0x8] ;  /* 0x0000080001887983 */ /* 0x002ea20000300a00 */
[----:B------:R-:W-:-:S04]  /*6570*/  IADD3 R200, R201, -0x41, RZ ;  /* 0xffffffbfc9c87810 */ /* 0x000fc80007ffe0ff */
[----:B------:R-:W-:Y:S02]  /*6580*/  ISETP.GE.U32.AND P6, PT, R200, 0x7fffff80, PT ;  /* 0x7fffff80c800780c */ /* 0x000fe40003fc6070 */
[----:B------:R-:W-:-:S04]  /*6590*/  IADD3 R200, R201, -0x45, RZ ;  /* 0xffffffbbc9c87810 */ /* 0x000fc80007ffe0ff */
[----:B------:R-:W-:Y:S02]  /*65a0*/  ISETP.GE.U32.AND P2, PT, R200, 0x7fffff7c, PT ;  /* 0x7fffff7cc800780c */ /* 0x000fe40003f46070 */
[----:B------:R-:W-:Y:S02]  /*65b0*/  SHF.R.S32.HI R200, RZ, 0x6, R0 ;  /* 0x00000006ffc87819 */ /* 0x000fe40000011400 */
[----:B------:R-:W-:Y:S02]  /*65c0*/  ISETP.NE.U32.AND P5, PT, R144, RZ, PT ;  /* 0x000000ff9000720c */ /* 0x000fe40003fa5070 */
[----:B------:R-:W-:Y:S01]  /*65d0*/  SGXT R0, R200, 0x1 ;  /* 0x00000001c800781a */ /* 0x000fe20000000200 */
[----:B------:R-:W-:-:S05]  /*65e0*/  IMAD.SHL.U32 R200, R199, 0x4, RZ ;  /* 0x00000004c7c87824 */ /* 0x000fca00078e00ff */
[----:B------:R-:W-:-:S04]  /*65f0*/  LOP3.LUT R200, R200, 0x110, R0, 0x78, !PT ;  /* 0x00000110c8c87812 */ /* 0x000fc800078e7800 */
[C---:B------:R-:W-:Y:S02]  /*6600*/  LOP3.LUT R0, R200.reuse, 0x20, RZ, 0x3c, !PT ;  /* 0x00000020c8007812 */ /* 0x040fe400078e3cff */
[----:B------:R-:W-:Y:S01]  /*6610*/  LOP3.LUT R199, R200, 0x40, RZ, 0x3c, !PT ;  /* 0x00000040c8c77812 */ /* 0x000fe200078e3cff */
[----:B------:R-:W-:Y:S01]  /*6620*/  IMAD.SHL.U32 R198, R198, 0x40, RZ ;  /* 0x00000040c6c67824 */ /* 0x000fe200078e00ff */
[----:B------:R-:W-:Y:S01]  /*6630*/  IADD3 R144, R201, -0x49, RZ ;  /* 0xffffffb7c9907810 */ /* 0x000fe20007ffe0ff */
[----:B---3--:R1:W-:Y:S04]  /*6640*/  LDGSTS.E [R200+0x20000], [R2.64], P5 ;  /* 0x2000000002c87fae */ /* 0x0083e8000a921844 */
[----:B------:R3:W-:Y:S04]  /*6650*/  LDGSTS.E [R200+0x20800], [R10.64], P5 ;  /* 0x208000000ac87fae */ /* 0x0007e8000a921844 */
        /* <DEDUP_REMOVED lines=37> */
[----:B------:R2:W-:Y:S01]  /*68b0*/  LDGSTS.E [R199+0x23c00], [R62.64], P5 ;  /* 0x23c000003ec77fae */ /* 0x0005e2000a921844 */
[----:B-1----:R-:W-:-:S03]  /*68c0*/  LOP3.LUT R0, R200, 0x60, RZ, 0x3c, !PT ;  /* 0x00000060c8007812 */ /* 0x002fc600078e3cff */
        /* <DEDUP_REMOVED lines=24> */
[----:B------:R-:W0:Y:S01]  /*6a50*/  LDGDEPBAR ;  /* 0x00000000000079af */ /* 0x000e220000000000 */
[----:B------:R-:W-:Y:S01]  /*6a60*/  ISETP.GE.U32.AND P5, PT, R144, 0x7fffff78, PT ;  /* 0x7fffff789000780c */ /* 0x000fe20003fa6070 */
[----:B------:R-:W-:-:S02]  /*6a70*/  IMAD.WIDE R144, R198, 0x4, R128 ;  /* 0x00000004c6907825 */ /* 0x000fc400078e0280 */
[----:B------:R-:W-:Y:S02]  /*6a80*/  BAR.SYNC.DEFER_BLOCKING 0x0 ;  /* 0x0000000000007b1d */ /* 0x000fe40000010000 */
[----:B--2---:R-:W-:-:S04]  /*6a90*/  IMAD.WIDE R136, R198, 0x4, R136 ;  /* 0x00000004c6887825 */ /* 0x004fc800078e0288 */
[----:B------:R2:W-:Y:S04]  /*6aa0*/  STL.64 [R1+0x40], R144 ;  /* 0x0000409001007387 */ /* 0x0005e80000100a00 */
[----:B------:R-:W-:Y:S01]  /*6ab0*/  @!PT LDS RZ, [RZ] ;  /* 0x00000000fffff984 */ /* 0x000fe20000000800 */
[----:B------:R-:W-:Y:S01]  /*6ac0*/  @!PT LDS RZ, [RZ] ;  /* 0x00000000fffff984 */ /* 0x000fe20000000800 */
[----:B------:R-:W-:Y:S01]  /*6ad0*/  @!PT LDS RZ, [RZ] ;  /* 0x00000000fffff984 */ /* 0x000fe20000000800 */
[----:B------:R2:W-:Y:S04]  /*6ae0*/  LDGSTS.E [R252+0x8000], [R144.64], !P6 ;  /* 0x0800000090fc7fae */ /* 0x0005e8000f121844 */
[----:B------:R1:W-:Y:S04]  /*6af0*/  LDGSTS.E [R252+0x8800], [R136.64], !P2 ;  /* 0x0880000088fc7fae */ /* 0x0003e8000d121844 */
[----:B--2---:R-:W2:Y:S04]  /*6b00*/  LDL.LU.64 R144, [R1+0x458] ;  /* 0x0004580001907983 */ /* 0x004ea80000300a00 */
[----:B------:R1:W-:Y:S04]  /*6b10*/  STL.64 [R1+0x38], R136 ;  /* 0x0000388801007387 */ /* 0x0003e80000100a00 */
[----:B-1----:R-:W2:Y:S01]  /*6b20*/  LDL.LU.64 R136, [R1+0x450] ;  /* 0x0004500001887983 */ /* 0x002ea20000300a00 */
[----:B------:R-:W-:-:S04]  /*6b30*/  IADD3 R128, R201, -0x4d, RZ ;  /* 0xffffffb3c9807810 */ /* 0x000fc80007ffe0ff */
[----:B------:R-:W-:Y:S02]  /*6b40*/  ISETP.GE.U32.AND P6, PT, R128, 0x7fffff74, PT ;  /* 0x7fffff748000780c */ /* 0x000fe40003fc6070 */
[----:B------:R-:W-:-:S04]  /*6b50*/  IADD3 R128, R201, -0x51, RZ ;  /* 0xffffffafc9807810 */ /* 0x000fc80007ffe0ff */
[----:B------:R-:W-:Y:S02]  /*6b60*/  ISETP.GE.U32.AND P2, PT, R128, 0x7fffff70, PT ;  /* 0x7fffff708000780c */ /* 0x000fe40003f46070 */
[----:B------:R-:W-:Y:S01]  /*6b70*/  IADD3 R128, R201, -0x55, RZ ;  /* 0xffffffabc9807810 */ /* 0x000fe20007ffe0ff */
[----:B------:R-:W-:-:S04]  /*6b80*/  IMAD.WIDE R160, R198, 0x4, R160 ;  /* 0x00000004c6a07825 */ /* 0x000fc800078e02a0 */
[----:B------:R-:W-:-:S04]  /*6b90*/  IMAD.WIDE R168, R198, 0x4, R168 ;  /* 0x00000004c6a87825 */ /* 0x000fc800078e02a8 */
[----:B------:R-:W-:-:S04]  /*6ba0*/  IMAD.WIDE R176, R198, 0x4, R176 ;  /* 0x00000004c6b07825 */ /* 0x000fc800078e02b0 */
[----:B--2---:R-:W-:-:S05]  /*6bb0*/  IMAD.WIDE R136, R198, 0x4, R136 ;  /* 0x00000004c6887825 */ /* 0x004fca00078e0288 */
[----:B------:R1:W-:Y:S04]  /*6bc0*/  STL.64 [R1+0x30], R136 ;  /* 0x0000308801007387 */ /* 0x0003e80000100a00 */
[----:B------:R1:W-:Y:S02]  /*6bd0*/  LDGSTS.E [R252+0x9000], [R136.64], !P5 ;  /* 0x0900000088fc7fae */ /* 0x0003e4000e921844 */
[----:B-1----:R-:W-:-:S05]  /*6be0*/  IMAD.WIDE R136, R198, 0x4, R144 ;  /* 0x00000004c6887825 */ /* 0x002fca00078e0290 */
[----:B------:R1:W-:Y:S04]  /*6bf0*/  STL.64 [R1+0x28], R136 ;  /* 0x0000288801007387 */ /* 0x0003e80000100a00 */
[----:B------:R1:W-:Y:S02]  /*6c00*/  LDGSTS.E [R252+0x9800], [R136.64], !P6 ;  /* 0x0980000088fc7fae */ /* 0x0003e4000f121844 */
[----:B-1----:R-:W-:-:S05]  /*6c10*/  IMAD.WIDE R136, R198, 0x4, R152 ;  /* 0x00000004c6887825 */ /* 0x002fca00078e0298 */
[----:B------:R1:W-:Y:S04]  /*6c20*/  STL.64 [R1+0x8], R136 ;  /* 0x0000088801007387 */ /* 0x0003e80000100a00 */
[----:B------:R1:W-:Y:S04]  /*6c30*/  LDGSTS.E [R252+0xa000], [R136.64], !P2 ;  /* 0x0a00000088fc7fae */ /* 0x0003e8000d121844 */
[----:B-1----:R-:W2:Y:S04]  /*6c40*/  LDL.LU.64 R136, [R1+0x20] ;  /* 0x0000200001887983 */ /* 0x002ea80000300a00 */
[----:B------:R-:W3:Y:S01]  /*6c50*/  LDL.LU.64 R152, [R1] ;  /* 0x0000000001987983 */ /* 0x000ee20000300a00 */
[----:B------:R-:W-:-:S03]  /*6c60*/  ISETP.GE.U32.AND P5, PT, R128, 0x7fffff6c, PT ;  /* 0x7fffff6c8000780c */ /* 0x000fc60003fa6070 */
[----:B------:R1:W-:Y:S04]  /*6c70*/  STL.64 [R1+0x438], R160 ;  /* 0x000438a001007387 */ /* 0x0003e80000100a00 */
[----:B------:R1:W-:Y:S04]  /*6c80*/  STL.64 [R1+0x440], R168 ;  /* 0x000440a801007387 */ /* 0x0003e80000100a00 */
[----:B------:R-:W-:Y:S04]  /*6c90*/  STL.64 [R1+0x448], R176 ;  /* 0x000448b001007387 */ /* 0x000fe80000100a00 */
[----:B------:R1:W-:Y:S04]  /*6ca0*/  LDGSTS.E [R252+0xa800], [R160.64], !P5 ;  /* 0x0a800000a0fc7fae */ /* 0x0003e8000e921844 */
[----:B-1----:R-:W4:Y:S01]  /*6cb0*/  LDL.LU.64 R160, [R1+0x18] ;  /* 0x0000180001a07983 */ /* 0x002f220000300a00 */
[----:B------:R-:W-:-:S04]  /*6cc0*/  IADD3 R128, R201, -0x59, RZ ;  /* 0xffffffa7c9807810 */ /* 0x000fc80007ffe0ff */
[----:B------:R-:W-:-:S13]  /*6cd0*/  ISETP.GE.U32.AND P6, PT, R128, 0x7fffff68, PT ;  /* 0x7fffff688000780c */ /* 0x000fda0003fc6070 */
[----:B------:R1:W-:Y:S04]  /*6ce0*/  LDGSTS.E [R252+0xb000], [R168.64], !P6 ;  /* 0x0b000000a8fc7fae */ /* 0x0003e8000f121844 */
[----:B-1----:R-:W4:Y:S01]  /*6cf0*/  LDL.LU.64 R168, [R1+0x10] ;  /* 0x0000100001a87983 */ /* 0x002f220000300a00 */
[----:B------:R-:W-:-:S04]  /*6d00*/  IADD3 R128, R201, -0x5d, RZ ;  /* 0xffffffa3c9807810 */ /* 0x000fc80007ffe0ff */
[----:B------:R-:W-:Y:S02]  /*6d10*/  ISETP.GE.U32.AND P2, PT, R128, 0x7fffff64, PT ;  /* 0x7fffff648000780c */ /* 0x000fe40003f46070 */
[----:B------:R-:W-:-:S04]  /*6d20*/  IADD3 R128, R201, -0x61, RZ ;  /* 0xffffff9fc9807810 */ /* 0x000fc80007ffe0ff */
[----:B------:R-:W-:Y:S02]  /*6d30*/  ISETP.GE.U32.AND P5, PT, R128, 0x7fffff60, PT ;  /* 0x7fffff608000780c */ /* 0x000fe40003fa6070 */
[----:B------:R-:W-:-:S04]  /*6d40*/  IADD3 R128, R201, -0x65, RZ ;  /* 0xffffff9bc9807810 */ /* 0x000fc80007ffe0ff */
[----:B------:R-:W-:Y:S01]  /*6d50*/  ISETP.GE.U32.AND P6, PT, R128, 0x7fffff5c, PT ;  /* 0x7fffff5c8000780c */ /* 0x000fe20003fc6070 */
[----:B------:R1:W-:Y:S01]  /*6d60*/  LDGSTS.E [R252+0xb800], [R176.64], !P2 ;  /* 0x0b800000b0fc7fae */ /* 0x0003e2000d121844 */
[----:B------:R-:W-:Y:S01]  /*6d70*/  IADD3 R128, R201, -0x69, RZ ;  /* 0xffffff97c9807810 */ /* 0x000fe20007ffe0ff */
[----:B------:R-:W-:-:S03]  /*6d80*/  IMAD.WIDE R184, R198, 0x4, R184 ;  /* 0x00000004c6b87825 */ /* 0x000fc600078e02b8 */
[----:B------:R-:W-:Y:S02]  /*6d90*/  ISETP.GE.U32.AND P2, PT, R128, 0x7fffff58, PT ;  /* 0x7fffff588000780c */ /* 0x000fe40003f46070 */
[C---:B------:R-:W-:Y:S01]  /*6da0*/  IADD3 R128, R201.reuse, -0x6d, RZ ;  /* 0xffffff93c9807810 */ /* 0x040fe20007ffe0ff */
[----:B------:R1:W-:Y:S01]  /*6db0*/  LDGSTS.E [R252+0xc000], [R184.64], !P5 ;  /* 0x0c000000b8fc7fae */ /* 0x0003e2000e921844 */
[----:B------:R-:W-:Y:S02]  /*6dc0*/  IMAD.WIDE R192, R198, 0x4, R192 ;  /* 0x00000004c6c07825 */ /* 0x000fe400078e02c0 */
[----:B------:R-:W-:Y:S02]  /*6dd0*/  ISETP.GE.U32.AND P5, PT, R128, 0x7fffff54, PT ;  /* 0x7fffff548000780c */ /* 0x000fe40003fa6070 */
[----:B------:R-:W-:Y:S01]  /*6de0*/  IADD3 R128, R201, -0x71, RZ ;  /* 0xffffff8fc9807810 */ /* 0x000fe20007ffe0ff */
[----:B------:R1:W-:Y:S01]  /*6df0*/  LDGSTS.E [R252+0xc800], [R192.64], !P6 ;  /* 0x0c800000c0fc7fae */ /* 0x0003e2000f121844 */
[----:B------:R-:W-:-:S02]  /*6e00*/  IMAD.WIDE R204, R198, 0x4, R204 ;  /* 0x00000004c6cc7825 */ /* 0x000fc400078e02cc */
        /* <DEDUP_REMOVED lines=23> */
[----:B------:R-:W-:-:S02]  /*6f80*/  LOP3.LUT R145, R252, 0x20, RZ, 0x3c, !PT ;  /* 0x00000020fc917812 */ /* 0x000fc400078e3cff */
[----:B------:R-:W-:Y:S02]  /*6f90*/  ISETP.GE.U32.AND P6, PT, R128, 0x7fffff77, PT ;  /* 0x7fffff778000780c */ /* 0x000fe40003fc6070 */
[----:B------:R-:W-:Y:S01]  /*6fa0*/  IADD3 R144, R201, -0x52, RZ ;  /* 0xffffffaec9907810 */ /* 0x000fe20007ffe0ff */
[----:B------:R-:W-:-:S04]  /*6fb0*/  IMAD.WIDE R138, R198, 0x4, R138 ;  /* 0x00000004c68a7825 */ /* 0x000fc800078e028a */
        /* <DEDUP_REMOVED lines=16> */
[----:B--2---:R-:W-:Y:S01]  /*70c0*/  IMAD.WIDE R128, R198, 0x4, R136 ;  /* 0x00000004c6807825 */ /* 0x004fe200078e0288 */
[----:B------:R-:W-:-:S04]  /*70d0*/  IADD3 R136, R201, -0x4e, RZ ;  /* 0xffffffb2c9887810 */ /* 0x000fc80007ffe0ff */
[----:B------:R4:W-:Y:S01]  /*70e0*/  LDGSTS.E [R145+0x8200], [R128.64], !P2 ;  /* 0x0820000080917fae */ /* 0x0009e2000d121844 */
[----:B------:R-:W-:Y:S01]  /*70f0*/  ISETP.GE.U32.AND P2, PT, R136, 0x7fffff73, PT ;  /* 0x7fffff738800780c */ /* 0x000fe20003f46070 */
[----:B---3--:R-:W-:-:S05]  /*7100*/  IMAD.WIDE R136, R198, 0x4, R152 ;  /* 0x00000004c6887825 */ /* 0x008fca00078e0298 */
        /* <DEDUP_REMOVED lines=45> */
[----:B------:R-:W-:Y:S01]  /*73e0*/  IADD3 R152, R201, -0x4f, RZ ;  /* 0xffffffb1c9987810 */ /* 0x000fe20007ffe0ff */
[----:B----4-:R-:W-:-:S05]  /*73f0*/  IMAD.WIDE R144, R198, 0x4, R160 ;  /* 0x00000004c6907825 */ /* 0x010fca00078e02a0 */
        /* <DEDUP_REMOVED lines=62> */
[----:B--2---:R-:W-:-:S05]  /*77e0*/  IMAD.WIDE R152, R198, 0x4, R168 ;  /* 0x00000004c6987825 */ /* 0x004fca00078e02a8 */
[----:B------:R2:W-:Y:S01]  /*77f0*/  LDGSTS.E [R161+0x8600], [R152.64], !P6 ;  /* 0x0860000098a17fae */ /* 0x0005e2000f121844 */
        /* <DEDUP_REMOVED lines=45> */
[----:B------:R-:W-:Y:S01]  /*7ad0*/  IMAD.WIDE R168, R198, 0x4, R234 ;  /* 0x00000004c6a87825 */ /* 0x000fe200078e02ea */
[----:B------:R-:W-:Y:S01]  /*7ae0*/  IADD3 R234, R201, -0x85, RZ ;  /* 0xffffff7bc9ea7810 */ /* 0x000fe20007ffe0ff */
[----:B------:R2:W-:Y:S04]  /*7af0*/  LDGSTS.E [R161+0xe600], [R226.64], !P6 ;  /* 0x0e600000e2a17fae */ /* 0x0005e8000f121844 */
[----:B------:R3:W-:Y:S04]  /*7b00*/  STL.64 [R1+0x58], R168 ;  /* 0x000058a801007387 */ /* 0x0007e80000100a00 */
[----:B------:R3:W-:Y:S01]  /*7b10*/  LDGSTS.E [R161+0xee00], [R168.64], !P2 ;  /* 0x0ee00000a8a17fae */ /* 0x0007e2000d121844 */
[----:B------:R-:W-:-:S02]  /*7b20*/  ISETP.GE.U32.AND P2, PT, R234, 0x7fffff3c, PT ;  /* 0x7fffff3cea00780c */ /* 0x000fc40003f46070 */
[C---:B------:R-:W-:Y:S02]  /*7b30*/  IADD3 R234, R201.reuse, -0x89, RZ ;  /* 0xffffff77c9ea7810 */ /* 0x040fe40007ffe0ff */
[----:B------:R-:W-:Y:S01]  /*7b40*/  IADD3 R160, R201, -0x81, RZ ;  /* 0xffffff7fc9a07810 */ /* 0x000fe20007ffe0ff */
[----:B---3--:R-:W-:-:S05]  /*7b50*/  IMAD.WIDE R168, R198, 0x4, R242 ;  /* 0x00000004c6a87825 */ /* 0x008fca00078e02f2 */
[----:B------:R3:W-:Y:S01]  /*7b60*/  LDGSTS.E [R161+0xf600], [R168.64], !P5 ;  /* 0x0f600000a8a17fae */ /* 0x0007e2000e921844 */
[----:B------:R-:W-:Y:S01]  /*7b70*/  ISETP.GE.U32.AND P5, PT, R234, 0x7fffff38, PT ;  /* 0x7fffff38ea00780c */ /* 0x000fe20003fa6070 */
[----:B------:R-:W-:Y:S01]  /*7b80*/  IMAD.MOV.U32 R234, RZ, RZ, c[0x0][0x18c] ;  /* 0x00006300ffea7624 */ /* 0x000fe200078e00ff */
[----:B------:R-:W-:Y:S01]  /*7b90*/  ISETP.GE.U32.AND P6, PT, R160, 0x7fffff40, PT ;  /* 0x7fffff40a000780c */ /* 0x000fe20003fc6070 */
[----:B------:R3:W-:Y:S02]  /*7ba0*/  STL.64 [R1+0x50], R168 ;  /* 0x000050a801007387 */ /* 0x0007e40000100a00 */
[----:B------:R-:W-:-:S04]  /*7bb0*/  IMAD.SHL.U32 R160, R234, 0x40, RZ ;  /* 0x00000040eaa07824 */ /* 0x000fc800078e00ff */
[----:B------:R-:W-:-:S04]  /*7bc0*/  IMAD.WIDE R2, R160, 0x4, R2 ;  /* 0x00000004a0027825 */ /* 0x000fc800078e0202 */
[----:B---3--:R-:W-:-:S04]  /*7bd0*/  IMAD.WIDE R168, R198, 0x4, R250 ;  /* 0x00000004c6a87825 */ /* 0x008fc800078e02fa */
[C---:B------:R-:W-:Y:S01]  /*7be0*/  IMAD.WIDE R10, R160.reuse, 0x4, R10 ;  /* 0x00000004a00a7825 */ /* 0x040fe200078e020a */
[----:B------:R2:W-:Y:S03]  /*7bf0*/  LDGSTS.E [R161+0xfe00], [R168.64], !P3 ;  /* 0x0fe00000a8a17fae */ /* 0x0005e6000d921844 */
[C---:B------:R-:W-:Y:S01]  /*7c00*/  IMAD.WIDE R18, R160.reuse, 0x4, R18 ;  /* 0x00000004a0127825 */ /* 0x040fe200078e0212 */
[----:B------:R-:W0:Y:S03]  /*7c10*/  LDGDEPBAR ;  /* 0x00000000000079af */ /* 0x000e260000000000 */
[C---:B------:R-:W-:Y:S01]  /*7c20*/  IMAD.WIDE R26, R160.reuse, 0x4, R26 ;  /* 0x00000004a01a7825 */ /* 0x040fe200078e021a */
[----:B------:R3:W-:Y:S03]  /*7c30*/  LDGSTS.E [R200+0x28000], [R2.64], P0 ;  /* 0x2800000002c87fae */ /* 0x0007e60008121844 */
        /* <DEDUP_REMOVED lines=18> */
[----:B------:R-:W-:Y:S01]  /*7d60*/  IMAD.WIDE R106, R160, 0x4, R106 ;  /* 0x00000004a06a7825 */ /* 0x000fe200078e026a */
[----:B------:R1:W-:Y:S01]  /*7d70*/  LDGSTS.E [R200+0x2d000], [R82.64], P0 ;  /* 0x2d00000052c87fae */ /* 0x0003e20008121844 */
[----:B--2---:R-:W-:-:S02]  /*7d80*/  LOP3.LUT R161, R200, 0x20, RZ, 0x3c, !PT ;  /* 0x00000020c8a17812 */ /* 0x004fc400078e3cff */
        /* <DEDUP_REMOVED lines=33> */
[----:B------:R1:W-:Y:S03]  /*7fa0*/  STL.64 [R1+0x48], R168 ;  /* 0x000048a801007387 */ /* 0x0003e60000100a00 */
[C---:B------:R-:W-:Y:S01]  /*7fb0*/  IMAD.WIDE R124, R160.reuse, 0x4, R124 ;  /* 0x00000004a07c7825 */ /* 0x040fe200078e027c */
[----:B------:R2:W-:Y:S04]  /*7fc0*/  LDGSTS.E [R161+0x2da00], [R92.64], P0 ;  /* 0x2da000005ca17fae */ /* 0x0005e80008121844 */
[----:B------:R2:W-:Y:S01]  /*7fd0*/  LDGSTS.E [R161+0x2e200], [R100.64], P0 ;  /* 0x2e20000064a17fae */ /* 0x0005e20008121844 */
[----:B------:R-:W-:-:S03]  /*7fe0*/  IMAD.WIDE R6, R160, 0x4, R6 ;  /* 0x00000004a0067825 */ /* 0x000fc600078e0206 */
[----:B-1----:R-:W3:Y:S01]  /*7ff0*/  LDL.LU.64 R176, [R1+0x40] ;  /* 0x0000400001b07983 */ /* 0x002ee20000300a00 */
[----:B------:R-:W-:-:S03]  /*8000*/  IMAD.WIDE R8, R160, 0x4, R8 ;  /* 0x00000004a0087825 */ /* 0x000fc600078e0208 */
[----:B------:R2:W-:Y:S01]  /*8010*/  LDGSTS.E [R161+0x2ea00], [R108.64], P0 ;  /* 0x2ea000006ca17fae */ /* 0x0005e20008121844 */
[----:B------:R-:W-:-:S03]  /*8020*/  IMAD.WIDE R14, R160, 0x4, R14 ;  /* 0x00000004a00e7825 */ /* 0x000fc600078e020e */
[----:B------:R2:W-:Y:S01]  /*8030*/  LDGSTS.E [R161+0x2f200], [R116.64], P0 ;  /* 0x2f20000074a17fae */ /* 0x0005e20008121844 */
[----:B------:R-:W-:-:S03]  /*8040*/  IMAD.WIDE R16, R160, 0x4, R16 ;  /* 0x00000004a0107825 */ /* 0x000fc600078e0210 */
[----:B------:R-:W4:Y:S01]  /*8050*/  LDL.LU.64 R168, [R1+0x38] ;  /* 0x0000380001a87983 */ /* 0x000f220000300a00 */
[----:B------:R-:W-:-:S03]  /*8060*/  IMAD.WIDE R22, R160, 0x4, R22 ;  /* 0x00000004a0167825 */ /* 0x000fc600078e0216 */
[----:B------:R2:W-:Y:S01]  /*8070*/  LDGSTS.E [R161+0x2fa00], [R124.64], P0 ;  /* 0x2fa000007ca17fae */ /* 0x0005e20008121844 */
        /* <DEDUP_REMOVED lines=10> */
[----:B------:R-:W-:-:S04]  /*8120*/  IMAD.WIDE R46, R160, 0x4, R46 ;  /* 0x00000004a02e7825 */ /* 0x000fc800078e022e */
[C---:B------:R-:W-:Y:S01]  /*8130*/  IMAD.WIDE R48, R160.reuse, 0x4, R48 ;  /* 0x00000004a0307825 */ /* 0x040fe200078e0230 */
[----:B------:R1:W-:Y:S03]  /*8140*/  LDGSTS.E [R199+0x2ac00], [R46.64], P0 ;  /* 0x2ac000002ec77fae */ /* 0x0003e60008121844 */
        /* <DEDUP_REMOVED lines=28> */
[----:B------:R-:W-:Y:S01]  /*8310*/  IMAD.WIDE R130, R160, 0x4, R130 ;  /* 0x00000004a0827825 */ /* 0x000fe200078e0282 */
[----:B------:R1:W-:Y:S04]  /*8320*/  LDGSTS.E [R199+0x2fc00], [R126.64], P0 ;  /* 0x2fc000007ec77fae */ /* 0x0003e80008121844 */
[----:B--2---:R-:W2:Y:S04]  /*8330*/  LDL.LU.64 R160, [R1+0x30] ;  /* 0x0000300001a07983 */ /* 0x004ea80000300a00 */
        /* <DEDUP_REMOVED lines=16> */
[----:B------:R-:W0:Y:S04]  /*8440*/  LDGDEPBAR ;  /* 0x00000000000079af */ /* 0x000e280000000000 */
[----:B------:R-:W2:Y:S04]  /*8450*/  LDL.LU.64 R250, [R1+0x28] ;  /* 0x0000280001fa7983 */ /* 0x000ea80000300a00 */
[----:B------:R-:W2:Y:S01]  /*8460*/  LDL.LU.64 R242, [R1+0x8] ;  /* 0x0000080001f27983 */ /* 0x000ea20000300a00 */
[----:B---3--:R-:W-:-:S03]  /*8470*/  IMAD.WIDE R176, R198, 0x4, R176 ;  /* 0x00000004c6b07825 */ /* 0x008fc600078e02b0 */
[----:B------:R-:W-:Y:S06]  /*8480*/  BAR.SYNC.DEFER_BLOCKING 0x0 ;  /* 0x0000000000007b1d */ /* 0x000fec0000010000 */
[----:B------:R3:W-:Y:S01]  /*8490*/  STL.64 [R1+0x40], R176 ;  /* 0x000040b001007387 */ /* 0x0007e20000100a00 */
[----:B----4-:R-:W-:-:S03]  /*84a0*/  IMAD.WIDE R168, R198, 0x4, R168 ;  /* 0x00000004c6a87825 */ /* 0x010fc600078e02a8 */
[----:B------:R-:W-:Y:S01]  /*84b0*/  @!PT LDS RZ, [RZ] ;  /* 0x00000000fffff984 */ /* 0x000fe20000000800 */
[----:B------:R-:W-:Y:S01]  /*84c0*/  @!PT LDS RZ, [RZ] ;  /* 0x00000000fffff984 */ /* 0x000fe20000000800 */
[----:B------:R-:W-:Y:S01]  /*84d0*/  @!PT LDS RZ, [RZ] ;  /* 0x00000000fffff984 */ /* 0x000fe20000000800 */
[----:B------:R3:W-:Y:S04]  /*84e0*/  LDGSTS.E [R252+0x10000], [R176.64], !P6 ;  /* 0x10000000b0fc7fae */ /* 0x0007e8000f121844 */
[----:B------:R4:W-:Y:S04]  /*84f0*/  LDGSTS.E [R252+0x10800], [R168.64], !P2 ;  /* 0x10800000a8fc7fae */ /* 0x0009e8000d121844 */
[----:B---3--:R-:W3:Y:S04]  /*8500*/  LDL.LU.64 R176, [R1+0x448] ;  /* 0x0004480001b07983 */ /* 0x008ee80000300a00 */
[----:B------:R4:W-:Y:S04]  /*8510*/  STL.64 [R1+0x20], R168 ;  /* 0x000020a801007387 */ /* 0x0009e80000100a00 */
[----:B----4-:R-:W4:Y:S01]  /*8520*/  LDL.LU.64 R168, [R1+0x440] ;  /* 0x0004400001a87983 */ /* 0x010f220000300a00 */
[----:B--2---:R-:W-:-:S05]  /*8530*/  IMAD.WIDE R160, R198, 0x4, R160 ;  /* 0x00000004c6a07825 */ /* 0x004fca00078e02a0 */
[----:B------:R2:W-:Y:S04]  /*8540*/  STL.64 [R1+0x18], R160 ;  /* 0x000018a001007387 */ /* 0x0005e80000100a00 */
[----:B------:R2:W-:Y:S04]  /*8550*/  LDGSTS.E [R252+0x11000], [R160.64], !P5 ;  /* 0x11000000a0fc7fae */ /* 0x0005e8000e921844 */
[----:B--2---:R-:W1:Y:S01]  /*8560*/  LDL.LU.64 R160, [R1+0x438] ;  /* 0x0004380001a07983 */ /* 0x004e620000300a00 */
[----:B------:R-:W-:-:S04]  /*8570*/  IADD3 R234, R201, -0x8d, RZ ;  /* 0xffffff73c9ea7810 */ /* 0x000fc80007ffe0ff */
[----:B------:R-:W-:Y:S02]  /*8580*/  ISETP.GE.U32.AND P3, PT, R234, 0x7fffff34, PT ;  /* 0x7fffff34ea00780c */ /* 0x000fe40003f66070 */
[----:B------:R-:W-:-:S04]  /*8590*/  IADD3 R234, R201, -0x91, RZ ;  /* 0xffffff6fc9ea7810 */ /* 0x000fc80007ffe0ff */
[----:B------:R-:W-:Y:S02]  /*85a0*/  ISETP.GE.U32.AND P0, PT, R234, 0x7fffff30, PT ;  /* 0x7fffff30ea00780c */ /* 0x000fe40003f06070 */
[----:B------:R-:W-:-:S04]  /*85b0*/  IADD3 R234, R201, -0x95, RZ ;  /* 0xffffff6bc9ea7810 */ /* 0x000fc80007ffe0ff */
[----:B------:R-:W-:Y:S02]  /*85c0*/  ISETP.GE.U32.AND P6, PT, R234, 0x7fffff2c, PT ;  /* 0x7fffff2cea00780c */ /* 0x000fe40003fc6070 */
[----:B------:R-:W-:-:S04]  /*85d0*/  IADD3 R234, R201, -0x99, RZ ;  /* 0xffffff67c9ea7810 */ /* 0x000fc80007ffe0ff */
[----:B------:R-:W-:Y:S02]  /*85e0*/  ISETP.GE.U32.AND P2, PT, R234, 0x7fffff28, PT ;  /* 0x7fffff28ea00780c */ /* 0x000fe40003f46070 */
[----:B------:R-:W-:Y:S01]  /*85f0*/  IADD3 R234, R201, -0x9d, RZ ;  /* 0xffffff63c9ea7810 */ /* 0x000fe20007ffe0ff */
[----:B------:R-:W-:-:S03]  /*8600*/  IMAD.MOV.U32 R235, RZ, RZ, c[0x0][0x188] ;  /* 0x00006200ffeb7624 */ /* 0x000fc600078e00ff */
[----:B------:R-:W-:Y:S02]  /*8610*/  ISETP.GE.U32.AND P5, PT, R234, 0x7fffff24, PT ;  /* 0x7fffff24ea00780c */ /* 0x000fe40003fa6070 */
[----:B------:R-:W-:Y:S01]  /*8620*/  IADD3 R234, R201, -0xa1, RZ ;  /* 0xffffff5fc9ea7810 */ /* 0x000fe20007ffe0ff */
[----:B------:R-:W-:-:S04]  /*8630*/  IMAD.WIDE R250, R198, 0x4, R250 ;  /* 0x00000004c6fa7825 */ /* 0x000fc800078e02fa */
[----:B------:R-:W-:Y:S01]  /*8640*/  IMAD.WIDE R242, R198, 0x4, R242 ;  /* 0x00000004c6f27825 */ /* 0x000fe200078e02f2 */
[----:B------:R-:W-:Y:S04]  /*8650*/  STL.64 [R1+0x10], R250 ;  /* 0x000010fa01007387 */ /* 0x000fe80000100a00 */
[----:B------:R4:W-:Y:S01]  /*8660*/  LDGSTS.E [R252+0x11800], [R250.64], !P3 ;  /* 0x11800000fafc7fae */ /* 0x0009e2000d921844 */
[----:B------:R-:W-:-:S03]  /*8670*/  ISETP.GE.U32.AND P3, PT, R234, 0x7fffff20, PT ;  /* 0x7fffff20ea00780c */ /* 0x000fc60003f66070 */
[----:B------:R-:W-:Y:S01]  /*8680*/  STL.64 [R1+0x8], R242 ;  /* 0x000008f201007387 */ /* 0x000fe20000100a00 */
[----:B------:R-:W-:-:S03]  /*8690*/  IADD3 R234, R201, -0xa5, RZ ;  /* 0xffffff5bc9ea7810 */ /* 0x000fc60007ffe0ff */
[----:B------:R3:W-:Y:S01]  /*86a0*/  LDGSTS.E [R252+0x12000], [R242.64], !P0 ;  /* 0x12000000f2fc7fae */ /* 0x0007e2000c121844 */
[----:B------:R-:W-:Y:S01]  /*86b0*/  ISETP.GE.U32.AND P0, PT, R234, 0x7fffff1c, PT ;  /* 0x7fffff1cea00780c */ /* 0x000fe20003f06070 */
[----:B-1----:R-:W-:-:S05]  /*86c0*/  IMAD.WIDE R198, R198, 0x4, R160 ;  /* 0x00000004c6c67825 */ /* 0x002fca00078e02a0 */
[----:B------:R1:W-:Y:S04]  /*86d0*/  LDGSTS.E [R252+0x12800], [R198.64], !P6 ;  /* 0x12800000c6fc7fae */ /* 0x0003e8000f121844 */
[----:B------:R1:W-:Y:S02]  /*86e0*/  STL.64 [R1+0x418], R198 ;  /* 0x000418c601007387 */ /* 0x0003e40000100a00 */
[----:B-1----:R-:W-:-:S04]  /*86f0*/  IMAD.SHL.U32 R198, R235, 0x40, RZ ;  /* 0x00000040ebc67824 */ /* 0x002fc800078e00ff */
[----:B----4-:R-:W-:-:S04]  /*8700*/  IMAD.WIDE R250, R198, 0x4, R168 ;  /* 0x00000004c6fa7825 */ /* 0x010fc800078e02a8 */
[C---:B---3--:R-:W-:Y:S01]  /*8710*/  IMAD.WIDE R242, R198.reuse, 0x4, R176 ;  /* 0x00000004c6f27825 */ /* 0x048fe200078e02b0 */
[----:B------:R-:W-:Y:S03]  /*8720*/  STL.64 [R1+0x420], R250 ;  /* 0x000420fa01007387 */ /* 0x000fe60000100a00 */
[C---:B------:R-:W-:Y:S01]  /*8730*/  IMAD.WIDE R234, R198.reuse, 0x4, R184 ;  /* 0x00000004c6ea7825 */ /* 0x040fe200078e02b8 */
[----:B------:R1:W-:Y:S04]  /*8740*/  STL.64 [R1+0x428], R242 ;  /* 0x000428f201007387 */ /* 0x0003e80000100a00 */
[----:B------:R2:W-:Y:S04]  /*8750*/  STL.64 [R1+0x430], R234 ;  /* 0x000430ea01007387 */ /* 0x0005e80000100a00 */
[----:B------:R3:W-:Y:S04]  /*8760*/  LDGSTS.E [R252+0x13000], [R250.64], !P2 ;  /* 0x13000000fafc7fae */ /* 0x0007e8000d121844 */
[----:B------:R-:W4:Y:S04]  /*8770*/  LDL.LU.64 R168, [R1+0x58] ;  /* 0x0000580001a87983 */ /* 0x000f280000300a00 */
[----:B------:R1:W-:Y:S04]  /*8780*/  LDGSTS.E [R252+0x13800], [R242.64], !P5 ;  /* 0x13800000f2fc7fae */ /* 0x0003e8000e921844 */
[----:B------:R-:W4:Y:S01]  /*8790*/  LDL.LU.64 R176, [R1+0x50] ;  /* 0x0000500001b07983 */ /* 0x000f220000300a00 */
[----:B------:R-:W-:Y:S01]  /*87a0*/  IADD3 R160, R201, -0xa9, RZ ;  /* 0xffffff57c9a07810 */ /* 0x000fe20007ffe0ff */
[----:B------:R-:W-:-:S02]  /*87b0*/  IMAD.WIDE R192, R198, 0x4, R192 ;  /* 0x00000004c6c07825 */ /* 0x000fc400078e02c0 */
[----:B------:R2:W-:Y:S04]  /*87c0*/  LDGSTS.E [R252+0x14000], [R234.64], !P3 ;  /* 0x14000000eafc7fae */ /* 0x0005e8000d921844 */
[----:B-1----:R-:W4:Y:S04]  /*87d0*/  LDL.LU.64 R242, [R1+0x48] ;  /* 0x0000480001f27983 */ /* 0x002f280000300a00 */
[----:B---3--:R-:W3:Y:S01]  /*87e0*/  LDL.LU.64 R250, [R1+0x40] ;  /* 0x0000400001fa7983 */ /* 0x008ee20000300a00 */
[----:B------:R-:W-:Y:S02]  /*87f0*/  ISETP.GE.U32.AND P6, PT, R160, 0x7fffff18, PT ;  /* 0x7fffff18a000780c */ /* 0x000fe40003fc6070 */
[C---:B------:R-:W-:Y:S01]  /*8800*/  IADD3 R160, R201.reuse, -0xad, RZ ;  /* 0xffffff53c9a07810 */ /* 0x040fe20007ffe0ff */
[----:B------:R1:W-:Y:S03]  /*8810*/  LDGSTS.E [R252+0x14800], [R192.64], !P0 ;  /* 0x14800000c0fc7fae */ /* 0x0003e6000c121844 */
[----:B------:R-:W-:Y:S01]  /*8820*/  ISETP.GE.U32.AND P2, PT, R160, 0x7fffff14, PT ;  /* 0x7fffff14a000780c */ /* 0x000fe20003f46070 */
[----:B------:R-:W-:Y:S01]  /*8830*/  IMAD.WIDE R204, R198, 0x4, R204 ;  /* 0x00000004c6cc7825 */ /* 0x000fe200078e02cc */
[C---:B------:R-:W-:Y:S01]  /*8840*/  IADD3 R160, R201.reuse, -0xb1, RZ ;  /* 0xffffff4fc9a07810 */ /* 0x040fe20007ffe0ff */
[----:B--2---:R-:W2:Y:S03]  /*8850*/  LDL.LU.64 R234, [R1+0x20] ;  /* 0x0000200001ea7983 */ /* 0x004ea60000300a00 */
[----:B------:R-:W-:Y:S01]  /*8860*/  ISETP.GE.U32.AND P5, PT, R160, 0x7fffff10, PT ;  /* 0x7fffff10a000780c */ /* 0x000fe20003fa6070 */
[----:B------:R1:W-:Y:S01]  /*8870*/  LDGSTS.E [R252+0x15000], [R204.64], !P6 ;  /* 0x15000000ccfc7fae */ /* 0x0003e2000f121844 */
[----:B------:R-:W-:-:S04]  /*8880*/  IADD3 R160, R201, -0xb5, RZ ;  /* 0xffffff4bc9a07810 */ /* 0x000fc80007ffe0ff */
[----:B------:R-:W-:Y:S02]  /*8890*/  ISETP.GE.U32.AND P3, PT, R160, 0x7fffff0c, PT ;  /* 0x7fffff0ca000780c */ /* 0x000fe40003f66070 */
[----:B------:R-:W-:-:S04]  /*88a0*/  IADD3 R160, R201, -0xb9, RZ ;  /* 0xffffff47c9a07810 */ /* 0x000fc80007ffe0ff */
[----:B------:R-:W-:Y:S02]  /*88b0*/  ISETP.GE.U32.AND P0, PT, R160, 0x7fffff08, PT ;  /* 0x7fffff08a000780c */ /* 0x000fe40003f06070 */
        /* <DEDUP_REMOVED lines=21> */
[----:B------:R-:W-:Y:S01]  /*8a10*/  LOP3.LUT R161, R252, 0x20, RZ, 0x3c, !PT ;  /* 0x00000020fca17812 */ /* 0x000fe200078e3cff */
[----:B------:R-:W-:Y:S01]  /*8a20*/  IMAD.WIDE R128, R198, 0x4, R128 ;  /* 0x00000004c6807825 */ /* 0x000fe200078e0280 */
[----:B------:R-:W-:Y:S02]  /*8a30*/  ISETP.GE.U32.AND P6, PT, R160, 0x7fffff2f, PT ;  /* 0x7fffff2fa000780c */ /* 0x000fe40003fc6070 */
[----:B------:R-:W-:Y:S01]  /*8a40*/  IADD3 R160, R201, -0x96, RZ ;  /* 0xffffff6ac9a07810 */ /* 0x000fe20007ffe0ff */
[----:B------:R-:W-:Y:S01]  /*8a50*/  IMAD.WIDE R136, R198, 0x4, R136 ;  /* 0x00000004c6887825 */ /* 0x000fe200078e0288 */
[----:B------:R1:W-:Y:S02]  /*8a60*/  LDGSTS.E [R161+0x10200], [R128.64], !P2 ;  /* 0x1020000080a17fae */ /* 0x0003e4000d121844 */
[----:B------:R-:W-:-:S02]  /*8a70*/  ISETP.GE.U32.AND P2, PT, R160, 0x7fffff2b, PT ;  /* 0x7fffff2ba000780c */ /* 0x000fc40003f46070 */
[C---:B------:R-:W-:Y:S01]  /*8a80*/  IADD3 R160, R201.reuse, -0x9a, RZ ;  /* 0xffffff66c9a07810 */ /* 0x040fe20007ffe0ff */
[----:B------:R1:W-:Y:S01]  /*8a90*/  LDGSTS.E [R161+0x10a00], [R136.64], !P5 ;  /* 0x10a0000088a17fae */ /* 0x0003e2000e921844 */
[----:B------:R-:W-:Y:S02]  /*8aa0*/  IMAD.WIDE R138, R198, 0x4, R138 ;  /* 0x00000004c68a7825 */ /* 0x000fe400078e028a */
[----:B------:R-:W-:Y:S02]  /*8ab0*/  ISETP.GE.U32.AND P5, PT, R160, 0x7fffff27, PT ;  /* 0x7fffff27a000780c */ /* 0x000fe40003fa6070 */
[----:B------:R-:W-:Y:S01]  /*8ac0*/  IADD3 R160, R201, -0x9e, RZ ;  /* 0xffffff62c9a07810 */ /* 0x000fe20007ffe0ff */
[----:B------:R1:W-:Y:S01]  /*8ad0*/  LDGSTS.E [R161+0x11200], [R138.64], !P3 ;  /* 0x112000008aa17fae */ /* 0x0003e2000d921844 */
[----:B------:R-:W-:Y:S02]  /*8ae0*/  IMAD.WIDE R146, R198, 0x4, R146 ;  /* 0x00000004c6927825 */ /* 0x000fe400078e0292 */
        /* <DEDUP_REMOVED lines=54> */
[----:B------:R-:W-:Y:S01]  /*8e50*/  IMAD.WIDE R132, R198, 0x4, R132 ;  /* 0x00000004c6847825 */ /* 0x000fe200078e0284 */
[----:B-1----:R-:W-:-:S05]  /*8e60*/  LOP3.LUT R161, R252, 0x40, RZ, 0x3c, !PT ;  /* 0x00000040fca17812 */ /* 0x002fca00078e3cff */
        /* <DEDUP_REMOVED lines=95> */
[C---:B------:R-:W-:Y:S01]  /*9460*/  IADD3 R160, R201.reuse, -0xb8, RZ ;  /* 0xffffff48c9a07810 */ /* 0x040fe20007ffe0ff */
[----:B------:R-:W-:Y:S01]  /*9470*/  IMAD.WIDE R202, R198, 0x4, R202 ;  /* 0x00000004c6ca7825 */ /* 0x000fe200078e02ca */
[----:B------:R2:W-:Y:S02]  /*9480*/  LDGSTS.E [R199+0x14600], [R190.64], !P2 ;  /* 0x14600000bec77fae */ /* 0x0005e4000d121844 */
[----:B------:R-:W-:Y:S01]  /*9490*/  ISETP.GE.U32.AND P2, PT, R160, 0x7fffff09, PT ;  /* 0x7fffff09a000780c */ /* 0x000fe20003f46070 */
[C---:B------:R-:W-:Y:S01]  /*94a0*/  IMAD.WIDE R210, R198.reuse, 0x4, R210 ;  /* 0x00000004c6d27825 */ /* 0x040fe200078e02d2 */
[C---:B------:R-:W-:Y:S01]  /*94b0*/  IADD3 R160, R201.reuse, -0xbc, RZ ;  /* 0xffffff44c9a07810 */ /* 0x040fe20007ffe0ff */
[----:B------:R2:W-:Y:S02]  /*94c0*/  LDGSTS.E [R199+0x14e00], [R202.64], !P5 ;  /* 0x14e00000cac77fae */ /* 0x0005e4000e921844 */
[----:B------:R-:W-:Y:S01]  /*94d0*/  IMAD.WIDE R218, R198, 0x4, R218 ;  /* 0x00000004c6da7825 */ /* 0x000fe200078e02da */
[----:B-1----:R-:W-:Y:S01]  /*94e0*/  IADD3 R161, R201, -0xc0, RZ ;  /* 0xffffff40c9a17810 */ /* 0x002fe20007ffe0ff */
[----:B------:R2:W-:Y:S01]  /*94f0*/  LDGSTS.E [R199+0x15600], [R210.64], !P3 ;  /* 0x15600000d2c77fae */ /* 0x0005e2000d921844 */
[----:B------:R-:W-:Y:S01]  /*9500*/  ISETP.GE.U32.AND P5, PT, R160, 0x7fffff05, PT ;  /* 0x7fffff05a000780c */ /* 0x000fe20003fa6070 */
[----:B------:R-:W-:-:S02]  /*9510*/  IMAD.MOV.U32 R185, RZ, RZ, c[0x0][0x18c] ;  /* 0x00006300ffb97624 */ /* 0x000fc400078e00ff */
[----:B------:R2:W-:Y:S01]  /*9520*/  LDGSTS.E [R199+0x15e00], [R218.64], !P0 ;  /* 0x15e00000dac77fae */ /* 0x0005e2000c121844 */
[----:B------:R-:W-:Y:S01]  /*9530*/  ISETP.GE.U32.AND P0, PT, R161, 0x7fffff01, PT ;  /* 0x7fffff01a100780c */ /* 0x000fe20003f06070 */
[----:B------:R-:W-:Y:S01]  /*9540*/  IMAD.SHL.U32 R185, R185, 0x40, RZ ;  /* 0x00000040b9b97824 */ /* 0x000fe200078e00ff */
[----:B------:R-:W-:Y:S01]  /*9550*/  IADD3 R160, R201, -0xc1, RZ ;  /* 0xffffff3fc9a07810 */ /* 0x000fe20007ffe0ff */
[----:B------:R-:W-:-:S03]  /*9560*/  IMAD.WIDE R226, R198, 0x4, R226 ;  /* 0x00000004c6e27825 */ /* 0x000fc600078e02e2 */
[----:B------:R-:W-:Y:S01]  /*9570*/  ISETP.GE.U32.AND P3, PT, R160, 0x7fffff00, PT ;  /* 0x7fffff00a000780c */ /* 0x000fe20003f66070 */
[----:B----4-:R-:W-:Y:S01]  /*9580*/  IMAD.WIDE R168, R198, 0x4, R168 ;  /* 0x00000004c6a87825 */ /* 0x010fe200078e02a8 */
[----:B------:R2:W-:Y:S03]  /*9590*/  LDGSTS.E [R199+0x16600], [R226.64], !P6 ;  /* 0x16600000e2c77fae */ /* 0x0005e6000f121844 */
[C---:B------:R-:W-:Y:S01]  /*95a0*/  IMAD.WIDE R160, R185.reuse, 0x4, R2 ;  /* 0x00000004b9a07825 */ /* 0x040fe200078e0202 */
[----:B------:R2:W-:Y:S03]  /*95b0*/  LDGSTS.E [R199+0x16e00], [R168.64], !P2 ;  /* 0x16e00000a8c77fae */ /* 0x0005e6000d121844 */
        /* <DEDUP_REMOVED lines=64> */
[C---:B------:R-:W-:Y:S01]  /*99c0*/  IMAD.WIDE R184, R198.reuse, 0x4, R242 ;  /* 0x00000004c6b87825 */ /* 0x040fe200078e02f2 */
[----:B------:R2:W-:Y:S04]  /*99d0*/  LDGSTS.E [R199+0x17600], [R176.64], !P5 ;  /* 0x17600000b0c77fae */ /* 0x0005e8000e921844 */
[----:B------:R2:W-:Y:S04]  /*99e0*/  LDGSTS.E [R199+0x17e00], [R184.64], !P0 ;  /* 0x17e00000b8c77fae */ /* 0x0005e8000c121844 */
[----:B------:R-:W0:Y:S04]  /*99f0*/  LDGDEPBAR ;  /* 0x00000000000079af */ /* 0x000e280000000000 */
[----:B------:R1:W-:Y:S04]  /*9a00*/  LDGSTS.E [R200+0x30000], [R160.64], P4 ;  /* 0x30000000a0c87fae */ /* 0x0003e8000a121844 */
[----:B------:R2:W-:Y:S04]  /*9a10*/  LDGSTS.E [R200+0x30800], [R10.64], P4 ;  /* 0x308000000ac87fae */ /* 0x0005e8000a121844 */
[----:B------:R1:W-:Y:S04]  /*9a20*/  LDGSTS.E [R200+0x31000], [R18.64], P4 ;  /* 0x3100000012c87fae */ /* 0x0003e8000a121844 */
[----:B------:R1:W-:Y:S04]  /*9a30*/  LDGSTS.E [R200+0x31800], [R26.64], P4 ;  /* 0x318000001ac87fae */ /* 0x0003e8000a121844 */
[----:B------:R1:W-:Y:S04]  /*9a40*/  LDGSTS.E [R200+0x32000], [R34.64], P4 ;  /* 0x3200000022c87fae */ /* 0x0003e8000a121844 */
[----:B------:R1:W-:Y:S04]  /*9a50*/  LDGSTS.E [R200+0x32800], [R42.64], P4 ;  /* 0x328000002ac87fae */ /* 0x0003e8000a121844 */
[----:B------:R1:W-:Y:S01]  /*9a60*/  LDGSTS.E [R200+0x33000], [R50.64], P4 ;  /* 0x3300000032c87fae */ /* 0x0003e2000a121844 */
[----:B---3--:R-:W-:-:S03]  /*9a70*/  IMAD.WIDE R2, R198, 0x4, R250 ;  /* 0x00000004c6027825 */ /* 0x008fc600078e02fa */
[----:B------:R3:W-:Y:S01]  /*9a80*/  LDGSTS.E [R200+0x33800], [R58.64], P4 ;  /* 0x338000003ac87fae */ /* 0x0007e2000a121844 */
[----:B------:R-:W-:-:S03]  /*9a90*/  LOP3.LUT R198, R200, 0x20, RZ, 0x3c, !PT ;  /* 0x00000020c8c67812 */ /* 0x000fc600078e3cff */
        /* <DEDUP_REMOVED lines=9> */
[----:B------:R-:W3:Y:S04]  /*9b30*/  LDL.LU.64 R242, [R1+0x18] ;  /* 0x0000180001f27983 */ /* 0x000ee80000300a00 */
[----:B------:R1:W-:Y:S04]  /*9b40*/  LDGSTS.E [R198+0x30a00], [R12.64], P4 ;  /* 0x30a000000cc67fae */ /* 0x0003e8000a121844 */
[----:B------:R1:W-:Y:S04]  /*9b50*/  LDGSTS.E [R198+0x31200], [R20.64], P4 ;  /* 0x3120000014c67fae */ /* 0x0003e8000a121844 */
[----:B------:R1:W-:Y:S04]  /*9b60*/  LDGSTS.E [R198+0x31a00], [R28.64], P4 ;  /* 0x31a000001cc67fae */ /* 0x0003e8000a121844 */
[----:B------:R1:W-:Y:S04]  /*9b70*/  LDGSTS.E [R198+0x32200], [R36.64], P4 ;  /* 0x3220000024c67fae */ /* 0x0003e8000a121844 */
[----:B------:R1:W-:Y:S04]  /*9b80*/  LDGSTS.E [R198+0x32a00], [R44.64], P4 ;  /* 0x32a000002cc67fae */ /* 0x0003e8000a121844 */
[----:B------:R1:W-:Y:S04]  /*9b90*/  LDGSTS.E [R198+0x33200], [R52.64], P4 ;  /* 0x3320000034c67fae */ /* 0x0003e8000a121844 */
[----:B------:R1:W-:Y:S01]  /*9ba0*/  LDGSTS.E [R198+0x33a00], [R60.64], P4 ;  /* 0x33a000003cc67fae */ /* 0x0003e2000a121844 */
[----:B--2---:R-:W-:-:S03]  /*9bb0*/  LOP3.LUT R199, R200, 0x40, RZ, 0x3c, !PT ;  /* 0x00000040c8c77812 */ /* 0x004fc600078e3cff */
        /* <DEDUP_REMOVED lines=11> */
[----:B------:R-:W2:Y:S04]  /*9c70*/  LDL.LU.64 R250, [R1+0x10] ;  /* 0x0000100001fa7983 */ /* 0x000ea80000300a00 */
        /* <DEDUP_REMOVED lines=15> */
[----:B-1----:R-:W2:Y:S04]  /*9d70*/  LDL.LU.64 R198, [R1+0x8] ;  /* 0x0000080001c67983 */ /* 0x002ea80000300a00 */
        /* <DEDUP_REMOVED lines=15> */
[----:B------:R-:W-:Y:S06]  /*9e70*/  BAR.SYNC.DEFER_BLOCKING 0x0 ;  /* 0x0000000000007b1d */ /* 0x000fec0000010000 */
[----:B------:R-:W-:Y:S01]  /*9e80*/  @!PT LDS RZ, [RZ] ;  /* 0x00000000fffff984 */ /* 0x000fe20000000800 */
[----:B------:R-:W-:Y:S01]  /*9e90*/  @!PT LDS RZ, [RZ] ;  /* 0x00000000fffff984 */ /* 0x000fe20000000800 */
[----:B------:R-:W-:Y:S01]  /*9ea0*/  @!PT LDS RZ, [RZ] ;  /* 0x00000000fffff984 */ /* 0x000fe20000000800 */
[----:B------:R1:W-:Y:S02]  /*9eb0*/  LDGSTS.E [R252+0x18000], [R2.64], !P3 ;  /* 0x1800000002fc7fae */ /* 0x0003e4000d921844 */
[----:B-1----:R-:W-:Y:S01]  /*9ec0*/  IADD3 R2, R201, -0xc5, RZ ;  /* 0xffffff3bc9027810 */ /* 0x002fe20007ffe0ff */
[----:B------:R-:W-:-:S03]  /*9ed0*/  IMAD.MOV.U32 R3, RZ, RZ, c[0x0][0x188] ;  /* 0x00006200ff037624 */ /* 0x000fc600078e00ff */
[----:B------:R-:W-:Y:S01]  /*9ee0*/  ISETP.GE.U32.AND P0, PT, R2, 0x7ffffefc, PT ;  /* 0x7ffffefc0200780c */ /* 0x000fe20003f06070 */
[----:B------:R-:W-:Y:S01]  /*9ef0*/  IMAD.SHL.U32 R3, R3, 0x40, RZ ;  /* 0x0000004003037824 */ /* 0x000fe200078e00ff */
[----:B------:R-:W-:-:S04]  /*9f00*/  IADD3 R2, R201, -0xc9, RZ ;  /* 0xffffff37c9027810 */ /* 0x000fc80007ffe0ff */
[----:B------:R-:W-:Y:S01]  /*9f10*/  ISETP.GE.U32.AND P2, PT, R2, 0x7ffffef8, PT ;  /* 0x7ffffef80200780c */ /* 0x000fe20003f46070 */
[----:B------:R-:W-:Y:S02]  /*9f20*/  IMAD.WIDE R2, R3, 0x4, R234 ;  /* 0x0000000403027825 */ /* 0x000fe400078e02ea */
[----:B------:R-:W4:Y:S04]  /*9f30*/  LDL.LU.64 R234, [R1+0x430] ;  /* 0x0004300001ea7983 */ /* 0x000f280000300a00 */
[----:B------:R1:W-:Y:S02]  /*9f40*/  LDGSTS.E [R252+0x18800], [R2.64], !P0 ;  /* 0x1880000002fc7fae */ /* 0x0003e4000c121844 */
[----:B-1----:R-:W-:-:S04]  /*9f50*/  IMAD.MOV.U32 R3, RZ, RZ, c[0x0][0x188] ;  /* 0x00006200ff037624 */ /* 0x002fc800078e00ff */
[----:B------:R-:W-:-:S04]  /*9f60*/  IMAD.SHL.U32 R3, R3, 0x40, RZ ;  /* 0x0000004003037824 */ /* 0x000fc800078e00ff */
[----:B---3--:R-:W-:Y:S02]  /*9f70*/  IMAD.WIDE R2, R3, 0x4, R242 ;  /* 0x0000000403027825 */ /* 0x008fe400078e02f2 */
[----:B------:R-:W3:Y:S04]  /*9f80*/  LDL.LU.64 R242, [R1+0x428] ;  /* 0x0004280001f27983 */ /* 0x000ee80000300a00 */
[----:B------:R1:W-:Y:S02]  /*9f90*/  LDGSTS.E [R252+0x19000], [R2.64], !P2 ;  /* 0x1900000002fc7fae */ /* 0x0003e4000d121844 */
[----:B-1----:R-:W-:Y:S01]  /*9fa0*/  IADD3 R2, R201, -0xcd, RZ ;  /* 0xffffff33c9027810 */ /* 0x002fe20007ffe0ff */
[----:B------:R-:W-:-:S03]  /*9fb0*/  IMAD.MOV.U32 R3, RZ, RZ, c[0x0][0x188] ;  /* 0x00006200ff037624 */ /* 0x000fc600078e00ff */
[----:B------:R-:W-:Y:S01]  /*9fc0*/  ISETP.GE.U32.AND P0, PT, R2, 0x7ffffef4, PT ;  /* 0x7ffffef40200780c */ /* 0x000fe20003f06070 */
[----:B------:R-:W-:Y:S01]  /*9fd0*/  IMAD.SHL.U32 R3, R3, 0x40, RZ ;  /* 0x0000004003037824 */ /* 0x000fe200078e00ff */
[----:B------:R-:W-:-:S04]  /*9fe0*/  IADD3 R2, R201, -0xd1, RZ ;  /* 0xffffff2fc9027810 */ /* 0x000fc80007ffe0ff */
[----:B------:R-:W-:Y:S01]  /*9ff0*/  ISETP.GE.U32.AND P2, PT, R2, 0x7ffffef0, PT ;  /* 0x7ffffef00200780c */ /* 0x000fe20003f46070 */
[----:B--2---:R-:W-:Y:S02]  /*a000*/  IMAD.WIDE R2, R3, 0x4, R250 ;  /* 0x0000000403027825 */ /* 0x004fe400078e02fa */
[----:B------:R-:W2:Y:S04]  /*a010*/  LDL.LU.64 R250, [R1+0x420] ;  /* 0x0004200001fa7983 */ /* 0x000ea80000300a00 */
[----:B------:R1:W-:Y:S02]  /*a020*/  LDGSTS.E [R252+0x19800], [R2.64], !P0 ;  /* 0x1980000002fc7fae */ /* 0x0003e4000c121844 */
[----:B-1----:R-:W-:-:S04]  /*a030*/  IMAD.MOV.U32 R3, RZ, RZ, c[0x0][0x188] ;  /* 0x00006200ff037624 */ /* 0x002fc800078e00ff */
[----:B------:R-:W-:-:S04]  /*a040*/  IMAD.SHL.U32 R3, R3, 0x40, RZ ;  /* 0x0000004003037824 */ /* 0x000fc800078e00ff */
[----:B------:R-:W-:Y:S02]  /*a050*/  IMAD.WIDE R2, R3, 0x4, R198 ;  /* 0x0000000403027825 */ /* 0x000fe400078e02c6 */
[----:B------:R-:W2:Y:S04]  /*a060*/  LDL.LU.64 R198, [R1+0x418] ;  /* 0x0004180001c67983 */ /* 0x000ea80000300a00 */
        /* <DEDUP_REMOVED lines=8> */
[----:B------:R1:W5:Y:S04]  /*a0f0*/  LDL.LU.64 R198, [R1+0x410] ;  /* 0x0004100001c67983 */ /* 0x0003680000300a00 */
[----:B------:R2:W-:Y:S02]  /*a100*/  LDGSTS.E [R252+0x1a800], [R2.64], !P0 ;  /* 0x1a80000002fc7fae */ /* 0x0005e4000c121844 */
[----:B--2---:R-:W-:-:S04]  /*a110*/  IMAD.MOV.U32 R3, RZ, RZ, c[0x0][0x188] ;  /* 0x00006200ff037624 */ /* 0x004fc800078e00ff */
[----:B------:R-:W-:-:S04]  /*a120*/  IMAD.SHL.U32 R3, R3, 0x40, RZ ;  /* 0x0000004003037824 */ /* 0x000fc800078e00ff */
[----:B------:R-:W-:-:S05]  /*a130*/  IMAD.WIDE R2, R3, 0x4, R250 ;  /* 0x0000000403027825 */ /* 0x000fca00078e02fa */
[----:B------:R2:W-:Y:S01]  /*a140*/  LDGSTS.E [R252+0x1b000], [R2.64], !P2 ;  /* 0x1b00000002fc7fae */ /* 0x0005e2000d121844 */
[----:B------:R-:W-:Y:S01]  /*a150*/  IMAD.MOV.U32 R251, RZ, RZ, c[0x0][0x188] ;  /* 0x00006200fffb7624 */ /* 0x000fe200078e00ff */
[----:B--2---:R-:W-:-:S04]  /*a160*/  IADD3 R2, R201, -0xdd, RZ ;  /* 0xffffff23c9027810 */ /* 0x004fc80007ffe0ff */
[----:B------:R-:W-:Y:S01]  /*a170*/  ISETP.GE.U32.AND P0, PT, R2, 0x7ffffee4, PT ;  /* 0x7ffffee40200780c */ /* 0x000fe20003f06070 */
[----:B------:R-:W-:Y:S01]  /*a180*/  IMAD.SHL.U32 R251, R251, 0x40, RZ ;  /* 0x00000040fbfb7824 */ /* 0x000fe200078e00ff */
[----:B------:R-:W-:-:S04]  /*a190*/  IADD3 R2, R201, -0xe1, RZ ;  /* 0xffffff1fc9027810 */ /* 0x000fc80007ffe0ff */
[----:B------:R-:W-:Y:S01]  /*a1a0*/  ISETP.GE.U32.AND P2, PT, R2, 0x7ffffee0, PT ;  /* 0x7ffffee00200780c */ /* 0x000fe20003f46070 */
[----:B---3--:R-:W-:-:S06]  /*a1b0*/  IMAD.WIDE R2, R251, 0x4, R242 ;  /* 0x00000004fb027825 */ /* 0x008fcc00078e02f2 */
[----:B------:R2:W-:Y:S01]  /*a1c0*/  LDGSTS.E [R252+0x1b800], [R2.64], !P0 ;  /* 0x1b80000002fc7fae */ /* 0x0005e2000c121844 */
[----:B----4-:R-:W-:-:S05]  /*a1d0*/  IMAD.WIDE R234, R251, 0x4, R234 ;  /* 0x00000004fbea7825 */ /* 0x010fca00078e02ea */
[----:B------:R1:W-:Y:S01]  /*a1e0*/  LDGSTS.E [R252+0x1c000], [R234.64], !P2 ;  /* 0x1c000000eafc7fae */ /* 0x0003e2000d121844 */
[----:B--2---:R-:W-:-:S04]  /*a1f0*/  IADD3 R2, R201, -0xe5, RZ ;  /* 0xffffff1bc9027810 */ /* 0x004fc80007ffe0ff */
[----:B------:R-:W-:Y:S02]  /*a200*/  ISETP.GE.U32.AND P0, PT, R2, 0x7ffffedc, PT ;  /* 0x7ffffedc0200780c */ /* 0x000fe40003f06070 */
[----:B------:R-:W-:Y:S01]  /*a210*/  IADD3 R2, R201, -0xe9, RZ ;  /* 0xffffff17c9027810 */ /* 0x000fe20007ffe0ff */
[----:B------:R-:W-:-:S03]  /*a220*/  IMAD.WIDE R192, R251, 0x4, R192 ;  /* 0x00000004fbc07825 */ /* 0x000fc600078e02c0 */
[----:B------:R-:W-:Y:S02]  /*a230*/  ISETP.GE.U32.AND P2, PT, R2, 0x7ffffed8, PT ;  /* 0x7ffffed80200780c */ /* 0x000fe40003f46070 */
[----:B------:R-:W-:Y:S01]  /*a240*/  IADD3 R2, R201, -0xed, RZ ;  /* 0xffffff13c9027810 */ /* 0x000fe20007ffe0ff */
[----:B------:R-:W-:-:S04]  /*a250*/  IMAD.WIDE R204, R251, 0x4, R204 ;  /* 0x00000004fbcc7825 */ /* 0x000fc800078e02cc */
[----:B------:R2:W-:Y:S01]  /*a260*/  LDGSTS.E [R252+0x1c800], [R192.64], !P0 ;  /* 0x1c800000c0fc7fae */ /* 0x0005e2000c121844 */
[----:B------:R-:W-:Y:S02]  /*a270*/  ISETP.GE.U32.AND P0, PT, R2, 0x7ffffed4, PT ;  /* 0x7ffffed40200780c */ /* 0x000fe40003f06070 */
[----:B------:R-:W-:-:S03]  /*a280*/  IADD3 R2, R201, -0xf1, RZ ;  /* 0xffffff0fc9027810 */ /* 0x000fc60007ffe0ff */
[----:B------:R1:W-:Y:S01]  /*a290*/  LDGSTS.E [R252+0x1d000], [R204.64], !P2 ;  /* 0x1d000000ccfc7fae */ /* 0x0003e2000d121844 */
[----:B------:R-:W-:Y:S02]  /*a2a0*/  ISETP.GE.U32.AND P2, PT, R2, 0x7ffffed0, PT ;  /* 0x7ffffed00200780c */ /* 0x000fe40003f46070 */
[----:B------:R-:W-:-:S04]  /*a2b0*/  IADD3 R2, R201, -0xf5, RZ ;  /* 0xffffff0bc9027810 */ /* 0x000fc80007ffe0ff */
[----:B------:R-:W-:Y:S02]  /*a2c0*/  ISETP.GE.U32.AND P3, PT, R2, 0x7ffffecc, PT ;  /* 0x7ffffecc0200780c */ /* 0x000fe40003f66070 */
[----:B------:R-:W-:Y:S01]  /*a2d0*/  IADD3 R2, R201, -0xf9, RZ ;  /* 0xffffff07c9027810 */ /* 0x000fe20007ffe0ff */
[----:B------:R-:W-:Y:S01]  /*a2e0*/  IMAD.WIDE R212, R251, 0x4, R212 ;  /* 0x00000004fbd47825 */ /* 0x000fe200078e02d4 */
[----:B------:R-:W-:Y:S02]  /*a2f0*/  IADD3 R3, R201, -0xc2, RZ ;  /* 0xffffff3ec9037810 */ /* 0x000fe40007ffe0ff */
[----:B------:R-:W-:Y:S01]  /*a300*/  ISETP.GE.U32.AND P4, PT, R2, 0x7ffffec8, PT ;  /* 0x7ffffec80200780c */ /* 0x000fe20003f86070 */
[----:B------:R-:W-:Y:S01]  /*a310*/  IMAD.WIDE R220, R251, 0x4, R220 ;  /* 0x00000004fbdc7825 */ /* 0x000fe200078e02dc */
[----:B------:R-:W-:Y:S01]  /*a320*/  IADD3 R2, R201, -0xfd, RZ ;  /* 0xffffff03c9027810 */ /* 0x000fe20007ffe0ff */
[----:B------:R1:W-:Y:S02]  /*a330*/  LDGSTS.E [R252+0x1d800], [R212.64], !P0 ;  /* 0x1d800000d4fc7fae */ /* 0x0003e4000c121844 */
[----:B------:R-:W-:Y:S01]  /*a340*/  IMAD.WIDE R228, R251, 0x4, R228 ;  /* 0x00000004fbe47825 */ /* 0x000fe200078e02e4 */
[----:B------:R-:W-:Y:S01]  /*a350*/  ISETP.GE.U32.AND P0, PT, R2, 0x7ffffec4, PT ;  /* 0x7ffffec40200780c */ /* 0x000fe20003f06070 */
[----:B------:R1:W-:Y:S01]  /*a360*/  LDGSTS.E [R252+0x1e000], [R220.64], !P2 ;  /* 0x1e000000dcfc7fae */ /* 0x0003e2000d121844 */
[----:B------:R-:W-:-:S02]  /*a370*/  ISETP.GE.U32.AND P2, PT, R3, 0x7ffffeff, PT ;  /* 0x7ffffeff0300780c */ /* 0x000fc40003f46070 */
[C---:B--2---:R-:W-:Y:S01]  /*a380*/  IADD3 R192, R201.reuse, -0xc6, RZ ;  /* 0xffffff3ac9c07810 */ /* 0x044fe20007ffe0ff */
[----:B------:R1:W-:Y:S01]  /*a390*/  LDGSTS.E [R252+0x1e800], [R228.64], !P3 ;  /* 0x1e800000e4fc7fae */ /* 0x0003e2000d921844 */
[C---:B------:R-:W-:Y:S02]  /*a3a0*/  IADD3 R2, R201.reuse, -0xce, RZ ;  /* 0xffffff32c9027810 */ /* 0x040fe40007ffe0ff */
[----:B------:R-:W-:Y:S01]  /*a3b0*/  IADD3 R3, R201, -0xca, RZ ;  /* 0xffffff36c9037810 */ /* 0x000fe20007ffe0ff */
[----:B------:R-:W-:Y:S01]  /*a3c0*/  IMAD.WIDE R236, R251, 0x4, R236 ;  /* 0x00000004fbec7825 */ /* 0x000fe200078e02ec */
[----:B------:R-:W-:Y:S02]  /*a3d0*/  ISETP.GE.U32.AND P3, PT, R192, 0x7ffffefb, PT ;  /* 0x7ffffefbc000780c */ /* 0x000fe40003f66070 */
[----:B------:R-:W-:Y:S02]  /*a3e0*/  ISETP.GE.U32.AND P5, PT, R2, 0x7ffffef3, PT ;  /* 0x7ffffef30200780c */ /* 0x000fe40003fa6070 */
[----:B------:R-:W-:Y:S01]  /*a3f0*/  ISETP.GE.U32.AND P6, PT, R3, 0x7ffffef7, PT ;  /* 0x7ffffef70300780c */ /* 0x000fe20003fc6070 */
[----:B------:R-:W-:Y:S01]  /*a400*/  IMAD.WIDE R244, R251, 0x4, R244 ;  /* 0x00000004fbf47825 */ /* 0x000fe200078e02f4 */
[----:B------:R-:W-:Y:S01]  /*a410*/  IADD3 R2, R201, -0xd2, RZ ;  /* 0xffffff2ec9027810 */ /* 0x000fe20007ffe0ff */
[----:B------:R1:W-:Y:S01]  /*a420*/  LDGSTS.E [R252+0x1f000], [R236.64], !P4 ;  /* 0x1f000000ecfc7fae */ /* 0x0003e2000e121844 */
[----:B------:R-:W-:Y:S01]  /*a430*/  LOP3.LUT R250, R252, 0x20, RZ, 0x3c, !PT ;  /* 0x00000020fcfa7812 */ /* 0x000fe200078e3cff */
[----:B------:R-:W-:Y:S01]  /*a440*/  IMAD.WIDE R128, R251, 0x4, R128 ;  /* 0x00000004fb807825 */ /* 0x000fe200078e0280 */
[----:B------:R-:W-:Y:S01]  /*a450*/  ISETP.GE.U32.AND P4, PT, R2, 0x7ffffeef, PT ;  /* 0x7ffffeef0200780c */ /* 0x000fe20003f86070 */
[----:B------:R1:W-:Y:S01]  /*a460*/  LDGSTS.E [R252+0x1f800], [R244.64], !P0 ;  /* 0x1f800000f4fc7fae */ /* 0x0003e2000c121844 */
[----:B------:R-:W-:Y:S01]  /*a470*/  IADD3 R2, R201, -0xda, RZ ;  /* 0xffffff26c9027810 */ /* 0x000fe20007ffe0ff */
[----:B------:R-:W-:Y:S01]  /*a480*/  IMAD.WIDE R136, R251, 0x4, R136 ;  /* 0x00000004fb887825 */ /* 0x000fe200078e0288 */
[----:B------:R-:W-:Y:S01]  /*a490*/  IADD3 R3, R201, -0xd6, RZ ;  /* 0xffffff2ac9037810 */ /* 0x000fe20007ffe0ff */
[----:B------:R2:W-:Y:S01]  /*a4a0*/  LDGSTS.E [R250+0x18200], [R128.64], !P2 ;  /* 0x1820000080fa7fae */ /* 0x0005e2000d121844 */
[----:B------:R-:W-:Y:S01]  /*a4b0*/  ISETP.GE.U32.AND P2, PT, R2, 0x7ffffee7, PT ;  /* 0x7ffffee70200780c */ /* 0x000fe20003f46070 */
[----:B------:R-:W-:Y:S01]  /*a4c0*/  IMAD.WIDE R138, R251, 0x4, R138 ;  /* 0x00000004fb8a7825 */ /* 0x000fe200078e028a */
[----:B------:R-:W-:Y:S01]  /*a4d0*/  ISETP.GE.U32.AND P0, PT, R3, 0x7ffffeeb, PT ;  /* 0x7ffffeeb0300780c */ /* 0x000fe20003f06070 */
[----:B------:R2:W-:Y:S01]  /*a4e0*/  LDGSTS.E [R250+0x18a00], [R136.64], !P3 ;  /* 0x18a0000088fa7fae */ /* 0x0005e2000d921844 */
[----:B------:R-:W-:-:S02]  /*a4f0*/  IADD3 R2, R201, -0xe2, RZ ;  /* 0xffffff1ec9027810 */ /* 0x000fc40007ffe0ff */
[----:B------:R-:W-:Y:S01]  /*a500*/  IADD3 R3, R201, -0xde, RZ ;  /* 0xffffff22c9037810 */ /* 0x000fe20007ffe0ff */
[----:B------:R-:W-:Y:S01]  /*a510*/  IMAD.WIDE R146, R251, 0x4, R146 ;  /* 0x00000004fb927825 */ /* 0x000fe200078e0292 */
[----:B------:R2:W-:Y:S01]  /*a520*/  LDGSTS.E [R250+0x19200], [R138.64], !P6 ;  /* 0x192000008afa7fae */ /* 0x0005e2000f121844 */
[----:B------:R-:W-:Y:S02]  /*a530*/  ISETP.GE.U32.AND P6, PT, R2, 0x7ffffedf, PT ;  /* 0x7ffffedf0200780c */ /* 0x000fe40003fc6070 */
[----:B------:R-:W-:Y:S01]  /*a540*/  ISETP.GE.U32.AND P3, PT, R3, 0x7ffffee3, PT ;  /* 0x7ffffee30300780c */ /* 0x000fe20003f66070 */
[----:B------:R-:W-:Y:S01]  /*a550*/  IMAD.WIDE R154, R251, 0x4, R154 ;  /* 0x00000004fb9a7825 */ /* 0x000fe200078e029a */
[----:B------:R-:W-:Y:S01]  /*a560*/  IADD3 R2, R201, -0xe6, RZ ;  /* 0xffffff1ac9027810 */ /* 0x000fe20007ffe0ff */
[----:B------:R2:W-:Y:S02]  /*a570*/  LDGSTS.E [R250+0x19a00], [R146.64], !P5 ;  /* 0x19a0000092fa7fae */ /* 0x0005e4000e921844 */
        /* <DEDUP_REMOVED lines=47> */
[----:B------:R-:W-:Y:S01]  /*a870*/  LOP3.LUT R243, R252, 0x40, RZ, 0x3c, !PT ;  /* 0x00000040fcf37812 */ /* 0x000fe200078e3cff */
[----:B------:R-:W-:Y:S01]  /*a880*/  IMAD.WIDE R132, R251, 0x4, R132 ;  /* 0x00000004fb847825 */ /* 0x000fe200078e0284 */
[----:B------:R-:W-:-:S02]  /*a890*/  ISETP.GE.U32.AND P5, PT, R2, 0x7ffffeea, PT ;  /* 0x7ffffeea0200780c */ /* 0x000fc40003fa6070 */
[----:B------:R-:W-:Y:S01]  /*a8a0*/  ISETP.GE.U32.AND P6, PT, R3, 0x7ffffeee, PT ;  /* 0x7ffffeee0300780c */ /* 0x000fe20003fc6070 */
[----:B------:R3:W-:Y:S01]  /*a8b0*/  LDGSTS.E [R243+0x18400], [R144.64], !P4 ;  /* 0x1840000090f37fae */ /* 0x0007e2000e121844 */
[C---:B------:R-:W-:Y:S02]  /*a8c0*/  IADD3 R2, R201.reuse, -0xdf, RZ ;  /* 0xffffff21c9027810 */ /* 0x040fe40007ffe0ff */
[----:B------:R-:W-:Y:S01]  /*a8d0*/  IADD3 R3, R201, -0xdb, RZ ;  /* 0xffffff25c9037810 */ /* 0x000fe20007ffe0ff */
[----:B------:R-:W-:Y:S01]  /*a8e0*/  IMAD.WIDE R140, R251, 0x4, R140 ;  /* 0x00000004fb8c7825 */ /* 0x000fe200078e028c */
[----:B------:R3:W-:Y:S01]  /*a8f0*/  LDGSTS.E [R243+0x18c00], [R132.64], !P0 ;  /* 0x18c0000084f37fae */ /* 0x0007e2000c121844 */
[----:B------:R-:W-:Y:S02]  /*a900*/  ISETP.GE.U32.AND P0, PT, R2, 0x7ffffee2, PT ;  /* 0x7ffffee20200780c */ /* 0x000fe40003f06070 */
[----:B------:R-:W-:Y:S01]  /*a910*/  ISETP.GE.U32.AND P4, PT, R3, 0x7ffffee6, PT ;  /* 0x7ffffee60300780c */ /* 0x000fe20003f86070 */
[----:B------:R-:W-:Y:S01]  /*a920*/  IMAD.WIDE R148, R251, 0x4, R148 ;  /* 0x00000004fb947825 */ /* 0x000fe200078e0294 */
[C---:B------:R-:W-:Y:S01]  /*a930*/  IADD3 R2, R201.reuse, -0xe3, RZ ;  /* 0xffffff1dc9027810 */ /* 0x040fe20007ffe0ff */
[----:B------:R3:W-:Y:S01]  /*a940*/  LDGSTS.E [R243+0x19400], [R140.64], !P2 ;  /* 0x194000008cf37fae */ /* 0x0007e2000d121844 */
[----:B------:R-:W-:Y:S01]  /*a950*/  IADD3 R3, R201, -0xe7, RZ ;  /* 0xffffff19c9037810 */ /* 0x000fe20007ffe0ff */
[----:B------:R-:W-:Y:S01]  /*a960*/  IMAD.WIDE R156, R251, 0x4, R156 ;  /* 0x00000004fb9c7825 */ /* 0x000fe200078e029c */
[----:B------:R-:W-:Y:S01]  /*a970*/  ISETP.GE.U32.AND P2, PT, R2, 0x7ffffede, PT ;  /* 0x7ffffede0200780c */ /* 0x000fe20003f46070 */
[----:B------:R3:W-:Y:S01]  /*a980*/  LDGSTS.E [R243+0x19c00], [R148.64], !P3 ;  /* 0x19c0000094f37fae */ /* 0x0007e2000d921844 */
[----:B------:R-:W-:Y:S01]  /*a990*/  IADD3 R2, R201, -0xeb, RZ ;  /* 0xffffff15c9027810 */ /* 0x000fe20007ffe0ff */
[----:B------:R-:W-:Y:S01]  /*a9a0*/  IMAD.WIDE R164, R251, 0x4, R164 ;  /* 0x00000004fba47825 */ /* 0x000fe200078e02a4 */
[----:B------:R-:W-:Y:S01]  /*a9b0*/  ISETP.GE.U32.AND P3, PT, R3, 0x7ffffeda, PT ;  /* 0x7ffffeda0300780c */ /* 0x000fe20003f66070 */
[----:B------:R3:W-:Y:S01]  /*a9c0*/  LDGSTS.E [R243+0x1a400], [R156.64], !P6 ;  /* 0x1a4000009cf37fae */ /* 0x0007e2000f121844 */
[----:B------:R-:W-:Y:S01]  /*a9d0*/  ISETP.GE.U32.AND P6, PT, R2, 0x7ffffed6, PT ;  /* 0x7ffffed60200780c */ /* 0x000fe20003fc6070 */
[----:B------:R-:W-:Y:S01]  /*a9e0*/  IMAD.WIDE R172, R251, 0x4, R172 ;  /* 0x00000004fbac7825 */ /* 0x000fe200078e02ac */
[C---:B------:R-:W-:Y:S01]  /*a9f0*/  IADD3 R2, R201.reuse, -0xf3, RZ ;  /* 0xffffff0dc9027810 */ /* 0x040fe20007ffe0ff */
[----:B------:R3:W-:Y:S01]  /*aa00*/  LDGSTS.E [R243+0x1ac00], [R164.64], !P5 ;  /* 0x1ac00000a4f37fae */ /* 0x0007e2000e921844 */
[----:B------:R-:W-:Y:S01]  /*aa10*/  IADD3 R3, R201, -0xef, RZ ;  /* 0xffffff11c9037810 */ /* 0x000fe20007ffe0ff */
[----:B------:R-:W-:-:S02]  /*aa20*/  IMAD.WIDE R180, R251, 0x4, R180 ;  /* 0x00000004fbb47825 */ /* 0x000fc400078e02b4 */
[----:B------:R3:W-:Y:S01]  /*aa30*/  LDGSTS.E [R243+0x1b400], [R172.64], !P4 ;  /* 0x1b400000acf37fae */ /* 0x0007e2000e121844 */
[----:B------:R-:W-:Y:S01]  /*aa40*/  ISETP.GE.U32.AND P4, PT, R2, 0x7ffffece, PT ;  /* 0x7ffffece0200780c */ /* 0x000fe20003f86070 */
[----:B------:R-:W-:Y:S01]  /*aa50*/  IMAD.WIDE R188, R251, 0x4, R188 ;  /* 0x00000004fbbc7825 */ /* 0x000fe200078e02bc */
[----:B------:R-:W-:Y:S01]  /*aa60*/  IADD3 R2, R201, -0xf7, RZ ;  /* 0xffffff09c9027810 */ /* 0x000fe20007ffe0ff */
[----:B------:R3:W-:Y:S02]  /*aa70*/  LDGSTS.E [R243+0x1bc00], [R180.64], !P0 ;  /* 0x1bc00000b4f37fae */ /* 0x0007e4000c121844 */
[----:B------:R-:W-:Y:S01]  /*aa80*/  IMAD.WIDE R196, R251, 0x4, R196 ;  /* 0x00000004fbc47825 */ /* 0x000fe200078e02c4 */
[----:B------:R-:W-:Y:S01]  /*aa90*/  ISETP.GE.U32.AND P5, PT, R3, 0x7ffffed2, PT ;  /* 0x7ffffed20300780c */ /* 0x000fe20003fa6070 */
[----:B------:R3:W-:Y:S01]  /*aaa0*/  LDGSTS.E [R243+0x1c400], [R188.64], !P2 ;  /* 0x1c400000bcf37fae */ /* 0x0007e2000d121844 */
[C---:B------:R-:W-:Y:S01]  /*aab0*/  IADD3 R3, R201.reuse, -0xfb, RZ ;  /* 0xffffff05c9037810 */ /* 0x040fe20007ffe0ff */
[----:B--2---:R-:W-:Y:S01]  /*aac0*/  IMAD.MOV.U32 R250, RZ, RZ, c[0x0][0x188] ;  /* 0x00006200fffa7624 */ /* 0x004fe200078e00ff */
[----:B------:R-:W-:Y:S01]  /*aad0*/  ISETP.GE.U32.AND P0, PT, R2, 0x7ffffeca, PT ;  /* 0x7ffffeca0200780c */ /* 0x000fe20003f06070 */
[----:B------:R2:W-:Y:S01]  /*aae0*/  LDGSTS.E [R243+0x1cc00], [R196.64], !P3 ;  /* 0x1cc00000c4f37fae */ /* 0x0005e2000d921844 */
[----:B------:R-:W-:-:S02]  /*aaf0*/  IADD3 R2, R201, -0xff, RZ ;  /* 0xffffff01c9027810 */ /* 0x000fc40007ffe0ff */
[----:B------:R-:W-:Y:S02]  /*ab00*/  ISETP.GE.U32.AND P2, PT, R3, 0x7ffffec6, PT ;  /* 0x7ffffec60300780c */ /* 0x000fe40003f46070 */
[----:B------:R-:W-:Y:S01]  /*ab10*/  ISETP.GE.U32.AND P3, PT, R2, 0x7ffffec2, PT ;  /* 0x7ffffec20200780c */ /* 0x000fe20003f66070 */
[----:B--2---:R-:W-:Y:S01]  /*ab20*/  IMAD.SHL.U32 R197, R250, 0x40, RZ ;  /* 0x00000040fac57824 */ /* 0x004fe200078e00ff */
[----:B------:R-:W-:-:S03]  /*ab30*/  IADD3 R3, R201, -0xc4, RZ ;  /* 0xffffff3cc9037810 */ /* 0x000fc60007ffe0ff */
[----:B------:R-:W-:-:S04]  /*ab40*/  IMAD.WIDE R208, R197, 0x4, R208 ;  /* 0x00000004c5d07825 */ /* 0x000fc800078e02d0 */
[C---:B------:R-:W-:Y:S01]  /*ab50*/  IMAD.WIDE R216, R197.reuse, 0x4, R216 ;  /* 0x00000004c5d87825 */ /* 0x040fe200078e02d8 */
[----:B------:R3:W-:Y:S03]  /*ab60*/  LDGSTS.E [R243+0x1d400], [R208.64], !P6 ;  /* 0x1d400000d0f37fae */ /* 0x0007e6000f121844 */
[----:B------:R-:W-:Y:S01]  /*ab70*/  IMAD.WIDE R224, R197, 0x4, R224 ;  /* 0x00000004c5e07825 */ /* 0x000fe200078e02e0 */
[----:B------:R-:W-:Y:S01]  /*ab80*/  IADD3 R2, R201, -0xc8, RZ ;  /* 0xffffff38c9027810 */ /* 0x000fe20007ffe0ff */
[----:B------:R3:W-:Y:S02]  /*ab90*/  LDGSTS.E [R243+0x1dc00], [R216.64], !P5 ;  /* 0x1dc00000d8f37fae */ /* 0x0007e4000e921844 */
[----:B------:R-:W-:Y:S01]  /*aba0*/  IMAD.WIDE R232, R197, 0x4, R232 ;  /* 0x00000004c5e87825 */ /* 0x000fe200078e02e8 */
[----:B------:R-:W-:Y:S01]  /*abb0*/  ISETP.GE.U32.AND P6, PT, R3, 0x7ffffefd, PT ;  /* 0x7ffffefd0300780c */ /* 0x000fe20003fc6070 */
[----:B------:R3:W-:Y:S02]  /*abc0*/  LDGSTS.E [R243+0x1e400], [R224.64], !P4 ;  /* 0x1e400000e0f37fae */ /* 0x0007e4000e121844 */
[----:B------:R-:W-:Y:S01]  /*abd0*/  IMAD.WIDE R240, R197, 0x4, R240 ;  /* 0x00000004c5f07825 */ /* 0x000fe200078e02f0 */
[----:B------:R-:W-:Y:S01]  /*abe0*/  IADD3 R3, R201, -0xcc, RZ ;  /* 0xffffff34c9037810 */ /* 0x000fe20007ffe0ff */
[----:B------:R3:W-:Y:S02]  /*abf0*/  LDGSTS.E [R243+0x1ec00], [R232.64], !P0 ;  /* 0x1ec00000e8f37fae */ /* 0x0007e4000c121844 */
[----:B------:R-:W-:Y:S01]  /*ac00*/  IMAD.WIDE R248, R197, 0x4, R248 ;  /* 0x00000004c5f87825 */ /* 0x000fe200078e02f8 */
[----:B------:R-:W-:Y:S01]  /*ac10*/  ISETP.GE.U32.AND P5, PT, R2, 0x7ffffef9, PT ;  /* 0x7ffffef90200780c */ /* 0x000fe20003fa6070 */
[----:B------:R3:W-:Y:S01]  /*ac20*/  LDGSTS.E [R243+0x1f400], [R240.64], !P2 ;  /* 0x1f400000f0f37fae */ /* 0x0007e2000d121844 */
[----:B------:R-:W-:-:S02]  /*ac30*/  IADD3 R2, R201, -0xd0, RZ ;  /* 0xffffff30c9027810 */ /* 0x000fc40007ffe0ff */
[----:B------:R-:W-:Y:S01]  /*ac40*/  ISETP.GE.U32.AND P4, PT, R3, 0x7ffffef5, PT ;  /* 0x7ffffef50300780c */ /* 0x000fe20003f86070 */
[----:B------:R3:W-:Y:S01]  /*ac50*/  LDGSTS.E [R243+0x1fc00], [R248.64], !P3 ;  /* 0x1fc00000f8f37fae */ /* 0x0007e2000d921844 */
[----:B------:R-:W-:Y:S01]  /*ac60*/  IADD3 R3, R201, -0xd4, RZ ;  /* 0xffffff2cc9037810 */ /* 0x000fe20007ffe0ff */
[----:B------:R-:W-:Y:S01]  /*ac70*/  IMAD.WIDE R152, R197, 0x4, R152 ;  /* 0x00000004c5987825 */ /* 0x000fe200078e0298 */
[----:B------:R-:W-:Y:S02]  /*ac80*/  ISETP.GE.U32.AND P0, PT, R2, 0x7ffffef1, PT ;  /* 0x7ffffef10200780c */ /* 0x000fe40003f06070 */
[----:B------:R-:W-:Y:S02]  /*ac90*/  LOP3.LUT R251, R252, 0x60, RZ, 0x3c, !PT ;  /* 0x00000060fcfb7812 */ /* 0x000fe400078e3cff */
[----:B------:R-:W-:Y:S01]  /*aca0*/  ISETP.GE.U32.AND P2, PT, R3, 0x7ffffeed, PT ;  /* 0x7ffffeed0300780c */ /* 0x000fe20003f46070 */
[----:B---3--:R-:W2:Y:S01]  /*acb0*/  S2R R243, SR_TID.X ;  /* 0x0000000000f37919 */ /* 0x008ea20000002100 */
[----:B------:R-:W-:-:S02]  /*acc0*/  IADD3 R2, R201, -0xd8, RZ ;  /* 0xffffff28c9027810 */ /* 0x000fc40007ffe0ff */
        /* <DEDUP_REMOVED lines=8> */
[----:B------:R-:W-:Y:S02]  /*ad50*/  IADD3 R3, R201, -0xe4, RZ ;  /* 0xffffff1cc9037810 */ /* 0x000fe40007ffe0ff */
[----:B------:R-:W-:Y:S01]  /*ad60*/  ISETP.GE.U32.AND P5, PT, R2, 0x7ffffee1, PT ;  /* 0x7ffffee10200780c */ /* 0x000fe20003fa6070 */
[----:B------:R3:W-:Y:S01]  /*ad70*/  LDGSTS.E [R251+0x19600], [R142.64], !P4 ;  /* 0x196000008efb7fae */ /* 0x0007e2000e121844 */
[----:B------:R-:W-:Y:S01]  /*ad80*/  ISETP.GE.U32.AND P4, PT, R3, 0x7ffffedd, PT ;  /* 0x7ffffedd0300780c */ /* 0x000fe20003f86070 */
[----:B------:R-:W-:Y:S01]  /*ad90*/  IMAD.WIDE R150, R197, 0x4, R150 ;  /* 0x00000004c5967825 */ /* 0x000fe200078e0296 */
[----:B------:R-:W-:-:S03]  /*ada0*/  IADD3 R2, R201, -0xe8, RZ ;  /* 0xffffff18c9027810 */ /* 0x000fc60007ffe0ff */
[C---:B------:R-:W-:Y:S01]  /*adb0*/  IMAD.WIDE R158, R197.reuse, 0x4, R158 ;  /* 0x00000004c59e7825 */ /* 0x040fe200078e029e */
[----:B------:R3:W-:Y:S03]  /*adc0*/  LDGSTS.E [R251+0x19e00], [R150.64], !P0 ;  /* 0x19e0000096fb7fae */ /* 0x0007e6000c121844 */
[C---:B------:R-:W-:Y:S01]  /*add0*/  IMAD.WIDE R166, R197.reuse, 0x4, R166 ;  /* 0x00000004c5a67825 */ /* 0x040fe200078e02a6 */
[----:B------:R3:W-:Y:S03]  /*ade0*/  LDGSTS.E [R251+0x1a600], [R158.64], !P2 ;  /* 0x1a6000009efb7fae */ /* 0x0007e6000d121844 */
[C---:B------:R-:W-:Y:S01]  /*adf0*/  IMAD.WIDE R174, R197.reuse, 0x4, R174 ;  /* 0x00000004c5ae7825 */ /* 0x040fe200078e02ae */
[----:B------:R-:W-:Y:S01]  /*ae00*/  ISETP.GE.U32.AND P0, PT, R2, 0x7ffffed9, PT ;  /* 0x7ffffed90200780c */ /* 0x000fe20003f06070 */
[----:B------:R3:W-:Y:S02]  /*ae10*/  LDGSTS.E [R251+0x1ae00], [R166.64], !P3 ;  /* 0x1ae00000a6fb7fae */ /* 0x0007e4000d921844 */
[----:B------:R-:W-:Y:S01]  /*ae20*/  IMAD.WIDE R182, R197, 0x4, R182 ;  /* 0x00000004c5b67825 */ /* 0x000fe200078e02b6 */
[----:B--2---:R-:W-:Y:S01]  /*ae30*/  LOP3.LUT R243, R243, 0x3f, RZ, 0xc0, !PT ;  /* 0x0000003ff3f37812 */ /* 0x004fe200078ec0ff */
[----:B------:R3:W-:Y:S02]  /*ae40*/  LDGSTS.E [R251+0x1b600], [R174.64], !P6 ;  /* 0x1b600000aefb7fae */ /* 0x0007e4000f121844 */
[----:B------:R-:W-:Y:S01]  /*ae50*/  IMAD.WIDE R190, R197, 0x4, R190 ;  /* 0x00000004c5be7825 */ /* 0x000fe200078e02be */
[C---:B------:R-:W-:Y:S01]  /*ae60*/  IADD3 R242, R201.reuse, -0xc0, RZ ;  /* 0xffffff40c9f27810 */ /* 0x040fe20007ffe0ff */
[----:B------:R3:W-:Y:S01]  /*ae70*/  LDGSTS.E [R251+0x1be00], [R182.64], !P5 ;  /* 0x1be00000b6fb7fae */ /* 0x0007e2000e921844 */
[----:B------:R-:W-:-:S03]  /*ae80*/  IADD3 R2, R201, -0xec, RZ ;  /* 0xffffff14c9027810 */ /* 0x000fc60007ffe0ff */
[----:B------:R3:W-:Y:S01]  /*ae90*/  LDGSTS.E [R251+0x1c600], [R190.64], !P4 ;  /* 0x1c600000befb7fae */ /* 0x0007e2000e121844 */
[----:B------:R-:W-:Y:S01]  /*aea0*/  ISETP.GE.AND P4, PT, R243, R242, PT ;  /* 0x000000f2f300720c */ /* 0x000fe20003f86270 */
[----:B------:R-:W-:Y:S01]  /*aeb0*/  IMAD.MOV.U32 R243, RZ, RZ, 0x3f ;  /* 0x0000003ffff37424 */ /* 0x000fe200078e00ff */
[----:B------:R-:W-:Y:S02]  /*aec0*/  ISETP.GE.U32.AND P2, PT, R2, 0x7ffffed5, PT ;  /* 0x7ffffed50200780c */ /* 0x000fe40003f46070 */
[----:B------:R-:W-:Y:S01]  /*aed0*/  IADD3 R3, R201, -0xf0, RZ ;  /* 0xffffff10c9037810 */ /* 0x000fe20007ffe0ff */
[----:B------:R-:W-:Y:S01]  /*aee0*/  IMAD.WIDE R202, R197, 0x4, R202 ;  /* 0x00000004c5ca7825 */ /* 0x000fe200078e02ca */
[----:B------:R-:W-:Y:S02]  /*aef0*/  IADD3 R2, R201, -0xf4, RZ ;  /* 0xffffff0cc9027810 */ /* 0x000fe40007ffe0ff */
[----:B------:R-:W-:Y:S02]  /*af00*/  ISETP.GE.U32.AND P3, PT, R3, 0x7ffffed1, PT ;  /* 0x7ffffed10300780c */ /* 0x000fe40003f66070 */
[----:B------:R-:W-:Y:S01]  /*af10*/  IADD3 R243, R243, c[0x0][0x180], RZ ;  /* 0x00006000f3f37a10 */ /* 0x000fe20007ffe0ff */
[----:B------:R3:W-:Y:S01]  /*af20*/  LDGSTS.E [R251+0x1ce00], [R202.64], !P0 ;  /* 0x1ce00000cafb7fae */ /* 0x0007e2000c121844 */
[----:B------:R-:W-:Y:S01]  /*af30*/  IADD3 R3, R201, -0xf8, RZ ;  /* 0xffffff08c9037810 */ /* 0x000fe20007ffe0ff */
[----:B------:R-:W-:Y:S01]  /*af40*/  IMAD.WIDE R210, R197, 0x4, R210 ;  /* 0x00000004c5d27825 */ /* 0x000fe200078e02d2 */
[----:B------:R-:W-:-:S02]  /*af50*/  ISETP.GE.U32.AND P6, PT, R2, 0x7ffffecd, PT ;  /* 0x7ffffecd0200780c */ /* 0x000fc40003fc6070 */
[----:B------:R-:W-:Y:S02]  /*af60*/  ISETP.GT.AND P0, PT, R243, 0xff, PT ;  /* 0x000000fff300780c */ /* 0x000fe40003f04270 */
[----:B------:R-:W-:Y:S01]  /*af70*/  SEL R128, RZ, 0x4, P4 ;  /* 0x00000004ff807807 */ /* 0x000fe20002000000 */
[----:B------:R3:W-:Y:S01]  /*af80*/  LDGSTS.E [R251+0x1d600], [R210.64], !P2 ;  /* 0x1d600000d2fb7fae */ /* 0x0007e2000d121844 */
[----:B------:R-:W-:Y:S02]  /*af90*/  ISETP.GE.U32.AND P5, PT, R3, 0x7ffffec9, PT ;  /* 0x7ffffec90300780c */ /* 0x000fe40003fa6070 */
[C---:B------:R-:W-:Y:S02]  /*afa0*/  IADD3 R2, R201.reuse, -0xfc, RZ ;  /* 0xffffff04c9027810 */ /* 0x040fe40007ffe0ff */
[----:B------:R-:W-:Y:S02]  /*afb0*/  IADD3 R3, R201, -0x100, RZ ;  /* 0xffffff00c9037810 */ /* 0x000fe40007ffe0ff */
[----:B------:R-:W-:-:S02]  /*afc0*/  SEL R128, R128, RZ, P0 ;  /* 0x000000ff80807207 */ /* 0x000fc40000000000 */
[----:B------:R-:W-:Y:S02]  /*afd0*/  ISETP.GE.U32.AND P2, PT, R2, 0x7ffffec5, PT ;  /* 0x7ffffec50200780c */ /* 0x000fe40003f46070 */
[----:B------:R-:W-:Y:S01]  /*afe0*/  ISETP.GE.U32.AND P0, PT, R3, 0x7ffffec1, PT ;  /* 0x7ffffec10300780c */ /* 0x000fe20003f06070 */
[----:B------:R-:W-:Y:S01]  /*aff0*/  IMAD.MOV.U32 R201, RZ, RZ, c[0x0][0x18c] ;  /* 0x00006300ffc97624 */ /* 0x000fe200078e00ff */
[----:B------:R-:W-:Y:S01]  /*b000*/  ISETP.NE.U32.AND P4, PT, R128, RZ, PT ;  /* 0x000000ff8000720c */ /* 0x000fe20003f85070 */
[----:B------:R-:W-:-:S04]  /*b010*/  IMAD.WIDE R218, R197, 0x4, R218 ;  /* 0x00000004c5da7825 */ /* 0x000fc800078e02da */
[C---:B------:R-:W-:Y:S01]  /*b020*/  IMAD.WIDE R226, R197.reuse, 0x4, R226 ;  /* 0x00000004c5e27825 */ /* 0x040fe200078e02e2 */
[----:B------:R3:W-:Y:S03]  /*b030*/  LDGSTS.E [R251+0x1de00], [R218.64], !P3 ;  /* 0x1de00000dafb7fae */ /* 0x0007e6000d921844 */
[----:B------:R-:W-:Y:S01]  /*b040*/  IMAD.WIDE R168, R197, 0x4, R168 ;  /* 0x00000004c5a87825 */ /* 0x000fe200078e02a8 */
[----:B------:R3:W-:Y:S03]  /*b050*/  LDGSTS.E [R251+0x1e600], [R226.64], !P6 ;  /* 0x1e600000e2fb7fae */ /* 0x0007e6000f121844 */
[----:B------:R-:W-:Y:S01]  /*b060*/  IMAD.SHL.U32 R201, R201, 0x40, RZ ;  /* 0x00000040c9c97824 */ /* 0x000fe200078e00ff */
[----:B------:R3:W-:Y:S01]  /*b070*/  LDGSTS.E [R251+0x1ee00], [R168.64], !P5 ;  /* 0x1ee00000a8fb7fae */ /* 0x0007e2000e921844 */
[----:B------:R-:W-:-:S04]  /*b080*/  IMAD.WIDE R176, R197, 0x4, R176 ;  /* 0x00000004c5b07825 */ /* 0x000fc800078e02b0 */
[----:B------:R-:W-:Y:S01]  /*b090*/  IMAD.WIDE R184, R197, 0x4, R184 ;  /* 0x00000004c5b87825 */ /* 0x000fe200078e02b8 */
[----:B------:R3:W-:Y:S03]  /*b0a0*/  LDGSTS.E [R251+0x1f600], [R176.64], !P2 ;  /* 0x1f600000b0fb7fae */ /* 0x0007e6000d121844 */
        /* <DEDUP_REMOVED lines=28> */
[----:B---3--:R-:W-:-:S02]  /*b270*/  LOP3.LUT R251, R200, 0x20, RZ, 0x3c, !PT ;  /* 0x00000020c8fb7812 */ /* 0x008fc400078e3cff */
        /* <DEDUP_REMOVED lines=32> */
[----:B------:R-:W-:-:S02]  /*b480*/  LOP3.LUT R243, R200, 0x40, RZ, 0x3c, !PT ;  /* 0x00000040c8f37812 */ /* 0x000fc400078e3cff */
        /* <DEDUP_REMOVED lines=21> */
[----:B------:R-:W3:Y:S03]  /*b5e0*/  S2R R0, SR_TID.X ;  /* 0x0000000000007919 */ /* 0x000ee60000002100 */
        /* <DEDUP_REMOVED lines=47> */
[----:B---3--:R-:W-:-:S03]  /*b8e0*/  LOP3.LUT R0, R0, 0x3f, RZ, 0xc0, !PT ;  /* 0x0000003f00007812 */ /* 0x008fc600078ec0ff */
[----:B------:R1:W-:Y:S04]  /*b8f0*/  LDGSTS.E [R251+0x3ee00], [R112.64], P4 ;  /* 0x3ee0000070fb7fae */ /* 0x0003e8000a121844 */
[----:B------:R1:W-:Y:S04]  /*b900*/  LDGSTS.E [R251+0x3f600], [R120.64], P4 ;  /* 0x3f60000078fb7fae */ /* 0x0003e8000a121844 */
[----:B------:R1:W-:Y:S01]  /*b910*/  LDGSTS.E [R251+0x3fe00], [R130.64], P4 ;  /* 0x3fe0000082fb7fae */ /* 0x0003e2000a121844 */
[----:B------:R-:W-:-:S03]  /*b920*/  IMAD R0, R0, c[0x0][0x18c], RZ ;  /* 0x0000630000007a24 */ /* 0x000fc600078e02ff */
[----:B------:R-:W0:Y:S01]  /*b930*/  LDGDEPBAR ;  /* 0x00000000000079af */ /* 0x000e220000000000 */
[----:B------:R-:W-:Y:S05]  /*b940*/  @P1 BRA `(.L_x_0) ;  /* 0x0000045000001947 */ /* 0x000fea0003800000 */
[----:B-1----:R-:W1:Y:S01]  /*b950*/  S2R R251, SR_TID.X ;  /* 0x0000000000fb7919 */ /* 0x002e620000002100 */
[----:B------:R-:W-:Y:S01]  /*b960*/  CS2R R132, SRZ ;  /* 0x0000000000847805 */ /* 0x000fe2000001ff00 */
        /* <DEDUP_REMOVED lines=22> */
[----:B-1----:R-:W-:Y:S01]  /*bad0*/  IMAD.SHL.U32 R0, R251, 0x40, RZ ;  /* 0x00000040fb007824 */ /* 0x002fe200078e00ff */
[----:B------:R-:W-:Y:S01]  /*bae0*/  CS2R R98, SRZ ;  /* 0x0000000000627805 */ /* 0x000fe2000001ff00 */
[----:B------:R-:W-:Y:S01]  /*baf0*/  CS2R R84, SRZ ;  /* 0x0000000000547805 */ /* 0x000fe2000001ff00 */
[----:B------:R-:W-:Y:S01]  /*bb00*/  CS2R R86, SRZ ;  /* 0x0000000000567805 */ /* 0x000fe2000001ff00 */
[----:B------:R-:W-:Y:S01]  /*bb10*/  CS2R R88, SRZ ;  /* 0x0000000000587805 */ /* 0x000fe2000001ff00 */
[----:B------:R-:W-:Y:S01]  /*bb20*/  LOP3.LUT R0, R0, 0x800, RZ, 0xc0, !PT ;  /* 0x0000080000007812 */ /* 0x000fe200078ec0ff */
[----:B------:R-:W-:Y:S01]  /*bb30*/  CS2R R90, SRZ ;  /* 0x00000000005a7805 */ /* 0x000fe2000001ff00 */
[----:B------:R-:W-:Y:S01]  /*bb40*/  CS2R R168, SRZ ;  /* 0x0000000000a87805 */ /* 0x000fe2000001ff00 */
[----:B------:R-:W-:Y:S01]  /*bb50*/  CS2R R170, SRZ ;  /* 0x0000000000aa7805 */ /* 0x000fe2000001ff00 */
[----:B------:R-:W-:Y:S01]  /*bb60*/  CS2R R160, SRZ ;  /* 0x0000000000a07805 */ /* 0x000fe2000001ff00 */
[----:B------:R1:W-:Y:S01]  /*bb70*/  STL [R1+0x34c], R0 ;  /* 0x00034c0001007387 */ /* 0x0003e20000100800 */
        /* <DEDUP_REMOVED lines=33> */
[----:B------:R-:W-:Y:S05]  /*bd90*/  BRA `(.L_x_1) ;  /* 0x00009da000007947 */ /* 0x000fea0003800000 */
.L_x_0:
[----:B-1----:R-:W2:Y:S04]  /*bda0*/  LDL.LU R34, [R1+0x60] ;  /* 0x0000600001227983 */ /* 0x002ea80000300800 */
[----:B------:R-:W3:Y:S04]  /*bdb0*/  LDL.LU R33, [R1+0x64] ;  /* 0x0000640001217983 */ /* 0x000ee80000300800 */
[----:B------:R-:W4:Y:S04]  /*bdc0*/  LDL.LU R60, [R1+0x68] ;  /* 0x00006800013c7983 */ /* 0x000f280000300800 */
        /* <DEDUP_REMOVED lines=8> */
[----:B------:R-:W4:Y:S01]  /*be50*/  LDL.LU R4, [R1+0x8c] ;  /* 0x00008c0001047983 */ /* 0x000f220000300800 */
[----:B------:R-:W-:-:S03]  /*be60*/  SHF.R.S32.HI R2, RZ, 0x1f, R0 ;  /* 0x0000001fff027819 */ /* 0x000fc60000011400 */
[----:B------:R-:W4:Y:S04]  /*be70*/  LDL.LU R5, [R1+0x90] ;  /* 0x0000900001057983 */ /* 0x000f280000300800 */
[----:B------:R-:W4:Y:S04]  /*be80*/  LDL.LU R38, [R1+0x94] ;  /* 0x0000940001267983 */ /* 0x000f280000300800 */
[----:B------:R-:W4:Y:S04]  /*be90*/  LDL.LU R37, [R1+0x98] ;  /* 0x0000980001257983 */ /* 0x000f280000300800 */
[----:B------:R-:W4:Y:S04]  /*bea0*/  LDL.LU R36, [R1+0x9c] ;  /* 0x00009c0001247983 */ /* 0x000f280000300800 */
[----:B------:R-:W4:Y:S04]  /*beb0*/  LDL.LU R35, [R1+0xa0] ;  /* 0x0000a00001237983 */ /* 0x000f280000300800 */
[----:B------:R-:W-:Y:S04]  /*bec0*/  STL [R1+0x414], R200 ;  /* 0x000414c801007387 */ /* 0x000fe80000100800 */
[----:B-----5:R-:W-:Y:S04]  /*bed0*/  STL [R1+0x410], R199 ;  /* 0x000410c701007387 */ /* 0x020fe80000100800 */
[----:B------:R-:W-:Y:S01]  /*bee0*/  STL [R1+0x40c], R3 ;  /* 0x00040c0301007387 */ /* 0x000fe20000100800 */
[----:B--2---:R-:W-:-:S02]  /*bef0*/  IADD3 R242, P6, R0, R34, RZ ;  /* 0x0000002200f27210 */ /* 0x004fc40007fde0ff */
[----:B---3--:R-:W-:Y:S02]  /*bf00*/  IADD3 R240, P5, R0, R33, RZ ;  /* 0x0000002100f07210 */ /* 0x008fe40007fbe0ff */
[-C--:B------:R-:W-:Y:S02]  /*bf10*/  LEA.HI.X.SX32 R243, R34, R2.reuse, 0x1, P6 ;  /* 0x0000000222f37211 */ /* 0x080fe400030f0eff */
[----:B------:R-:W2:Y:S01]  /*bf20*/  LDL.LU R34, [R1+0xa4] ;  /* 0x0000a40001227983 */ /* 0x000ea20000300800 */
[----:B------:R-:W-:Y:S02]  /*bf30*/  LEA.HI.X.SX32 R241, R33, R2, 0x1, P5 ;  /* 0x0000000221f17211 */ /* 0x000fe400028f0eff */
[C---:B----4-:R-:W-:Y:S01]  /*bf40*/  IADD3 R238, P3, R0.reuse, R60, RZ ;  /* 0x0000003c00ee7210 */ /* 0x050fe20007f7e0ff */
[----:B------:R-:W3:Y:S01]  /*bf50*/  LDL.LU R33, [R1+0xa8] ;  /* 0x0000a80001217983 */ /* 0x000ee20000300800 */
[C---:B------:R-:W-:Y:S02]  /*bf60*/  IADD3 R236, P2, R0.reuse, R32, RZ ;  /* 0x0000002000ec7210 */ /* 0x040fe40007f5e0ff */
[----:B------:R-:W-:Y:S01]  /*bf70*/  IADD3 R234, P1, R0, R15, RZ ;  /* 0x0000000f00ea7210 */ /* 0x000fe20007f3e0ff */
[----:B------:R-:W4:Y:S01]  /*bf80*/  LDL.LU R61, [R1+0xac] ;  /* 0x0000ac00013d7983 */ /* 0x000f220000300800 */
[----:B------:R-:W-:-:S02]  /*bf90*/  LEA.HI.X.SX32 R237, R32, R2, 0x1, P2 ;  /* 0x0000000220ed7211 */ /* 0x000fc400010f0eff */
[C---:B------:R-:W-:Y:S01]  /*bfa0*/  IADD3 R232, P0, R0.reuse, R39, RZ ;  /* 0x0000002700e87210 */ /* 0x040fe20007f1e0ff */
[----:B------:R-:W4:Y:S01]  /*bfb0*/  LDL.LU R32, [R1+0xb0] ;  /* 0x0000b00001207983 */ /* 0x000f220000300800 */
[----:B------:R-:W-:Y:S02]  /*bfc0*/  LEA.HI.X.SX32 R235, R15, R2, 0x1, P1 ;  /* 0x000000020feb7211 */ /* 0x000fe400008f0eff */
[----:B------:R-:W-:Y:S01]  /*bfd0*/  IADD3 R230, P4, R0, R14, RZ ;  /* 0x0000000e00e67210 */ /* 0x000fe20007f9e0ff */
[----:B------:R-:W4:Y:S01]  /*bfe0*/  LDL.LU R15, [R1+0xb4] ;  /* 0x0000b400010f7983 */ /* 0x000f220000300800 */
[-C--:B------:R-:W-:Y:S02]  /*bff0*/  LEA.HI.X.SX32 R239, R60, R2.reuse, 0x1, P3 ;  /* 0x000000023cef7211 */ /* 0x080fe400018f0eff */
[----:B------:R-:W-:Y:S01]  /*c000*/  IADD3 R228, P6, R0, R13, RZ ;  /* 0x0000000d00e47210 */ /* 0x000fe20007fde0ff */
[----:B------:R-:W4:Y:S01]  /*c010*/  LDL.LU R60, [R1+0xb8] ;  /* 0x0000b800013c7983 */ /* 0x000f220000300800 */
[----:B------:R-:W-:-:S02]  /*c020*/  LEA.HI.X.SX32 R231, R14, R2, 0x1, P4 ;  /* 0x000000020ee77211 */ /* 0x000fc400020f0eff */
[C---:B------:R-:W-:Y:S01]  /*c030*/  IADD3 R226, P5, R0.reuse, R12, RZ ;  /* 0x0000000c00e27210 */ /* 0x040fe20007fbe0ff */
[----:B------:R-:W4:Y:S01]  /*c040*/  LDL.LU R14, [R1+0xbc] ;  /* 0x0000bc00010e7983 */ /* 0x000f220000300800 */
[-C--:B------:R-:W-:Y:S02]  /*c050*/  LEA.HI.X.SX32 R229, R13, R2.reuse, 0x1, P6 ;  /* 0x000000020de57211 */ /* 0x080fe400030f0eff */
[----:B------:R-:W-:Y:S01]  /*c060*/  IADD3 R224, P3, R0, R7, RZ ;  /* 0x0000000700e07210 */ /* 0x000fe20007f7e0ff */
[----:B------:R-:W4:Y:S01]  /*c070*/  LDL.LU R13, [R1+0xc0] ;  /* 0x0000c000010d7983 */ /* 0x000f220000300800 */
[-C--:B------:R-:W-:Y:S02]  /*c080*/  LEA.HI.X.SX32 R227, R12, R2.reuse, 0x1, P5 ;  /* 0x000000020ce37211 */ /* 0x080fe400028f0eff */
[-C--:B------:R-:W-:Y:S01]  /*c090*/  LEA.HI.X.SX32 R233, R39, R2.reuse, 0x1, P0 ;  /* 0x0000000227e97211 */ /* 0x080fe200000f0eff */
[----:B------:R-:W4:Y:S01]  /*c0a0*/  LDL.LU R12, [R1+0xc4] ;  /* 0x0000c400010c7983 */ /* 0x000f220000300800 */
[----:B------:R-:W-:-:S02]  /*c0b0*/  LEA.HI.X.SX32 R225, R7, R2, 0x1, P3 ;  /* 0x0000000207e17211 */ /* 0x000fc400018f0eff */
[----:B------:R-:W-:Y:S01]  /*c0c0*/  IADD3 R220, P1, R0, R4, RZ ;  /* 0x0000000400dc7210 */ /* 0x000fe20007f3e0ff */
[----:B------:R-:W4:Y:S04]  /*c0d0*/  LDL.LU R39, [R1+0xc8] ;  /* 0x0000c80001277983 */ /* 0x000f280000300800 */
[----:B------:R-:W4:Y:S01]  /*c0e0*/  LDL.LU R7, [R1+0xcc] ;  /* 0x0000cc0001077983 */ /* 0x000f220000300800 */
[----:B------:R-:W-:-:S03]  /*c0f0*/  LEA.HI.X.SX32 R221, R4, R2, 0x1, P1 ;  /* 0x0000000204dd7211 */ /* 0x000fc600008f0eff */
[----:B------:R-:W4:Y:S01]  /*c100*/  LDL.LU R4, [R1+0xd0] ;  /* 0x0000d00001047983 */ /* 0x000f220000300800 */
[C---:B------:R-:W-:Y:S02]  /*c110*/  IADD3 R222, P2, R0.reuse, R6, RZ ;  /* 0x0000000600de7210 */ /* 0x040fe40007f5e0ff */
[C---:B------:R-:W-:Y:S02]  /*c120*/  IADD3 R218, P0, R0.reuse, R5, RZ ;  /* 0x0000000500da7210 */ /* 0x040fe40007f1e0ff */
[C---:B------:R-:W-:Y:S02]  /*c130*/  IADD3 R216, P4, R0.reuse, R38, RZ ;  /* 0x0000002600d87210 */ /* 0x040fe40007f9e0ff */
[C---:B------:R-:W-:Y:S02]  /*c140*/  IADD3 R214, P6, R0.reuse, R37, RZ ;  /* 0x0000002500d67210 */ /* 0x040fe40007fde0ff */
[----:B------:R-:W-:Y:S02]  /*c150*/  IADD3 R212, P5, R0, R36, RZ ;  /* 0x0000002400d47210 */ /* 0x000fe40007fbe0ff */
[----:B------:R-:W-:-:S02]  /*c160*/  LEA.HI.X.SX32 R223, R6, R2, 0x1, P2 ;  /* 0x0000000206df7211 */ /* 0x000fc400010f0eff */
[----:B------:R-:W-:Y:S01]  /*c170*/  IADD3 R210, P3, R0, R35, RZ ;  /* 0x0000002300d27210 */ /* 0x000fe20007f7e0ff */
[----:B------:R-:W4:Y:S01]  /*c180*/  LDL.LU R6, [R1+0xd4] ;  /* 0x0000d40001067983 */ /* 0x000f220000300800 */
[-C--:B------:R-:W-:Y:S02]  /*c190*/  LEA.HI.X.SX32 R219, R5, R2.reuse, 0x1, P0 ;  /* 0x0000000205db7211 */ /* 0x080fe400000f0eff */
[-C--:B------:R-:W-:Y:S01]  /*c1a0*/  LEA.HI.X.SX32 R217, R38, R2.reuse, 0x1, P4 ;  /* 0x0000000226d97211 */ /* 0x080fe200020f0eff */
[----:B------:R-:W4:Y:S01]  /*c1b0*/  LDL.LU R5, [R1+0xd8] ;  /* 0x0000d80001057983 */ /* 0x000f220000300800 */
[-C--:B------:R-:W-:Y:S02]  /*c1c0*/  LEA.HI.X.SX32 R215, R37, R2.reuse, 0x1, P6 ;  /* 0x0000000225d77211 */ /* 0x080fe400030f0eff */
[-C--:B------:R-:W-:Y:S01]  /*c1d0*/  LEA.HI.X.SX32 R213, R36, R2.reuse, 0x1, P5 ;  /* 0x0000000224d57211 */ /* 0x080fe200028f0eff */
[----:B------:R-:W4:Y:S01]  /*c1e0*/  LDL.LU R38, [R1+0xdc] ;  /* 0x0000dc0001267983 */ /* 0x000f220000300800 */
[----:B------:R-:W-:-:S03]  /*c1f0*/  LEA.HI.X.SX32 R211, R35, R2, 0x1, P3 ;  /* 0x0000000223d37211 */ /* 0x000fc600018f0eff */
[----:B------:R-:W4:Y:S04]  /*c200*/  LDL.LU R37, [R1+0xe0] ;  /* 0x0000e00001257983 */ /* 0x000f280000300800 */
[----:B------:R-:W4:Y:S04]  /*c210*/  LDL.LU R36, [R1+0xe4] ;  /* 0x0000e40001247983 */ /* 0x000f280000300800 */
[----:B------:R-:W4:Y:S01]  /*c220*/  LDL.LU R35, [R1+0xe8] ;  /* 0x0000e80001237983 */ /* 0x000f220000300800 */
[C---:B--2---:R-:W-:Y:S02]  /*c230*/  IADD3 R208, P2, R0.reuse, R34, RZ ;  /* 0x0000002200d07210 */ /* 0x044fe40007f5e0ff */
[----:B---3--:R-:W-:-:S02]  /*c240*/  IADD3 R206, P1, R0, R33, RZ ;  /* 0x0000002100ce7210 */ /* 0x008fc40007f3e0ff */
[-C--:B------:R-:W-:Y:S02]  /*c250*/  LEA.HI.X.SX32 R209, R34, R2.reuse, 0x1, P2 ;  /* 0x0000000222d17211 */ /* 0x080fe400010f0eff */
[----:B------:R-:W2:Y:S01]  /*c260*/  LDL.LU R34, [R1+0xec] ;  /* 0x0000ec0001227983 */ /* 0x000ea20000300800 */
[----:B------:R-:W-:-:S03]  /*c270*/  LEA.HI.X.SX32 R207, R33, R2, 0x1, P1 ;  /* 0x0000000221cf7211 */ /* 0x000fc600008f0eff */
[----:B------:R-:W3:Y:S01]  /*c280*/  LDL.LU R33, [R1+0xf0] ;  /* 0x0000f00001217983 */ /* 0x000ee20000300800 */
[C---:B----4-:R-:W-:Y:S02]  /*c290*/  IADD3 R196, P4, R0.reuse, R32, RZ ;  /* 0x0000002000c47210 */ /* 0x050fe40007f9e0ff */
[----:B------:R-:W-:Y:S02]  /*c2a0*/  IADD3 R194, P6, R0, R15, RZ ;  /* 0x0000000f00c27210 */ /* 0x000fe40007fde0ff */
[-C--:B------:R-:W-:Y:S02]  /*c2b0*/  LEA.HI.X.SX32 R202, R32, R2.reuse, 0x1, P4 ;  /* 0x0000000220ca7211 */ /* 0x080fe400020f0eff */
[----:B------:R-:W4:Y:S01]  /*c2c0*/  LDL.LU R32, [R1+0xf4] ;  /* 0x0000f40001207983 */ /* 0x000f220000300800 */
[----:B------:R-:W-:Y:S02]  /*c2d0*/  LEA.HI.X.SX32 R195, R15, R2, 0x1, P6 ;  /* 0x000000020fc37211 */ /* 0x000fe400030f0eff */
[C---:B------:R-:W-:Y:S01]  /*c2e0*/  IADD3 R190, P3, R0.reuse, R14, RZ ;  /* 0x0000000e00be7210 */ /* 0x040fe20007f7e0ff */
[----:B------:R-:W4:Y:S01]  /*c2f0*/  LDL.LU R15, [R1+0xf8] ;  /* 0x0000f800010f7983 */ /* 0x000f220000300800 */
[----:B------:R-:W-:-:S02]  /*c300*/  IADD3 R188, P2, R0, R13, RZ ;  /* 0x0000000d00bc7210 */ /* 0x000fc40007f5e0ff */
[----:B------:R-:W-:Y:S02]  /*c310*/  LEA.HI.X.SX32 R191, R14, R2, 0x1, P3 ;  /* 0x000000020ebf7211 */ /* 0x000fe400018f0eff */
[----:B------:R-:W-:Y:S01]  /*c320*/  IADD3 R186, P1, R0, R12, RZ ;  /* 0x0000000c00ba7210 */ /* 0x000fe20007f3e0ff */
[----:B------:R-:W4:Y:S01]  /*c330*/  LDL.LU R14, [R1+0xfc] ;  /* 0x0000fc00010e7983 */ /* 0x000f220000300800 */
[-C--:B------:R-:W-:Y:S02]  /*c340*/  LEA.HI.X.SX32 R189, R13, R2.reuse, 0x1, P2 ;  /* 0x000000020dbd7211 */ /* 0x080fe400010f0eff */
[----:B------:R-:W-:Y:S01]  /*c350*/  LEA.HI.X.SX32 R187, R12, R2, 0x1, P1 ;  /* 0x000000020cbb7211 */ /* 0x000fe200008f0eff */
[----:B------:R-:W4:Y:S01]  /*c360*/  LDL.LU R13, [R1+0x100] ;  /* 0x00010000010d7983 */ /* 0x000f220000300800 */
[----:B------:R-:W-:-:S03]  /*c370*/  IADD3 R183, P4, R0, R7, RZ ;  /* 0x0000000700b77210 */ /* 0x000fc60007f9e0ff */
[----:B------:R-:W4:Y:S01]  /*c380*/  LDL.LU R12, [R1+0x104] ;  /* 0x00010400010c7983 */ /* 0x000f220000300800 */
[----:B------:R-:W-:Y:S02]  /*c390*/  IADD3 R182, P6, R0, R4, RZ ;  /* 0x0000000400b67210 */ /* 0x000fe40007fde0ff */
[-C--:B------:R-:W-:Y:S02]  /*c3a0*/  LEA.HI.X.SX32 R244, R7, R2.reuse, 0x1, P4 ;  /* 0x0000000207f47211 */ /* 0x080fe400020f0eff */
[----:B------:R-:W4:Y:S01]  /*c3b0*/  LDL.LU R7, [R1+0x108] ;  /* 0x0001080001077983 */ /* 0x000f220000300800 */
[----:B------:R-:W-:-:S03]  /*c3c0*/  LEA.HI.X.SX32 R245, R4, R2, 0x1, P6 ;  /* 0x0000000204f57211 */ /* 0x000fc600030f0eff */
[----:B------:R-:W4:Y:S01]  /*c3d0*/  LDL.LU R4, [R1+0x10c] ;  /* 0x00010c0001047983 */ /* 0x000f220000300800 */
[C---:B------:R-:W-:Y:S02]  /*c3e0*/  IADD3 R192, P5, R0.reuse, R60, RZ ;  /* 0x0000003c00c07210 */ /* 0x040fe40007fbe0ff */
[----:B------:R-:W-:Y:S02]  /*c3f0*/  IADD3 R203, P0, R0, R61, RZ ;  /* 0x0000003d00cb7210 */ /* 0x000fe40007f1e0ff */
[----:B------:R-:W-:Y:S02]  /*c400*/  LEA.HI.X.SX32 R193, R60, R2, 0x1, P5 ;  /* 0x000000023cc17211 */ /* 0x000fe400028f0eff */
[C---:B------:R-:W-:Y:S02]  /*c410*/  IADD3 R181, P5, R0.reuse, R6, RZ ;  /* 0x0000000600b57210 */ /* 0x040fe40007fbe0ff */
[----:B------:R-:W-:Y:S02]  /*c420*/  LEA.HI.X.SX32 R204, R61, R2, 0x1, P0 ;  /* 0x000000023dcc7211 */ /* 0x000fe400000f0eff */
[----:B------:R-:W-:-:S02]  /*c430*/  IADD3 R180, P3, R0, R5, RZ ;  /* 0x0000000500b47210 */ /* 0x000fc40007f7e0ff */
[----:B------:R-:W-:Y:S02]  /*c440*/  IADD3 R184, P0, R0, R39, RZ ;  /* 0x0000002700b87210 */ /* 0x000fe40007f1e0ff */
[----:B------:R-:W-:Y:S02]  /*c450*/  LEA.HI.X.SX32 R247, R6, R2, 0x1, P5 ;  /* 0x0000000206f77211 */ /* 0x000fe400028f0eff */
[C---:B------:R-:W-:Y:S02]  /*c460*/  IADD3 R179, P2, R0.reuse, R38, RZ ;  /* 0x0000002600b37210 */ /* 0x040fe40007f5e0ff */
[-C--:B------:R-:W-:Y:S02]  /*c470*/  LEA.HI.X.SX32 R249, R5, R2.reuse, 0x1, P3 ;  /* 0x0000000205f97211 */ /* 0x080fe400018f0eff */
[----:B------:R-:W-:Y:S02]  /*c480*/  IADD3 R178, P1, R0, R37, RZ ;  /* 0x0000002500b27210 */ /* 0x000fe40007f3e0ff */
[----:B------:R-:W-:-:S02]  /*c490*/  LEA.HI.X.SX32 R185, R39, R2, 0x1, P0 ;  /* 0x0000000227b97211 */ /* 0x000fc400000f0eff */
[----:B------:R-:W-:Y:S02]  /*c4a0*/  IADD3 R176, P0, R0, R36, RZ ;  /* 0x0000002400b07210 */ /* 0x000fe40007f1e0ff */
[----:B------:R-:W-:Y:S02]  /*c4b0*/  LEA.HI.X.SX32 R251, R38, R2, 0x1, P2 ;  /* 0x0000000226fb7211 */ /* 0x000fe400010f0eff */
[C---:B------:R-:W-:Y:S02]  /*c4c0*/  IADD3 R174, P4, R0.reuse, R35, RZ ;  /* 0x0000002300ae7210 */ /* 0x040fe40007f9e0ff */
[C---:B--2---:R-:W-:Y:S02]  /*c4d0*/  IADD3 R172, P6, R0.reuse, R34, RZ ;  /* 0x0000002200ac7210 */ /* 0x044fe40007fde0ff */
[----:B---3--:R-:W-:-:S03]  /*c4e0*/  IADD3 R154, P5, R0, R33, RZ ;  /* 0x00000021009a7210 */ /* 0x008fc60007fbe0ff */
[----:B------:R1:W-:Y:S04]  /*c4f0*/  STL [R1+0x528], R172 ;  /* 0x000528ac01007387 */ /* 0x0003e80000100800 */
[----:B------:R-:W2:Y:S01]  /*c500*/  LDL.LU R6, [R1+0x110] ;  /* 0x0001100001067983 */ /* 0x000ea20000300800 */
[----:B----4-:R-:W-:-:S03]  /*c510*/  IADD3 R152, P3, R0, R32, RZ ;  /* 0x0000002000987210 */ /* 0x010fc60007f7e0ff */
[----:B------:R3:W-:Y:S01]  /*c520*/  STL [R1+0x524], R154 ;  /* 0x0005249a01007387 */ /* 0x0007e20000100800 */
[-C--:B-1----:R-:W-:Y:S02]  /*c530*/  LEA.HI.X.SX32 R172, R37, R2.reuse, 0x1, P1 ;  /* 0x0000000225ac7211 */ /* 0x082fe400008f0eff */
[----:B------:R-:W-:Y:S01]  /*c540*/  IADD3 R146, P2, R0, R15, RZ ;  /* 0x0000000f00927210 */ /* 0x000fe20007f5e0ff */
[----:B------:R-:W4:Y:S04]  /*c550*/  LDL.LU R5, [R1+0x114] ;  /* 0x0001140001057983 */ /* 0x000f280000300800 */
[----:B------:R1:W-:Y:S01]  /*c560*/  STL [R1+0x520], R152 ;  /* 0x0005209801007387 */ /* 0x0003e20000100800 */
[----:B---3--:R-:W-:Y:S02]  /*c570*/  LEA.HI.X.SX32 R154, R36, R2, 0x1, P0 ;  /* 0x00000002249a7211 */ /* 0x008fe400000f0eff */
[C---:B------:R-:W-:Y:S01]  /*c580*/  IADD3 R144, P1, R0.reuse, R14, RZ ;  /* 0x0000000e00907210 */ /* 0x040fe20007f3e0ff */
[----:B------:R-:W3:Y:S01]  /*c590*/  LDL.LU R61, [R1+0x118] ;  /* 0x00011800013d7983 */ /* 0x000ee20000300800 */
[----:B------:R-:W-:-:S03]  /*c5a0*/  IADD3 R82, P0, R0, R13, RZ ;  /* 0x0000000d00527210 */ /* 0x000fc60007f1e0ff */
[----:B------:R1:W-:Y:S02]  /*c5b0*/  STL [R1+0x51c], R146 ;  /* 0x00051c9201007387 */ /* 0x0003e40000100800 */
[----:B-1----:R-:W-:Y:S02]  /*c5c0*/  LEA.HI.X.SX32 R152, R35, R2, 0x1, P4 ;  /* 0x0000000223987211 */ /* 0x002fe400020f0eff */
[----:B------:R-:W-:Y:S01]  /*c5d0*/  IADD3 R80, P4, R0, R12, RZ ;  /* 0x0000000c00507210 */ /* 0x000fe20007f9e0ff */
[----:B------:R-:W3:Y:S04]  /*c5e0*/  LDL.LU R60, [R1+0x11c] ;  /* 0x00011c00013c7983 */ /* 0x000ee80000300800 */
[----:B------:R1:W-:Y:S01]  /*c5f0*/  STL [R1+0x518], R144 ;  /* 0x0005189001007387 */ /* 0x0003e20000100800 */
[----:B------:R-:W-:-:S02]  /*c600*/  LEA.HI.X.SX32 R146, R34, R2, 0x1, P6 ;  /* 0x0000000222927211 */ /* 0x000fc400030f0eff */
[C---:B------:R-:W-:Y:S01]  /*c610*/  IADD3 R78, P6, R0.reuse, R7, RZ ;  /* 0x00000007004e7210 */ /* 0x040fe20007fde0ff */
[----:B------:R-:W3:Y:S04]  /*c620*/  LDL.LU R39, [R1+0x120] ;  /* 0x0001200001277983 */ /* 0x000ee80000300800 */
[----:B------:R1:W-:Y:S02]  /*c630*/  STL [R1+0x514], R82 ;  /* 0x0005145201007387 */ /* 0x0003e40000100800 */
[----:B-1----:R-:W-:Y:S02]  /*c640*/  LEA.HI.X.SX32 R144, R33, R2, 0x1, P5 ;  /* 0x0000000221907211 */ /* 0x002fe400028f0eff */
[----:B------:R1:W-:Y:S01]  /*c650*/  STL [R1+0x510], R80 ;  /* 0x0005105001007387 */ /* 0x0003e20000100800 */
[----:B------:R-:W-:-:S03]  /*c660*/  IADD3 R77, P5, R0, R4, RZ ;  /* 0x00000004004d7210 */ /* 0x000fc60007fbe0ff */
[----:B------:R-:W3:Y:S04]  /*c670*/  LDL.LU R38, [R1+0x124] ;  /* 0x0001240001267983 */ /* 0x000ee80000300800 */
[----:B------:R1:W-:Y:S04]  /*c680*/  STL [R1+0x50c], R78 ;  /* 0x00050c4e01007387 */ /* 0x0003e80000100800 */
[----:B------:R-:W3:Y:S04]  /*c690*/  LDL.LU R37, [R1+0x128] ;  /* 0x0001280001257983 */ /* 0x000ee80000300800 */
[----:B------:R1:W-:Y:S04]  /*c6a0*/  STL [R1+0x508], R77 ;  /* 0x0005084d01007387 */ /* 0x0003e80000100800 */
[----:B------:R-:W3:Y:S01]  /*c6b0*/  LDL.LU R36, [R1+0x12c] ;  /* 0x00012c0001247983 */ /* 0x000ee20000300800 */
[----:B------:R-:W-:-:S02]  /*c6c0*/  LEA.HI.X.SX32 R82, R32, R2, 0x1, P3 ;  /* 0x0000000220527211 */ /* 0x000fc400018f0eff */
[-C--:B-1----:R-:W-:Y:S02]  /*c6d0*/  LEA.HI.X.SX32 R80, R15, R2.reuse, 0x1, P2 ;  /* 0x000000020f507211 */ /* 0x082fe400010f0eff */
[-C--:B------:R-:W-:Y:S02]  /*c6e0*/  LEA.HI.X.SX32 R78, R14, R2.reuse, 0x1, P1 ;  /* 0x000000020e4e7211 */ /* 0x080fe400008f0eff */
[----:B------:R-:W-:Y:S02]  /*c6f0*/  LEA.HI.X.SX32 R77, R13, R2, 0x1, P0 ;  /* 0x000000020d4d7211 */ /* 0x000fe400000f0eff */
[----:B--2---:R-:W-:-:S05]  /*c700*/  IADD3 R76, P3, R0, R6, RZ ;  /* 0x00000006004c7210 */ /* 0x004fca0007f7e0ff */
[----:B------:R1:W-:Y:S04]  /*c710*/  STL [R1+0x504], R76 ;  /* 0x0005044c01007387 */ /* 0x0003e80000100800 */
[----:B------:R-:W2:Y:S01]  /*c720*/  LDL.LU R35, [R1+0x130] ;  /* 0x0001300001237983 */ /* 0x000ea20000300800 */
[----:B----4-:R-:W-:-:S05]  /*c730*/  IADD3 R75, P2, R0, R5, RZ ;  /* 0x00000005004b7210 */ /* 0x010fca0007f5e0ff */
[----:B------:R4:W-:Y:S01]  /*c740*/  STL [R1+0x500], R75 ;  /* 0x0005004b01007387 */ /* 0x0009e20000100800 */
[----:B---3--:R-:W-:-:S03]  /*c750*/  IADD3 R71, P1, R0, R61, RZ ;  /* 0x0000003d00477210 */ /* 0x008fc60007f3e0ff */
[----:B------:R-:W3:Y:S01]  /*c760*/  LDL.LU R34, [R1+0x134] ;  /* 0x0001340001227983 */ /* 0x000ee20000300800 */
[----:B-1----:R-:W-:-:S03]  /*c770*/  LEA.HI.X.SX32 R76, R12, R2, 0x1, P4 ;  /* 0x000000020c4c7211 */ /* 0x002fc600020f0eff */
[----:B------:R1:W-:Y:S01]  /*c780*/  STL [R1+0x4fc], R71 ;  /* 0x0004fc4701007387 */ /* 0x0003e20000100800 */
[----:B------:R-:W-:-:S03]  /*c790*/  IADD3 R70, P0, R0, R60, RZ ;  /* 0x0000003c00467210 */ /* 0x000fc60007f1e0ff */
[----:B------:R-:W3:Y:S01]  /*c7a0*/  LDL.LU R33, [R1+0x138] ;  /* 0x0001380001217983 */ /* 0x000ee20000300800 */
[----:B----4-:R-:W-:-:S03]  /*c7b0*/  LEA.HI.X.SX32 R75, R7, R2, 0x1, P6 ;  /* 0x00000002074b7211 */ /* 0x010fc600030f0eff */
[----:B------:R-:W4:Y:S01]  /*c7c0*/  LDL.LU R32, [R1+0x13c] ;  /* 0x00013c0001207983 */ /* 0x000f220000300800 */
[----:B------:R-:W-:-:S03]  /*c7d0*/  IADD3 R69, P4, R0, R39, RZ ;  /* 0x0000002700457210 */ /* 0x000fc60007f9e0ff */
[----:B------:R1:W-:Y:S02]  /*c7e0*/  STL [R1+0x4f8], R70 ;  /* 0x0004f84601007387 */ /* 0x0003e40000100800 */
[----:B-1----:R-:W-:Y:S02]  /*c7f0*/  LEA.HI.X.SX32 R71, R4, R2, 0x1, P5 ;  /* 0x0000000204477211 */ /* 0x002fe400028f0eff */
[----:B------:R-:W4:Y:S04]  /*c800*/  LDL.LU R15, [R1+0x140] ;  /* 0x00014000010f7983 */ /* 0x000f280000300800 */
[----:B------:R-:W-:Y:S01]  /*c810*/  STL [R1+0x4f0], R69 ;  /* 0x0004f04501007387 */ /* 0x000fe20000100800 */
[----:B------:R-:W-:-:S03]  /*c820*/  IADD3 R68, P6, R0, R38, RZ ;  /* 0x0000002600447210 */ /* 0x000fc60007fde0ff */
[----:B------:R-:W4:Y:S01]  /*c830*/  LDL.LU R14, [R1+0x144] ;  /* 0x00014400010e7983 */ /* 0x000f220000300800 */
[----:B------:R-:W-:-:S03]  /*c840*/  LEA.HI.X.SX32 R70, R6, R2, 0x1, P3 ;  /* 0x0000000206467211 */ /* 0x000fc600018f0eff */
[----:B------:R-:W4:Y:S01]  /*c850*/  LDL.LU R13, [R1+0x148] ;  /* 0x00014800010d7983 */ /* 0x000f220000300800 */
[----:B------:R-:W-:-:S03]  /*c860*/  IADD3 R67, P5, R0, R37, RZ ;  /* 0x0000002500437210 */ /* 0x000fc60007fbe0ff */
[----:B------:R1:W-:Y:S04]  /*c870*/  STL [R1+0x4f4], R68 ;  /* 0x0004f44401007387 */ /* 0x0003e80000100800 */
[----:B------:R-:W4:Y:S01]  /*c880*/  LDL.LU R4, [R1+0x14c] ;  /* 0x00014c0001047983 */ /* 0x000f220000300800 */
[----:B------:R-:W-:-:S03]  /*c890*/  IADD3 R66, P3, R0, R36, RZ ;  /* 0x0000002400427210 */ /* 0x000fc60007f7e0ff */
[----:B------:R1:W-:Y:S04]  /*c8a0*/  STL [R1+0x4ec], R67 ;  /* 0x0004ec4301007387 */ /* 0x0003e80000100800 */
[----:B------:R-:W4:Y:S01]  /*c8b0*/  LDL.LU R12, [R1+0x150] ;  /* 0x00015000010c7983 */ /* 0x000f220000300800 */
[----:B-1----:R-:W-:-:S03]  /*c8c0*/  LEA.HI.X.SX32 R68, R5, R2, 0x1, P2 ;  /* 0x0000000205447211 */ /* 0x002fc600010f0eff */
[----:B------:R-:W4:Y:S04]  /*c8d0*/  LDL.LU R7, [R1+0x154] ;  /* 0x0001540001077983 */ /* 0x000f280000300800 */
[----:B------:R1:W-:Y:S04]  /*c8e0*/  STL [R1+0x4e8], R66 ;  /* 0x0004e84201007387 */ /* 0x0003e80000100800 */
[----:B------:R-:W4:Y:S04]  /*c8f0*/  LDL.LU R6, [R1+0x158] ;  /* 0x0001580001067983 */ /* 0x000f280000300800 */
[----:B------:R-:W4:Y:S01]  /*c900*/  LDL.LU R5, [R1+0x15c] ;  /* 0x00015c0001057983 */ /* 0x000f220000300800 */
[----:B------:R-:W-:-:S02]  /*c910*/  LEA.HI.X.SX32 R69, R61, R2, 0x1, P1 ;  /* 0x000000023d457211 */ /* 0x000fc400008f0eff */
[-C--:B------:R-:W-:Y:S02]  /*c920*/  LEA.HI.X.SX32 R67, R60, R2.reuse, 0x1, P0 ;  /* 0x000000023c437211 */ /* 0x080fe400000f0eff */
[----:B-1----:R-:W-:Y:S02]  /*c930*/  LEA.HI.X.SX32 R66, R39, R2, 0x1, P4 ;  /* 0x0000000227427211 */ /* 0x002fe400020f0eff */
[----:B------:R-:W-:Y:S01]  /*c940*/  SHF.R.S32.HI R205, RZ, 0x1f, R198 ;  /* 0x0000001fffcd7819 */ /* 0x000fe200000114c6 */
[C---:B------:R-:W-:Y:S02]  /*c950*/  IMAD R173, R250.reuse, 0x29, RZ ;  /* 0x00000029faad7824 */ /* 0x040fe400078e02ff */
[C---:B------:R-:W-:Y:S02]  /*c960*/  IMAD R147, R250.reuse, 0x24, RZ ;  /* 0x00000024fa937824 */ /* 0x040fe400078e02ff */
[----:B------:R-:W-:Y:S02]  /*c970*/  IMAD.MOV.U32 R175, RZ, RZ, c[0x0][0x188] ;  /* 0x00006200ffaf7624 */ /* 0x000fe400078e00ff */
[----:B------:R-:W-:-:S02]  /*c980*/  IMAD R153, R250, 0x23, RZ ;  /* 0x00000023fa997824 */ /* 0x000fc400078e02ff */
[C---:B------:R-:W-:Y:S02]  /*c990*/  IMAD R155, R175.reuse, 0x22, RZ ;  /* 0x00000022af9b7824 */ /* 0x040fe400078e02ff */
[C---:B------:R-:W-:Y:S02]  /*c9a0*/  IMAD R177, R175.reuse, 0x1f, RZ ;  /* 0x0000001fafb17824 */ /* 0x040fe400078e02ff */
        /* <DEDUP_REMOVED lines=8> */
[----:B------:R-:W-:Y:S02]  /*ca30*/  IMAD R73, R140, 0x14, RZ ;  /* 0x000000148c497824 */ /* 0x000fe400078e02ff */
[----:B------:R-:W-:-:S02]  /*ca40*/  IMAD.MOV.U32 R143, RZ, RZ, c[0x0][0x188] ;  /* 0x00006200ff8f7624 */ /* 0x000fc400078e00ff */
[----:B------:R-:W-:Y:S01]  /*ca50*/  IMAD R142, R140, 0x16, RZ ;  /* 0x000000168c8e7824 */ /* 0x000fe200078e02ff */
[----:B--2---:R-:W-:-:S05]  /*ca60*/  IADD3 R65, P2, R0, R35, RZ ;  /* 0x0000002300417210 */ /* 0x004fca0007f5e0ff */
[----:B------:R1:W-:Y:S01]  /*ca70*/  STL [R1+0x4e4], R65 ;  /* 0x0004e44101007387 */ /* 0x0003e20000100800 */
[----:B---3--:R-:W-:-:S05]  /*ca80*/  IADD3 R64, P1, R0, R34, RZ ;  /* 0x0000002200407210 */ /* 0x008fca0007f3e0ff */
[----:B------:R2:W-:Y:S01]  /*ca90*/  STL [R1+0x4e0], R64 ;  /* 0x0004e04001007387 */ /* 0x0005e20000100800 */
[C---:B------:R-:W-:Y:S02]  /*caa0*/  IADD3 R63, P0, R0.reuse, R33, RZ ;  /* 0x00000021003f7210 */ /* 0x040fe40007f1e0ff */
[----:B----4-:R-:W-:-:S03]  /*cab0*/  IADD3 R62, P4, R0, R32, RZ ;  /* 0x00000020003e7210 */ /* 0x010fc60007f9e0ff */
[----:B------:R3:W-:Y:S01]  /*cac0*/  STL [R1+0x4dc], R63 ;  /* 0x0004dc3f01007387 */ /* 0x0007e20000100800 */
[-C--:B-1----:R-:W-:Y:S02]  /*cad0*/  LEA.HI.X.SX32 R65, R38, R2.reuse, 0x1, P6 ;  /* 0x0000000226417211 */ /* 0x082fe400030f0eff */
[-C--:B--2---:R-:W-:Y:S01]  /*cae0*/  LEA.HI.X.SX32 R64, R37, R2.reuse, 0x1, P5 ;  /* 0x0000000225407211 */ /* 0x084fe200028f0eff */
[----:B------:R1:W-:Y:S01]  /*caf0*/  STL [R1+0x4d8], R62 ;  /* 0x0004d83e01007387 */ /* 0x0003e20000100800 */
[----:B------:R-:W-:Y:S02]  /*cb00*/  IADD3 R61, P6, R0, R15, RZ ;  /* 0x0000000f003d7210 */ /* 0x000fe40007fde0ff */
[-C--:B---3--:R-:W-:Y:S02]  /*cb10*/  LEA.HI.X.SX32 R63, R36, R2.reuse, 0x1, P3 ;  /* 0x00000002243f7211 */ /* 0x088fe400018f0eff */
[----:B-1----:R-:W-:Y:S02]  /*cb20*/  LEA.HI.X.SX32 R62, R35, R2, 0x1, P2 ;  /* 0x00000002233e7211 */ /* 0x002fe400010f0eff */
[----:B------:R-:W-:-:S02]  /*cb30*/  IADD3 R60, P5, R0, R14, RZ ;  /* 0x0000000e003c7210 */ /* 0x000fc40007fbe0ff */
[C---:B------:R-:W-:Y:S01]  /*cb40*/  IADD3 R39, P3, R0.reuse, R13, RZ ;  /* 0x0000000d00277210 */ /* 0x040fe20007f7e0ff */
[----:B------:R1:W-:Y:S04]  /*cb50*/  STL [R1+0x4d4], R61 ;  /* 0x0004d43d01007387 */ /* 0x0003e80000100800 */
[----:B------:R2:W-:Y:S01]  /*cb60*/  STL [R1+0x4d0], R60 ;  /* 0x0004d03c01007387 */ /* 0x0005e20000100800 */
[----:B------:R-:W-:-:S03]  /*cb70*/  IADD3 R38, P2, R0, R4, RZ ;  /* 0x0000000400267210 */ /* 0x000fc60007f5e0ff */
[----:B------:R-:W-:Y:S01]  /*cb80*/  STL [R1+0x4cc], R39 ;  /* 0x0004cc2701007387 */ /* 0x000fe20000100800 */
[----:B-1----:R-:W-:-:S03]  /*cb90*/  LEA.HI.X.SX32 R61, R34, R2, 0x1, P1 ;  /* 0x00000002223d7211 */ /* 0x002fc600008f0eff */
[----:B------:R1:W-:Y:S01]  /*cba0*/  STL [R1+0x4c8], R38 ;  /* 0x0004c82601007387 */ /* 0x0003e20000100800 */
[----:B--2---:R-:W-:Y:S02]  /*cbb0*/  LEA.HI.X.SX32 R60, R33, R2, 0x1, P0 ;  /* 0x00000002213c7211 */ /* 0x004fe400000f0eff */
[C---:B------:R-:W-:Y:S02]  /*cbc0*/  IADD3 R37, P1, R0.reuse, R12, RZ ;  /* 0x0000000c00257210 */ /* 0x040fe40007f3e0ff */
[----:B------:R-:W-:Y:S02]  /*cbd0*/  IADD3 R36, P0, R0, R7, RZ ;  /* 0x0000000700247210 */ /* 0x000fe40007f1e0ff */
[-C--:B-1----:R-:W-:Y:S01]  /*cbe0*/  LEA.HI.X.SX32 R38, R15, R2.reuse, 0x1, P6 ;  /* 0x000000020f267211 */ /* 0x082fe200030f0eff */
[----:B------:R-:W-:Y:S01]  /*cbf0*/  STL [R1+0x4c4], R37 ;  /* 0x0004c42501007387 */ /* 0x000fe20000100800 */
[-C--:B------:R-:W-:Y:S02]  /*cc00*/  LEA.HI.X.SX32 R39, R32, R2.reuse, 0x1, P4 ;  /* 0x0000000220277211 */ /* 0x080fe400020f0eff */
[----:B------:R-:W-:Y:S01]  /*cc10*/  LEA.HI.X.SX32 R8, R12, R2, 0x1, P1 ;  /* 0x000000020c087211 */ /* 0x000fe200008f0eff */
[----:B------:R1:W-:Y:S01]  /*cc20*/  STL [R1+0x4c0], R36 ;  /* 0x0004c02401007387 */ /* 0x0003e20000100800 */
[----:B------:R-:W-:-:S02]  /*cc30*/  IADD3 R34, P6, R0, R5, RZ ;  /* 0x0000000500227210 */ /* 0x000fc40007fde0ff */
[----:B------:R-:W-:Y:S02]  /*cc40*/  IADD3 R35, P4, R0, R6, RZ ;  /* 0x0000000600237210 */ /* 0x000fe40007f9e0ff */
[-C--:B------:R-:W-:Y:S01]  /*cc50*/  LEA.HI.X.SX32 R0, R7, R2.reuse, 0x1, P0 ;  /* 0x0000000207007211 */ /* 0x080fe200000f0eff */
[----:B------:R2:W-:Y:S01]  /*cc60*/  STL [R1+0x4bc], R34 ;  /* 0x0004bc2201007387 */ /* 0x0005e20000100800 */
[-C--:B------:R-:W-:Y:S01]  /*cc70*/  LEA.HI.X.SX32 R3, R6, R2.reuse, 0x1, P4 ;  /* 0x0000000206037211 */ /* 0x080fe200020f0eff */
[----:B------:R-:W-:Y:S01]  /*cc80*/  IMAD.MOV.U32 R6, RZ, RZ, c[0x0][0x188] ;  /* 0x00006200ff067624 */ /* 0x000fe200078e00ff */
[-C--:B-1----:R-:W-:Y:S01]  /*cc90*/  LEA.HI.X.SX32 R36, R13, R2.reuse, 0x1, P3 ;  /* 0x000000020d247211 */ /* 0x082fe200018f0eff */
[----:B------:R-:W-:Y:S01]  /*cca0*/  STL [R1+0x70], R8 ;  /* 0x0000700801007387 */ /* 0x000fe20000100800 */
[----:B--2---:R-:W-:Y:S01]  /*ccb0*/  LEA.HI.X.SX32 R34, R4, R2, 0x1, P2 ;  /* 0x0000000204227211 */ /* 0x004fe200010f0eff */
[----:B------:R-:W-:Y:S02]  /*ccc0*/  IMAD.MOV.U32 R4, RZ, RZ, c[0x0][0x188] ;  /* 0x00006200ff047624 */ /* 0x000fe400078e00ff */
[----:B------:R1:W-:Y:S02]  /*ccd0*/  STL [R1+0x74], R0 ;  /* 0x0000740001007387 */ /* 0x0003e40000100800 */
[----:B------:R-:W-:-:S02]  /*cce0*/  IMAD R7, R4, 0x3c, RZ ;  /* 0x0000003c04077824 */ /* 0x000fc400078e02ff */
[----:B------:R-:W-:Y:S01]  /*ccf0*/  IMAD R13, R4, 0x3b, RZ ;  /* 0x0000003b040d7824 */ /* 0x000fe200078e02ff */
[-C--:B------:R-:W-:Y:S01]  /*cd00*/  LEA.HI.X.SX32 R37, R14, R2.reuse, 0x1, P5 ;  /* 0x000000020e257211 */ /* 0x080fe200028f0eff */
[----:B------:R-:W-:Y:S01]  /*cd10*/  IMAD R81, R4, 0x3f, RZ ;  /* 0x0000003f04517824 */ /* 0x000fe200078e02ff */
[----:B-1----:R-:W-:Y:S01]  /*cd20*/  LEA.HI.X.SX32 R0, R5, R2, 0x1, P6 ;  /* 0x0000000205007211 */ /* 0x002fe200030f0eff */
[----:B------:R-:W-:Y:S02]  /*cd30*/  IMAD R5, R6, 0x3a, RZ ;  /* 0x0000003a06057824 */ /* 0x000fe400078e02ff */
[----:B------:R-:W-:Y:S02]  /*cd40*/  IMAD R15, R4, 0x3e, RZ ;  /* 0x0000003e040f7824 */ /* 0x000fe400078e02ff */
[----:B------:R-:W-:Y:S01]  /*cd50*/  IMAD R12, R6, 0x39, RZ ;  /* 0x00000039060c7824 */ /* 0x000fe200078e02ff */
[----:B------:R-:W-:Y:S01]  /*cd60*/  IADD3 R30, P3, R198, R7, RZ ;  /* 0x00000007c61e7210 */ /* 0x000fe20007f7e0ff */
[----:B------:R-:W-:Y:S01]  /*cd70*/  IMAD R14, R4, 0x3d, RZ ;  /* 0x0000003d040e7824 */ /* 0x000fe200078e02ff */
[C---:B------:R-:W-:Y:S01]  /*cd80*/  IADD3 R29, P4, R198.reuse, R13, RZ ;  /* 0x0000000dc61d7210 */ /* 0x040fe20007f9e0ff */
[----:B------:R-:W-:Y:S01]  /*cd90*/  STL [R1+0x78], R3 ;  /* 0x0000780301007387 */ /* 0x000fe20000100800 */
[----:B------:R-:W-:Y:S01]  /*cda0*/  IADD3 R33, P0, R198, R81, RZ ;  /* 0x00000051c6217210 */ /* 0x000fe20007f1e0ff */
[----:B------:R-:W-:Y:S01]  /*cdb0*/  IMAD R4, R6, 0x38, RZ ;  /* 0x0000003806047824 */ /* 0x000fe200078e02ff */
[C---:B------:R-:W-:Y:S01]  /*cdc0*/  IADD3 R28, P5, R198.reuse, R5, RZ ;  /* 0x00000005c61c7210 */ /* 0x040fe20007fbe0ff */
[----:B------:R-:W-:Y:S01]  /*cdd0*/  STL [R1+0x7c], R0 ;  /* 0x00007c0001007387 */ /* 0x000fe20000100800 */
[----:B------:R-:W-:-:S02]  /*cde0*/  IADD3 R32, P1, R198, R15, RZ ;  /* 0x0000000fc6207210 */ /* 0x000fc40007f3e0ff */
[C---:B------:R-:W-:Y:S01]  /*cdf0*/  IADD3 R27, P6, R198.reuse, R12, RZ ;  /* 0x0000000cc61b7210 */ /* 0x040fe20007fde0ff */
[----:B------:R1:W-:Y:S01]  /*ce00*/  STL [R1+0x4b8], R30 ;  /* 0x0004b81e01007387 */ /* 0x0003e20000100800 */
[----:B------:R-:W-:-:S03]  /*ce10*/  IADD3 R31, P2, R198, R14, RZ ;  /* 0x0000000ec61f7210 */ /* 0x000fc60007f5e0ff */
[----:B------:R2:W-:Y:S04]  /*ce20*/  STL [R1+0x4b4], R29 ;  /* 0x0004b41d01007387 */ /* 0x0005e80000100800 */
[----:B------:R3:W-:Y:S01]  /*ce30*/  STL [R1+0x4b0], R28 ;  /* 0x0004b01c01007387 */ /* 0x0007e20000100800 */
[-C--:B-1----:R-:W-:Y:S01]  /*ce40*/  LEA.HI.X.SX32 R30, R81, R205.reuse, 0x1, P0 ;  /* 0x000000cd511e7211 */ /* 0x082fe200000f0eff */
[----:B------:R-:W-:Y:S02]  /*ce50*/  IMAD R81, R6, 0x37, RZ ;  /* 0x0000003706517824 */ /* 0x000fe400078e02ff */
[----:B------:R1:W-:Y:S01]  /*ce60*/  STL [R1+0x4ac], R27 ;  /* 0x0004ac1b01007387 */ /* 0x0003e20000100800 */
[----:B------:R-:W-:Y:S02]  /*ce70*/  IADD3 R26, P0, R198, R4, RZ ;  /* 0x00000004c61a7210 */ /* 0x000fe40007f1e0ff */
[-C--:B--2---:R-:W-:Y:S01]  /*ce80*/  LEA.HI.X.SX32 R29, R15, R205.reuse, 0x1, P1 ;  /* 0x000000cd0f1d7211 */ /* 0x084fe200008f0eff */
[----:B------:R-:W-:Y:S01]  /*ce90*/  IMAD R15, R6, 0x36, RZ ;  /* 0x00000036060f7824 */ /* 0x000fe200078e02ff */
[-C--:B---3--:R-:W-:Y:S01]  /*cea0*/  LEA.HI.X.SX32 R28, R14, R205.reuse, 0x1, P2 ;  /* 0x000000cd0e1c7211 */ /* 0x088fe200010f0eff */
[C---:B------:R-:W-:Y:S01]  /*ceb0*/  IMAD R14, R6.reuse, 0x35, RZ ;  /* 0x00000035060e7824 */ /* 0x040fe200078e02ff */
[----:B-1----:R-:W-:Y:S01]  /*cec0*/  LEA.HI.X.SX32 R27, R7, R205, 0x1, P3 ;  /* 0x000000cd071b7211 */ /* 0x002fe200018f0eff */
[----:B------:R-:W-:Y:S01]  /*ced0*/  IMAD R7, R6, 0x34, RZ ;  /* 0x0000003406077824 */ /* 0x000fe200078e02ff */
[C---:B------:R-:W-:Y:S01]  /*cee0*/  IADD3 R25, P1, R198.reuse, R81, RZ ;  /* 0x00000051c6197210 */ /* 0x040fe20007f3e0ff */
[----:B------:R1:W-:Y:S01]  /*cef0*/  STL [R1+0x4a8], R26 ;  /* 0x0004a81a01007387 */ /* 0x0003e20000100800 */
[----:B------:R-:W-:-:S02]  /*cf00*/  IADD3 R24, P2, R198, R15, RZ ;  /* 0x0000000fc6187210 */ /* 0x000fc40007f5e0ff */
[----:B------:R-:W-:Y:S01]  /*cf10*/  IADD3 R23, P3, R198, R14, RZ ;  /* 0x0000000ec6177210 */ /* 0x000fe20007f7e0ff */
[----:B------:R2:W-:Y:S01]  /*cf20*/  STL [R1+0x4a4], R25 ;  /* 0x0004a41901007387 */ /* 0x0005e20000100800 */
[----:B-1----:R-:W-:Y:S01]  /*cf30*/  LEA.HI.X.SX32 R26, R13, R205, 0x1, P4 ;  /* 0x000000cd0d1a7211 */ /* 0x002fe200020f0eff */
[----:B------:R-:W-:Y:S01]  /*cf40*/  IMAD R13, R6, 0x33, RZ ;  /* 0x00000033060d7824 */ /* 0x000fe200078e02ff */
[----:B------:R-:W-:Y:S01]  /*cf50*/  IADD3 R22, P4, R198, R7, RZ ;  /* 0x00000007c6167210 */ /* 0x000fe20007f9e0ff */
[----:B------:R1:W-:Y:S01]  /*cf60*/  STL [R1+0x4a0], R24 ;  /* 0x0004a01801007387 */ /* 0x0003e20000100800 */
[----:B--2---:R-:W-:Y:S01]  /*cf70*/  LEA.HI.X.SX32 R25, R5, R205, 0x1, P5 ;  /* 0x000000cd05197211 */ /* 0x004fe200028f0eff */
[----:B------:R-:W-:Y:S01]  /*cf80*/  IMAD R5, R6, 0x32, RZ ;  /* 0x0000003206057824 */ /* 0x000fe200078e02ff */
[----:B------:R-:W-:Y:S01]  /*cf90*/  IADD3 R21, P5, R198, R13, RZ ;  /* 0x0000000dc6157210 */ /* 0x000fe20007fbe0ff */
[----:B------:R2:W-:Y:S04]  /*cfa0*/  STL [R1+0x49c], R23 ;  /* 0x00049c1701007387 */ /* 0x0005e80000100800 */
[----:B------:R3:W-:Y:S01]  /*cfb0*/  STL [R1+0x498], R22 ;  /* 0x0004981601007387 */ /* 0x0007e20000100800 */
[-C--:B-1----:R-:W-:Y:S01]  /*cfc0*/  LEA.HI.X.SX32 R24, R12, R205.reuse, 0x1, P6 ;  /* 0x000000cd0c187211 */ /* 0x082fe200030f0eff */
[----:B------:R-:W-:Y:S01]  /*cfd0*/  IMAD R12, R6, 0x31, RZ ;  /* 0x00000031060c7824 */ /* 0x000fe200078e02ff */
[-C--:B--2---:R-:W-:Y:S01]  /*cfe0*/  LEA.HI.X.SX32 R23, R4, R205.reuse, 0x1, P0 ;  /* 0x000000cd04177211 */ /* 0x084fe200000f0eff */
[C---:B------:R-:W-:Y:S01]  /*cff0*/  IMAD R4, R6.reuse, 0x30, RZ ;  /* 0x0000003006047824 */ /* 0x040fe200078e02ff */
[----:B---3--:R-:W-:Y:S01]  /*d000*/  LEA.HI.X.SX32 R22, R81, R205, 0x1, P1 ;  /* 0x000000cd51167211 */ /* 0x008fe200008f0eff */
[----:B------:R-:W-:Y:S01]  /*d010*/  IMAD R81, R6, 0x2f, RZ ;  /* 0x0000002f06517824 */ /* 0x000fe200078e02ff */
[C---:B------:R-:W-:Y:S01]  /*d020*/  IADD3 R20, P6, R198.reuse, R5, RZ ;  /* 0x00000005c6147210 */ /* 0x040fe20007fde0ff */
[----:B------:R1:W-:Y:S01]  /*d030*/  STL [R1+0x494], R21 ;  /* 0x0004941501007387 */ /* 0x0003e20000100800 */
[----:B------:R-:W-:Y:S01]  /*d040*/  IADD3 R19, P0, R198, R12, RZ ;  /* 0x0000000cc6137210 */ /* 0x000fe20007f1e0ff */
[----:B------:R-:W-:Y:S01]  /*d050*/  IMAD R83, R6, 0x2e, RZ ;  /* 0x0000002e06537824 */ /* 0x000fe200078e02ff */
[----:B------:R-:W-:Y:S01]  /*d060*/  IADD3 R18, P1, R198, R4, RZ ;  /* 0x00000004c6127210 */ /* 0x000fe20007f3e0ff */
[----:B------:R2:W-:Y:S01]  /*d070*/  STL [R1+0x490], R20 ;  /* 0x0004901401007387 */ /* 0x0005e20000100800 */
[----:B------:R-:W-:Y:S01]  /*d080*/  IMAD R145, R6, 0x2d, RZ ;  /* 0x0000002d06917824 */ /* 0x000fe200078e02ff */
[----:B-1----:R-:W-:-:S02]  /*d090*/  LEA.HI.X.SX32 R21, R15, R205, 0x1, P2 ;  /* 0x000000cd0f157211 */ /* 0x002fc400010f0eff */
[----:B------:R-:W-:Y:S01]  /*d0a0*/  IADD3 R17, P2, R198, R81, RZ ;  /* 0x00000051c6117210 */ /* 0x000fe20007f5e0ff */
[----:B------:R1:W-:Y:S01]  /*d0b0*/  STL [R1+0x48c], R19 ;  /* 0x00048c1301007387 */ /* 0x0003e20000100800 */
[----:B--2---:R-:W-:Y:S02]  /*d0c0*/  LEA.HI.X.SX32 R20, R14, R205, 0x1, P3 ;  /* 0x000000cd0e147211 */ /* 0x004fe400018f0eff */
[----:B------:R-:W-:Y:S01]  /*d0d0*/  IADD3 R16, P3, R198, R83, RZ ;  /* 0x00000053c6107210 */ /* 0x000fe20007f7e0ff */
[----:B------:R-:W-:Y:S04]  /*d0e0*/  STL [R1+0x488], R18 ;  /* 0x0004881201007387 */ /* 0x000fe80000100800 */
[----:B------:R2:W-:Y:S01]  /*d0f0*/  STL [R1+0x484], R17 ;  /* 0x0004841101007387 */ /* 0x0005e20000100800 */
[----:B-1----:R-:W-:Y:S01]  /*d100*/  LEA.HI.X.SX32 R19, R7, R205, 0x1, P4 ;  /* 0x000000cd07137211 */ /* 0x002fe200020f0eff */
[----:B------:R-:W-:-:S02]  /*d110*/  IMAD R7, R6, 0x2c, RZ ;  /* 0x0000002c06077824 */ /* 0x000fc400078e02ff */
[----:B------:R-:W-:Y:S01]  /*d120*/  IMAD R6, R6, 0x2b, RZ ;  /* 0x0000002b06067824 */ /* 0x000fe200078e02ff */
[----:B------:R-:W-:Y:S02]  /*d130*/  IADD3 R15, P4, R198, R145, RZ ;  /* 0x00000091c60f7210 */ /* 0x000fe40007f9e0ff */
[-C--:B--2---:R-:W-:Y:S01]  /*d140*/  LEA.HI.X.SX32 R17, R5, R205.reuse, 0x1, P6 ;  /* 0x000000cd05117211 */ /* 0x084fe200030f0eff */
[----:B------:R-:W-:Y:S01]  /*d150*/  IMAD R5, R250, 0x2a, RZ ;  /* 0x0000002afa057824 */ /* 0x000fe200078e02ff */
[----:B------:R-:W-:Y:S01]  /*d160*/  LEA.HI.X.SX32 R18, R13, R205, 0x1, P5 ;  /* 0x000000cd0d127211 */ /* 0x000fe200028f0eff */
[----:B------:R1:W-:Y:S01]  /*d170*/  STL [R1+0x480], R16 ;  /* 0x0004801001007387 */ /* 0x0003e20000100800 */
[C---:B------:R-:W-:Y:S02]  /*d180*/  IADD3 R14, P5, R198.reuse, R7, RZ ;  /* 0x00000007c60e7210 */ /* 0x040fe40007fbe0ff */
[----:B------:R-:W-:Y:S01]  /*d190*/  IADD3 R13, P6, R198, R6, RZ ;  /* 0x00000006c60d7210 */ /* 0x000fe20007fde0ff */
[----:B------:R2:W-:Y:S01]  /*d1a0*/  STL [R1+0x47c], R15 ;  /* 0x00047c0f01007387 */ /* 0x0005e20000100800 */
[----:B-1----:R-:W-:-:S02]  /*d1b0*/  LEA.HI.X.SX32 R16, R12, R205, 0x1, P0 ;  /* 0x000000cd0c107211 */ /* 0x002fc400000f0eff */
        /* <DEDUP_REMOVED lines=8> */
[C---:B------:R-:W-:Y:S01]  /*d240*/  IMAD R81, R250.reuse, 0x27, RZ ;  /* 0x00000027fa517824 */ /* 0x040fe200078e02ff */
[-C--:B--2---:R-:W-:Y:S01]  /*d250*/  LEA.HI.X.SX32 R13, R83, R205.reuse, 0x1, P3 ;  /* 0x000000cd530d7211 */ /* 0x084fe200018f0eff */
[C---:B------:R-:W-:Y:S01]  /*d260*/  IMAD R83, R250.reuse, 0x26, RZ ;  /* 0x00000026fa537824 */ /* 0x040fe200078e02ff */
[----:B---3--:R-:W-:Y:S01]  /*d270*/  LEA.HI.X.SX32 R12, R145, R205, 0x1, P4 ;  /* 0x000000cd910c7211 */ /* 0x008fe200020f0eff */
[----:B------:R-:W-:Y:S01]  /*d280*/  IMAD R145, R250, 0x25, RZ ;  /* 0x00000025fa917824 */ /* 0x000fe200078e02ff */
[C---:B------:R-:W-:Y:S01]  /*d290*/  IADD3 R10, P2, R198.reuse, R4, RZ ;  /* 0x00000004c60a7210 */ /* 0x040fe20007f5e0ff */
[----:B------:R1:W-:Y:S01]  /*d2a0*/  STL [R1+0x46c], R11 ;  /* 0x00046c0b01007387 */ /* 0x0003e20000100800 */
[----:B------:R-:W-:-:S02]  /*d2b0*/  IADD3 R9, P3, R198, R81, RZ ;  /* 0x00000051c6097210 */ /* 0x000fc40007f7e0ff */
[C---:B------:R-:W-:Y:S01]  /*d2c0*/  IADD3 R8, P4, R198.reuse, R83, RZ ;  /* 0x00000053c6087210 */ /* 0x040fe20007f9e0ff */
[----:B------:R2:W-:Y:S01]  /*d2d0*/  STL [R1+0x468], R10 ;  /* 0x0004680a01007387 */ /* 0x0005e20000100800 */
[----:B-1----:R-:W-:Y:S02]  /*d2e0*/  LEA.HI.X.SX32 R11, R7, R205, 0x1, P5 ;  /* 0x000000cd070b7211 */ /* 0x002fe400028f0eff */
[----:B------:R-:W-:Y:S01]  /*d2f0*/  IADD3 R7, P5, R198, R145, RZ ;  /* 0x00000091c6077210 */ /* 0x000fe20007fbe0ff */
[----:B------:R1:W-:Y:S01]  /*d300*/  STL [R1+0x464], R9 ;  /* 0x0004640901007387 */ /* 0x0003e20000100800 */
[----:B--2---:R-:W-:Y:S02]  /*d310*/  LEA.HI.X.SX32 R10, R6, R205, 0x1, P6 ;  /* 0x000000cd060a7211 */ /* 0x004fe400030f0eff */
[----:B------:R-:W-:Y:S01]  /*d320*/  IADD3 R6, P6, R198, R147, RZ ;  /* 0x00000093c6067210 */ /* 0x000fe20007fde0ff */
[----:B------:R2:W-:Y:S04]  /*d330*/  STL [R1+0x460], R8 ;  /* 0x0004600801007387 */ /* 0x0005e80000100800 */
[----:B------:R3:W-:Y:S01]  /*d340*/  STL [R1+0x45c], R7 ;  /* 0x00045c0701007387 */ /* 0x0007e20000100800 */
[----:B-1----:R-:W-:-:S02]  /*d350*/  LEA.HI.X.SX32 R9, R5, R205, 0x1, P0 ;  /* 0x000000cd05097211 */ /* 0x002fc400000f0eff */
[-C--:B--2---:R-:W-:Y:S01]  /*d360*/  LEA.HI.X.SX32 R8, R173, R205.reuse, 0x1, P1 ;  /* 0x000000cdad087211 */ /* 0x084fe200008f0eff */
[C---:B------:R-:W-:Y:S01]  /*d370*/  IMAD R173, R175.reuse, 0x21, RZ ;  /* 0x00000021afad7824 */ /* 0x040fe200078e02ff */
[----:B---3--:R-:W-:Y:S01]  /*d380*/  LEA.HI.X.SX32 R7, R4, R205, 0x1, P2 ;  /* 0x000000cd04077211 */ /* 0x008fe200010f0eff */
[C---:B------:R-:W-:Y:S01]  /*d390*/  IMAD.SHL.U32 R4, R175.reuse, 0x20, RZ ;  /* 0x00000020af047824 */ /* 0x040fe200078e00ff */
[C---:B------:R-:W-:Y:S01]  /*d3a0*/  IADD3 R5, P0, R198.reuse, R153, RZ ;  /* 0x00000099c6057210 */ /* 0x040fe20007f1e0ff */
[----:B------:R1:W-:Y:S01]  /*d3b0*/  STL [R1+0x458], R6 ;  /* 0x0004580601007387 */ /* 0x0003e20000100800 */
[C---:B------:R-:W-:Y:S02]  /*d3c0*/  IADD3 R0, P1, R198.reuse, R155, RZ ;  /* 0x0000009bc6007210 */ /* 0x040fe40007f3e0ff */
[----:B------:R-:W-:Y:S01]  /*d3d0*/  IADD3 R79, P2, R198, R173, RZ ;  /* 0x000000adc64f7210 */ /* 0x000fe20007f5e0ff */
[----:B------:R2:W-:Y:S01]  /*d3e0*/  STL [R1+0x454], R5 ;  /* 0x0004540501007387 */ /* 0x0005e20000100800 */
[----:B------:R-:W-:Y:S01]  /*d3f0*/  IMAD R250, R175, 0x1e, RZ ;  /* 0x0000001eaffa7824 */ /* 0x000fe200078e02ff */
[----:B-1----:R-:W-:-:S02]  /*d400*/  LEA.HI.X.SX32 R6, R81, R205, 0x1, P3 ;  /* 0x000000cd51067211 */ /* 0x002fc400018f0eff */
[----:B------:R-:W-:Y:S01]  /*d410*/  IADD3 R81, P3, R198, R4, RZ ;  /* 0x00000004c6517210 */ /* 0x000fe20007f7e0ff */
[----:B------:R1:W-:Y:S01]  /*d420*/  STL [R1+0x44c], R0 ;  /* 0x00044c0001007387 */ /* 0x0003e20000100800 */
[----:B--2---:R-:W-:-:S03]  /*d430*/  LEA.HI.X.SX32 R5, R83, R205, 0x1, P4 ;  /* 0x000000cd53057211 */ /* 0x004fc600020f0eff */
[----:B------:R-:W-:Y:S01]  /*d440*/  STL [R1+0x448], R79 ;  /* 0x0004484f01007387 */ /* 0x000fe20000100800 */
[----:B------:R-:W-:-:S03]  /*d450*/  IADD3 R83, P4, R198, R177, RZ ;  /* 0x000000b1c6537210 */ /* 0x000fc60007f9e0ff */
[----:B------:R2:W-:Y:S01]  /*d460*/  STL [R1+0x450], R81 ;  /* 0x0004505101007387 */ /* 0x0005e20000100800 */
[-C--:B-1----:R-:W-:Y:S02]  /*d470*/  LEA.HI.X.SX32 R0, R147, R205.reuse, 0x1, P6 ;  /* 0x000000cd93007211 */ /* 0x082fe400030f0eff */
[C---:B------:R-:W-:Y:S01]  /*d480*/  IADD3 R147, P6, R198.reuse, R248, RZ ;  /* 0x000000f8c6937210 */ /* 0x040fe20007fde0ff */
[----:B------:R1:W-:Y:S01]  /*d490*/  STL [R1+0x444], R83 ;  /* 0x0004445301007387 */ /* 0x0003e20000100800 */
[-C--:B--2---:R-:W-:Y:S02]  /*d4a0*/  LEA.HI.X.SX32 R81, R145, R205.reuse, 0x1, P5 ;  /* 0x000000cd91517211 */ /* 0x084fe400028f0eff */
[C---:B------:R-:W-:Y:S02]  /*d4b0*/  IADD3 R145, P5, R198.reuse, R250, RZ ;  /* 0x000000fac6917210 */ /* 0x040fe40007fbe0ff */
[-C--:B------:R-:W-:Y:S02]  /*d4c0*/  LEA.HI.X.SX32 R79, R153, R205.reuse, 0x1, P0 ;  /* 0x000000cd994f7211 */ /* 0x080fe400000f0eff */
[----:B------:R-:W-:Y:S01]  /*d4d0*/  IADD3 R153, P0, R198, R246, RZ ;  /* 0x000000f6c6997210 */ /* 0x000fe20007f1e0ff */
[----:B------:R2:W-:Y:S01]  /*d4e0*/  STL [R1+0x440], R145 ;  /* 0x0004409101007387 */ /* 0x0005e20000100800 */
[----:B-1----:R-:W-:-:S03]  /*d4f0*/  LEA.HI.X.SX32 R83, R155, R205, 0x1, P1 ;  /* 0x000000cd9b537211 */ /* 0x002fc600008f0eff */
[----:B------:R1:W-:Y:S01]  /*d500*/  STL [R1+0x43c], R147 ;  /* 0x00043c9301007387 */ /* 0x0003e20000100800 */
[----:B------:R-:W-:-:S03]  /*d510*/  IADD3 R155, P1, R198, R151, RZ ;  /* 0x00000097c69b7210 */ /* 0x000fc60007f3e0ff */
[----:B------:R3:W-:Y:S01]  /*d520*/  STL [R1+0x438], R153 ;  /* 0x0004389901007387 */ /* 0x0007e20000100800 */
[-C--:B--2---:R-:W-:Y:S02]  /*d530*/  LEA.HI.X.SX32 R145, R173, R205.reuse, 0x1, P2 ;  /* 0x000000cdad917211 */ /* 0x084fe400010f0eff */
[-C--:B-1----:R-:W-:Y:S01]  /*d540*/  LEA.HI.X.SX32 R147, R4, R205.reuse, 0x1, P3 ;  /* 0x000000cd04937211 */ /* 0x082fe200018f0eff */
[----:B------:R-:W-:Y:S01]  /*d550*/  IMAD R4, R140, 0x18, RZ ;  /* 0x000000188c047824 */ /* 0x000fe200078e02ff */
[C---:B------:R-:W-:Y:S02]  /*d560*/  IADD3 R173, P2, R198.reuse, R74, RZ ;  /* 0x0000004ac6ad7210 */ /* 0x040fe40007f5e0ff */
[C---:B------:R-:W-:Y:S02]  /*d570*/  IADD3 R175, P3, R198.reuse, R252, RZ ;  /* 0x000000fcc6af7210 */ /* 0x040fe40007f7e0ff */
[-C--:B---3--:R-:W-:Y:S02]  /*d580*/  LEA.HI.X.SX32 R153, R177, R205.reuse, 0x1, P4 ;  /* 0x000000cdb1997211 */ /* 0x088fe400020f0eff */
[----:B------:R-:W-:Y:S01]  /*d590*/  IADD3 R177, P4, R198, R4, RZ ;  /* 0x00000004c6b17210 */ /* 0x000fe20007f9e0ff */
[----:B------:R-:W-:Y:S04]  /*d5a0*/  STL [R1+0x430], R155 ;  /* 0x0004309b01007387 */ /* 0x000fe80000100800 */
[----:B------:R1:W-:Y:S04]  /*d5b0*/  STL [R1+0x434], R173 ;  /* 0x000434ad01007387 */ /* 0x0003e80000100800 */
[----:B------:R2:W-:Y:S04]  /*d5c0*/  STL [R1+0x42c], R175 ;  /* 0x00042caf01007387 */ /* 0x0005e80000100800 */
[----:B------:R3:W-:Y:S01]  /*d5d0*/  STL [R1+0x428], R177 ;  /* 0x000428b101007387 */ /* 0x0007e20000100800 */
[----:B-1----:R-:W-:-:S02]  /*d5e0*/  LEA.HI.X.SX32 R173, R250, R205, 0x1, P5 ;  /* 0x000000cdfaad7211 */ /* 0x002fc400028f0eff */
[----:B------:R-:W-:Y:S02]  /*d5f0*/  IADD3 R250, P5, R198, R141, RZ ;  /* 0x0000008dc6fa7210 */ /* 0x000fe40007fbe0ff */
[-C--:B--2---:R-:W-:Y:S02]  /*d600*/  LEA.HI.X.SX32 R175, R246, R205.reuse, 0x1, P0 ;  /* 0x000000cdf6af7211 */ /* 0x084fe400000f0eff */
[----:B------:R-:W-:Y:S02]  /*d610*/  IADD3 R246, P0, R198, R72, RZ ;  /* 0x00000048c6f67210 */ /* 0x000fe40007f1e0ff */
[----:B---3--:R-:W-:Y:S01]  /*d620*/  LEA.HI.X.SX32 R177, R151, R205, 0x1, P1 ;  /* 0x000000cd97b17211 */ /* 0x008fe200008f0eff */
[----:B------:R-:W-:Y:S01]  /*d630*/  IMAD R151, R140, 0x13, RZ ;  /* 0x000000138c977824 */ /* 0x000fe200078e02ff */
[----:B------:R-:W-:Y:S01]  /*d640*/  IADD3 R2, P1, R198, R73, RZ ;  /* 0x00000049c6027210 */ /* 0x000fe20007f3e0ff */
[----:B------:R1:W-:Y:S04]  /*d650*/  STL [R1+0x424], R250 ;  /* 0x000424fa01007387 */ /* 0x0003e80000100800 */
[----:B------:R2:W-:Y:S04]  /*d660*/  STL [R1+0x420], R246 ;  /* 0x000420f601007387 */ /* 0x0005e80000100800 */
[----:B------:R3:W-:Y:S01]  /*d670*/  STL [R1+0x278], R2 ;  /* 0x0002780201007387 */ /* 0x0007e20000100800 */
[-C--:B-1----:R-:W-:Y:S01]  /*d680*/  LEA.HI.X.SX32 R250, R74, R205.reuse, 0x1, P2 ;  /* 0x000000cd4afa7211 */ /* 0x082fe200010f0eff */
[----:B------:R-:W-:Y:S01]  /*d690*/  IMAD R74, R143, 0x12, RZ ;  /* 0x000000128f4a7824 */ /* 0x000fe200078e02ff */
[----:B--2---:R-:W-:-:S02]  /*d6a0*/  LEA.HI.X.SX32 R246, R252, R205, 0x1, P3 ;  /* 0x000000cdfcf67211 */ /* 0x004fc400018f0eff */
[C---:B---3--:R-:W-:Y:S01]  /*d6b0*/  IADD3 R2, P2, R198.reuse, R151, RZ ;  /* 0x00000097c6027210 */ /* 0x048fe20007f5e0ff */
[----:B------:R-:W-:Y:S01]  /*d6c0*/  IMAD R252, R143, 0x11, RZ ;  /* 0x000000118ffc7824 */ /* 0x000fe200078e02ff */
[----:B------:R-:W-:-:S03]  /*d6d0*/  IADD3 R3, P3, R198, R74, RZ ;  /* 0x0000004ac6037210 */ /* 0x000fc60007f7e0ff */
[----:B------:R1:W-:Y:S01]  /*d6e0*/  STL [R1+0x27c], R2 ;  /* 0x00027c0201007387 */ /* 0x0003e20000100800 */
[----:B------:R-:W-:-:S03]  /*d6f0*/  LEA.HI.X.SX32 R155, R248, R205, 0x1, P6 ;  /* 0x000000cdf89b7211 */ /* 0x000fc600030f0eff */
[----:B------:R2:W-:Y:S01]  /*d700*/  STL [R1+0x280], R3 ;  /* 0x0002800301007387 */ /* 0x0005e20000100800 */
[----:B-1----:R-:W-:Y:S01]  /*d710*/  LEA.HI.X.SX32 R2, R4, R205, 0x1, P4 ;  /* 0x000000cd04027211 */ /* 0x002fe200020f0eff */
[----:B------:R-:W-:Y:S01]  /*d720*/  IMAD.SHL.U32 R4, R143, 0x10, RZ ;  /* 0x000000108f047824 */ /* 0x000fe200078e00ff */
[----:B--2---:R-:W-:-:S03]  /*d730*/  IADD3 R3, P4, R198, R252, RZ ;  /* 0x000000fcc6037210 */ /* 0x004fc60007f9e0ff */
[----:B------:R1:W-:Y:S01]  /*d740*/  STL [R1+0x3a8], R2 ;  /* 0x0003a80201007387 */ /* 0x0003e20000100800 */
[C---:B------:R-:W-:Y:S01]  /*d750*/  IADD3 R248, P6, R198.reuse, R142, RZ ;  /* 0x0000008ec6f87210 */ /* 0x040fe20007fde0ff */
[----:B------:R-:W-:Y:S02]  /*d760*/  IMAD R140, R143, 0xf, RZ ;  /* 0x0000000f8f8c7824 */ /* 0x000fe400078e02ff */
[----:B------:R2:W-:Y:S01]  /*d770*/  STL [R1+0x34c], R3 ;  /* 0x00034c0301007387 */ /* 0x0005e20000100800 */
[----:B-1----:R-:W-:Y:S02]  /*d780*/  LEA.HI.X.SX32 R2, R141, R205, 0x1, P5 ;  /* 0x000000cd8d027211 */ /* 0x002fe400028f0eff */
[----:B--2---:R-:W-:-:S03]  /*d790*/  IADD3 R3, P5, R198, R4, RZ ;  /* 0x00000004c6037210 */ /* 0x004fc60007fbe0ff */
[----:B------:R1:W-:Y:S01]  /*d7a0*/  STL [R1+0x3ac], R2 ;  /* 0x0003ac0201007387 */ /* 0x0003e20000100800 */
[----:B------:R-:W-:-:S03]  /*d7b0*/  IMAD R141, R143, 0xe, RZ ;  /* 0x0000000e8f8d7824 */ /* 0x000fc600078e02ff */
[----:B------:R2:W-:Y:S01]  /*d7c0*/  STL [R1+0x354], R3 ;  /* 0x0003540301007387 */ /* 0x0005e20000100800 */
[----:B-1----:R-:W-:Y:S01]  /*d7d0*/  LEA.HI.X.SX32 R2, R142, R205, 0x1, P6 ;  /* 0x000000cd8e027211 */ /* 0x002fe200030f0eff */
[----:B------:R-:W-:Y:S01]  /*d7e0*/  IMAD R142, R143, 0xd, RZ ;  /* 0x0000000d8f8e7824 */ /* 0x000fe200078e02ff */
[----:B--2---:R-:W-:-:S03]  /*d7f0*/  IADD3 R3, P6, R198, R140, RZ ;  /* 0x0000008cc6037210 */ /* 0x004fc60007fde0ff */
[----:B------:R1:W-:Y:S04]  /*d800*/  STL [R1+0x3b0], R2 ;  /* 0x0003b00201007387 */ /* 0x0003e80000100800 */
[----:B------:R2:W-:Y:S01]  /*d810*/  STL [R1+0x358], R3 ;  /* 0x0003580301007387 */ /* 0x0005e20000100800 */
[----:B-1----:R-:W-:Y:S02]  /*d820*/  LEA.HI.X.SX32 R2, R72, R205, 0x1, P0 ;  /* 0x000000cd48027211 */ /* 0x002fe400000f0eff */
[----:B------:R-:W-:Y:S02]  /*d830*/  IADD3 R40, P0, R198, R141, RZ ;  /* 0x0000008dc6287210 */ /* 0x000fe40007f1e0ff */
[----:B--2---:R-:W-:Y:S01]  /*d840*/  LEA.HI.X.SX32 R3, R73, R205, 0x1, P1 ;  /* 0x000000cd49037211 */ /* 0x004fe200008f0eff */
[----:B------:R1:W-:Y:S01]  /*d850*/  STL [R1+0x3b4], R2 ;  /* 0x0003b40201007387 */ /* 0x0003e20000100800 */
[----:B------:R-:W-:-:S03]  /*d860*/  IMAD R73, R143, 0xc, RZ ;  /* 0x0000000c8f497824 */ /* 0x000fc600078e02ff */
[----:B------:R-:W-:Y:S01]  /*d870*/  STL [R1+0x35c], R40 ;  /* 0x00035c2801007387 */ /* 0x000fe20000100800 */
[----:B-1----:R-:W-:-:S03]  /*d880*/  IADD3 R2, P1, R198, R142, RZ ;  /* 0x0000008ec6027210 */ /* 0x002fc60007f3e0ff */
[----:B------:R1:W-:Y:S01]  /*d890*/  STL [R1+0x3b8], R3 ;  /* 0x0003b80301007387 */ /* 0x0003e20000100800 */
[----:B------:R-:W-:-:S03]  /*d8a0*/  IMAD R143, R143, 0xb, RZ ;  /* 0x0000000b8f8f7824 */ /* 0x000fc600078e02ff */
[----:B------:R2:W-:Y:S01]  /*d8b0*/  STL [R1+0x360], R2 ;  /* 0x0003600201007387 */ /* 0x0005e20000100800 */
[----:B------:R-:W-:Y:S01]  /*d8c0*/  IMAD.MOV.U32 R72, RZ, RZ, c[0x0][0x188] ;  /* 0x00006200ff487624 */ /* 0x000fe200078e00ff */
[----:B-1----:R-:W-:Y:S02]  /*d8d0*/  LEA.HI.X.SX32 R3, R151, R205, 0x1, P2 ;  /* 0x000000cd97037211 */ /* 0x002fe400010f0eff */
[----:B--2---:R-:W-:-:S03]  /*d8e0*/  IADD3 R2, P2, R198, R73, RZ ;  /* 0x00000049c6027210 */ /* 0x004fc60007f5e0ff */
[----:B------:R1:W-:Y:S04]  /*d8f0*/  STL [R1+0x3bc], R3 ;  /* 0x0003bc0301007387 */ /* 0x0003e80000100800 */
[----:B------:R2:W-:Y:S01]  /*d900*/  STL [R1+0x364], R2 ;  /* 0x0003640201007387 */ /* 0x0005e20000100800 */
[----:B-1----:R-:W-:Y:S01]  /*d910*/  LEA.HI.X.SX32 R3, R74, R205, 0x1, P3 ;  /* 0x000000cd4a037211 */ /* 0x002fe200018f0eff */
[----:B------:R-:W-:Y:S01]  /*d920*/  IMAD R74, R72, 0xa, RZ ;  /* 0x0000000a484a7824 */ /* 0x000fe200078e02ff */
        /* <DEDUP_REMOVED lines=9> */
[----:B------:R-:W-:Y:S01]  /*d9c0*/  IMAD.SHL.U32 R4, R72, 0x8, RZ ;  /* 0x0000000848047824 */ /* 0x000fe200078e00ff */
        /* <DEDUP_REMOVED lines=15> */
[----:B--2---:R-:W-:Y:S01]  /*dac0*/  IADD3 R2, P1, R198, R141, RZ ;  /* 0x0000008dc6027210 */ /* 0x004fe20007f3e0ff */
[----:B------:R-:W1:Y:S04]  /*dad0*/  S2R R151, SR_TID.X ;  /* 0x0000000000977919 */ /* 0x000e680000002100 */
[----:B------:R2:W-:Y:S04]  /*dae0*/  STL [R1+0x3d4], R3 ;  /* 0x0003d40301007387 */ /* 0x0005e80000100800 */
[----:B------:R3:W-:Y:S01]  /*daf0*/  STL [R1+0x37c], R2 ;  /* 0x00037c0201007387 */ /* 0x0007e20000100800 */
[----:B--2---:R-:W-:Y:S01]  /*db00*/  LEA.HI.X.SX32 R3, R73, R205, 0x1, P2 ;  /* 0x000000cd49037211 */ /* 0x004fe200010f0eff */
[----:B------:R-:W-:Y:S01]  /*db10*/  IMAD.SHL.U32 R73, R72, 0x4, RZ ;  /* 0x0000000448497824 */ /* 0x000fe200078e00ff */
[----:B---3--:R-:W-:-:S03]  /*db20*/  IADD3 R2, P2, R198, R142, RZ ;  /* 0x0000008ec6027210 */ /* 0x008fc60007f5e0ff */
[----:B------:R2:W-:Y:S04]  /*db30*/  STL [R1+0x3d8], R3 ;  /* 0x0003d80301007387 */ /* 0x0005e80000100800 */
[----:B------:R3:W-:Y:S01]  /*db40*/  STL [R1+0x380], R2 ;  /* 0x0003800201007387 */ /* 0x0007e20000100800 */
[----:B--2---:R-:W-:Y:S01]  /*db50*/  LEA.HI.X.SX32 R3, R143, R205, 0x1, P3 ;  /* 0x000000cd8f037211 */ /* 0x004fe200018f0eff */
[----:B------:R-:W-:Y:S01]  /*db60*/  IMAD R143, R72, 0x3, RZ ;  /* 0x00000003488f7824 */ /* 0x000fe200078e02ff */
[----:B---3--:R-:W-:Y:S01]  /*db70*/  IADD3 R2, P3, R198, R73, RZ ;  /* 0x00000049c6027210 */ /* 0x008fe20007f7e0ff */
[----:B------:R-:W-:Y:S02]  /*db80*/  IMAD.SHL.U32 R72, R72, 0x2, RZ ;  /* 0x0000000248487824 */ /* 0x000fe400078e00ff */
[----:B------:R2:W-:Y:S01]  /*db90*/  STL [R1+0x3dc], R3 ;  /* 0x0003dc0301007387 */ /* 0x0005e20000100800 */
[----:B------:R-:W-:-:S03]  /*dba0*/  LEA.HI.X.SX32 R40, R74, R205, 0x1, P4 ;  /* 0x000000cd4a287211 */ /* 0x000fc600020f0eff */
[----:B------:R3:W-:Y:S01]  /*dbb0*/  STL [R1+0x384], R2 ;  /* 0x0003840201007387 */ /* 0x0007e20000100800 */
[----:B--2---:R-:W-:Y:S02]  /*dbc0*/  IADD3 R3, P4, R198, R143, RZ ;  /* 0x0000008fc6037210 */ /* 0x004fe40007f9e0ff */
[-C--:B---3--:R-:W-:Y:S02]  /*dbd0*/  LEA.HI.X.SX32 R2, R252, R205.reuse, 0x1, P5 ;  /* 0x000000cdfc027211 */ /* 0x088fe400028f0eff */
[----:B------:R-:W-:Y:S01]  /*dbe0*/  IADD3 R199, P5, R198, R72, RZ ;  /* 0x00000048c6c77210 */ /* 0x000fe20007fbe0ff */
[----:B------:R-:W-:Y:S04]  /*dbf0*/  STL [R1+0x3e0], R40 ;  /* 0x0003e02801007387 */ /* 0x000fe80000100800 */
[----:B------:R2:W-:Y:S04]  /*dc00*/  STL [R1+0x388], R3 ;  /* 0x0003880301007387 */ /* 0x0005e80000100800 */
[----:B------:R-:W-:Y:S04]  /*dc10*/  STL [R1+0x41c], R199 ;  /* 0x00041cc701007387 */ /* 0x000fe80000100800 */
[----:B------:R3:W-:Y:S01]  /*dc20*/  STL [R1+0x3e4], R2 ;  /* 0x0003e40201007387 */ /* 0x0007e20000100800 */
[----:B------:R-:W-:-:S02]  /*dc30*/  LEA.HI.X.SX32 R41, R141, R205, 0x1, P1 ;  /* 0x000000cd8d297211 */ /* 0x000fc400008f0eff */
[-C--:B--2---:R-:W-:Y:S01]  /*dc40*/  LEA.HI.X.SX32 R3, R142, R205.reuse, 0x1, P2 ;  /* 0x000000cd8e037211 */ /* 0x084fe200010f0eff */
[C---:B-1----:R-:W-:Y:S01]  /*dc50*/  IMAD.SHL.U32 R40, R151.reuse, 0x2, RZ ;  /* 0x0000000297287824 */ /* 0x042fe200078e00ff */
[----:B---3--:R-:W-:Y:S02]  /*dc60*/  LEA.HI.X.SX32 R2, R4, R205, 0x1, P6 ;  /* 0x000000cd04027211 */ /* 0x008fe400030f0eff */
[----:B------:R-:W-:Y:S02]  /*dc70*/  LOP3.LUT R4, R151, 0x7, RZ, 0xc0, !PT ;  /* 0x0000000797047812 */ /* 0x000fe400078ec0ff */
[----:B------:R-:W-:Y:S01]  /*dc80*/  IADD3 R252, P6, R198, c[0x0][0x188], RZ ;  /* 0x00006200c6fc7a10 */ /* 0x000fe20007fde0ff */
[----:B------:R-:W-:Y:S02]  /*dc90*/  STL [R1+0x3e8], R2 ;  /* 0x0003e80201007387 */ /* 0x000fe40000100800 */
[----:B------:R-:W-:Y:S02]  /*dca0*/  IMAD R4, R4, 0x110, RZ ;  /* 0x0000011004047824 */ /* 0x000fe400078e02ff */
[----:B------:R-:W-:Y:S04]  /*dcb0*/  STL [R1+0x418], R252 ;  /* 0x000418fc01007387 */ /* 0x000fe80000100800 */
[----:B------:R-:W-:Y:S01]  /*dcc0*/  STL [R1+0x3f0], R41 ;  /* 0x0003f02901007387 */ /* 0x000fe20000100800 */
[----:B------:R-:W-:-:S03]  /*dcd0*/  LOP3.LUT R40, R4, 0x30, R40, 0x78, !PT ;  /* 0x0000003004287812 */ /* 0x000fc600078e7828 */
[----:B------:R1:W-:Y:S01]  /*dce0*/  STL [R1+0x3f4], R3 ;  /* 0x0003f40301007387 */ /* 0x0003e20000100800 */
[----:B------:R-:W-:Y:S02]  /*dcf0*/  SHF.L.U64.HI R243, R242, 0x2, R243 ;  /* 0x00000002f2f37819 */ /* 0x000fe400000102f3 */
[----:B-1----:R-:W-:-:S05]  /*dd00*/  LEA.HI.X.SX32 R3, R143, R205, 0x1, P4 ;  /* 0x000000cd8f037211 */ /* 0x002fca00020f0eff */
[----:B------:R-:W-:Y:S04]  /*dd10*/  STL [R1+0x3fc], R3 ;  /* 0x0003fc0301007387 */ /* 0x000fe80000100800 */
[----:B------:R-:W-:Y:S04]  /*dd20*/  STL [R1+0x38c], R40 ;  /* 0x00038c2801007387 */ /* 0x000fe80000100800 */
[----:B------:R1:W-:Y:S02]  /*dd30*/  STL [R1+0x348], R243 ;  /* 0x000348f301007387 */ /* 0x0003e40000100800 */
[----:B-1----:R-:W-:Y:S01]  /*dd40*/  IMAD.SHL.U32 R243, R242, 0x4, RZ ;  /* 0x00000004f2f37824 */ /* 0x002fe200078e00ff */
[C---:B------:R-:W-:Y:S01]  /*dd50*/  SHF.L.U64.HI R242, R240.reuse, 0x2, R241 ;  /* 0x00000002f0f27819 */ /* 0x040fe200000102f1 */
[----:B------:R-:W-:Y:S01]  /*dd60*/  IMAD.SHL.U32 R241, R240, 0x4, RZ ;  /* 0x00000004f0f17824 */ /* 0x000fe200078e00ff */
[C---:B------:R-:W-:Y:S01]  /*dd70*/  SHF.L.U64.HI R240, R238.reuse, 0x2, R239 ;  /* 0x00000002eef07819 */ /* 0x040fe200000102ef */
[----:B------:R-:W-:Y:S01]  /*dd80*/  IMAD.SHL.U32 R239, R238, 0x4, RZ ;  /* 0x00000004eeef7824 */ /* 0x000fe200078e00ff */
[----:B------:R-:W-:Y:S01]  /*dd90*/  STL [R1+0x344], R243 ;  /* 0x000344f301007387 */ /* 0x000fe20000100800 */
[C---:B------:R-:W-:Y:S01]  /*dda0*/  SHF.L.U64.HI R238, R236.reuse, 0x2, R237 ;  /* 0x00000002ecee7819 */ /* 0x040fe200000102ed */
[----:B------:R-:W-:Y:S01]  /*ddb0*/  IMAD.SHL.U32 R237, R236, 0x4, RZ ;  /* 0x00000004eced7824 */ /* 0x000fe200078e00ff */
[C---:B------:R-:W-:Y:S01]  /*ddc0*/  SHF.L.U64.HI R236, R234.reuse, 0x2, R235 ;  /* 0x00000002eaec7819 */ /* 0x040fe200000102eb */
[----:B------:R-:W-:Y:S01]  /*ddd0*/  STL [R1+0x340], R242 ;  /* 0x000340f201007387 */ /* 0x000fe20000100800 */
[----:B------:R-:W-:Y:S01]  /*dde0*/  IMAD.SHL.U32 R235, R234, 0x4, RZ ;  /* 0x00000004eaeb7824 */ /* 0x000fe200078e00ff */
[----:B------:R-:W-:-:S02]  /*ddf0*/  SHF.L.U64.HI R234, R232, 0x2, R233 ;  /* 0x00000002e8ea7819 */ /* 0x000fc400000102e9 */
[----:B------:R-:W-:Y:S01]  /*de00*/  STL [R1+0x33c], R241 ;  /* 0x00033cf101007387 */ /* 0x000fe20000100800 */
[----:B------:R-:W-:-:S03]  /*de10*/  IMAD.SHL.U32 R233, R232, 0x4, RZ ;  /* 0x00000004e8e97824 */ /* 0x000fc600078e00ff */
[----:B------:R-:W-:Y:S01]  /*de20*/  STL [R1+0x338], R240 ;  /* 0x000338f001007387 */ /* 0x000fe20000100800 */
[----:B------:R-:W-:-:S03]  /*de30*/  SHF.L.U64.HI R232, R230, 0x2, R231 ;  /* 0x00000002e6e87819 */ /* 0x000fc600000102e7 */
        /* <DEDUP_REMOVED lines=86> */
[----:B------:R-:W-:Y:S04]  /*e3a0*/  STL [R1+0x288], R190 ;  /* 0x000288be01007387 */ /* 0x000fe80000100800 */
[----:B------:R-:W-:Y:S04]  /*e3b0*/  STL [R1+0x284], R189 ;  /* 0x000284bd01007387 */ /* 0x000fe80000100800 */
[----:B------:R-:W-:Y:S04]  /*e3c0*/  STL [R1+0x274], R188 ;  /* 0x000274bc01007387 */ /* 0x000fe80000100800 */
[----:B------:R-:W-:Y:S04]  /*e3d0*/  STL [R1+0x270], R187 ;  /* 0x000270bb01007387 */ /* 0x000fe80000100800 */
[----:B------:R-:W-:Y:S04]  /*e3e0*/  STL [R1+0x26c], R186 ;  /* 0x00026cba01007387 */ /* 0x000fe80000100800 */
[----:B------:R1:W-:Y:S04]  /*e3f0*/  STL [R1+0x268], R184 ;  /* 0x000268b801007387 */ /* 0x0003e80000100800 */
[----:B------:R-:W-:Y:S04]  /*e400*/  STL [R1+0x264], R185 ;  /* 0x000264b901007387 */ /* 0x000fe80000100800 */
[----:B------:R2:W-:Y:S01]  /*e410*/  STL [R1+0x260], R183 ;  /* 0x000260b701007387 */ /* 0x0005e20000100800 */
[C---:B-1----:R-:W-:Y:S01]  /*e420*/  SHF.L.U64.HI R184, R182.reuse, 0x2, R245 ;  /* 0x00000002b6b87819 */ /* 0x042fe200000102f5 */
[----:B------:R-:W-:-:S04]  /*e430*/  IMAD.SHL.U32 R182, R182, 0x4, RZ ;  /* 0x00000004b6b67824 */ /* 0x000fc800078e00ff */
[----:B------:R-:W-:Y:S01]  /*e440*/  STL [R1+0x25c], R184 ;  /* 0x00025cb801007387 */ /* 0x000fe20000100800 */
[C---:B--2---:R-:W-:Y:S01]  /*e450*/  SHF.L.U64.HI R183, R181.reuse, 0x2, R247 ;  /* 0x00000002b5b77819 */ /* 0x044fe200000102f7 */
[----:B------:R-:W-:Y:S02]  /*e460*/  IMAD.SHL.U32 R181, R181, 0x4, RZ ;  /* 0x00000004b5b57824 */ /* 0x000fe400078e00ff */
[----:B------:R1:W-:Y:S04]  /*e470*/  STL [R1+0x258], R182 ;  /* 0x000258b601007387 */ /* 0x0003e80000100800 */
[----:B------:R-:W-:Y:S04]  /*e480*/  STL [R1+0x254], R183 ;  /* 0x000254b701007387 */ /* 0x000fe80000100800 */
[----:B------:R2:W-:Y:S01]  /*e490*/  STL [R1+0x250], R181 ;  /* 0x000250b501007387 */ /* 0x0005e20000100800 */
[C---:B-1----:R-:W-:Y:S01]  /*e4a0*/  SHF.L.U64.HI R182, R180.reuse, 0x2, R249 ;  /* 0x00000002b4b67819 */ /* 0x042fe200000102f9 */
[----:B------:R-:W-:-:S04]  /*e4b0*/  IMAD.SHL.U32 R180, R180, 0x4, RZ ;  /* 0x00000004b4b47824 */ /* 0x000fc800078e00ff */
[----:B------:R-:W-:Y:S01]  /*e4c0*/  STL [R1+0x24c], R182 ;  /* 0x00024cb601007387 */ /* 0x000fe20000100800 */
[----:B--2---:R-:W-:-:S03]  /*e4d0*/  SHF.L.U64.HI R181, R179, 0x2, R251 ;  /* 0x00000002b3b57819 */ /* 0x004fc600000102fb */
[----:B------:R1:W-:Y:S04]  /*e4e0*/  STL [R1+0x248], R180 ;  /* 0x000248b401007387 */ /* 0x0003e80000100800 */
[----:B------:R-:W-:Y:S01]  /*e4f0*/  STL [R1+0x244], R181 ;  /* 0x000244b501007387 */ /* 0x000fe20000100800 */
[----:B-1----:R-:W-:-:S03]  /*e500*/  SHF.L.U64.HI R180, R178, 0x2, R172 ;  /* 0x00000002b2b47819 */ /* 0x002fc600000102ac */
[----:B------:R-:W2:Y:S01]  /*e510*/  LDL.LU R172, [R1+0x528] ;  /* 0x0005280001ac7983 */ /* 0x000ea20000300800 */
[----:B------:R-:W-:Y:S02]  /*e520*/  IMAD.SHL.U32 R179, R179, 0x4, RZ ;  /* 0x00000004b3b37824 */ /* 0x000fe400078e00ff */
[----:B------:R-:W-:-:S03]  /*e530*/  IMAD.SHL.U32 R178, R178, 0x4, RZ ;  /* 0x00000004b2b27824 */ /* 0x000fc600078e00ff */
[----:B------:R1:W-:Y:S04]  /*e540*/  STL [R1+0x240], R179 ;  /* 0x000240b301007387 */ /* 0x0003e80000100800 */
[----:B------:R-:W-:Y:S01]  /*e550*/  STL [R1+0x23c], R180 ;  /* 0x00023cb401007387 */ /* 0x000fe20000100800 */
[----:B-1----:R-:W-:-:S03]  /*e560*/  SHF.L.U64.HI R179, R176, 0x2, R154 ;  /* 0x00000002b0b37819 */ /* 0x002fc6000001029a */
[----:B------:R-:W3:Y:S04]  /*e570*/  LDL.LU R154, [R1+0x524] ;  /* 0x00052400019a7983 */ /* 0x000ee80000300800 */
[----:B------:R1:W-:Y:S04]  /*e580*/  STL [R1+0x238], R178 ;  /* 0x000238b201007387 */ /* 0x0003e80000100800 */
[----:B------:R-:W-:Y:S01]  /*e590*/  STL [R1+0x234], R179 ;  /* 0x000234b301007387 */ /* 0x000fe20000100800 */
[----:B-1----:R-:W-:-:S03]  /*e5a0*/  SHF.L.U64.HI R178, R174, 0x2, R152 ;  /* 0x00000002aeb27819 */ /* 0x002fc60000010298 */
[----:B------:R-:W4:Y:S01]  /*e5b0*/  LDL.LU R152, [R1+0x520] ;  /* 0x0005200001987983 */ /* 0x000f220000300800 */
[----:B------:R-:W-:-:S05]  /*e5c0*/  IMAD.SHL.U32 R176, R176, 0x4, RZ ;  /* 0x00000004b0b07824 */ /* 0x000fca00078e00ff */
[----:B------:R2:W-:Y:S04]  /*e5d0*/  STL [R1+0x230], R176 ;  /* 0x000230b001007387 */ /* 0x0005e80000100800 */
[----:B------:R-:W-:Y:S01]  /*e5e0*/  STL [R1+0x22c], R178 ;  /* 0x00022cb201007387 */ /* 0x000fe20000100800 */
[----:B--2---:R-:W-:-:S03]  /*e5f0*/  SHF.L.U64.HI R176, R172, 0x2, R146 ;  /* 0x00000002acb07819 */ /* 0x004fc60000010292 */
[----:B------:R-:W2:Y:S01]  /*e600*/  LDL.LU R146, [R1+0x51c] ;  /* 0x00051c0001927983 */ /* 0x000ea20000300800 */
[----:B------:R-:W-:Y:S02]  /*e610*/  IMAD.SHL.U32 R174, R174, 0x4, RZ ;  /* 0x00000004aeae7824 */ /* 0x000fe400078e00ff */
[----:B------:R-:W-:-:S03]  /*e620*/  IMAD.SHL.U32 R172, R172, 0x4, RZ ;  /* 0x00000004acac7824 */ /* 0x000fc600078e00ff */
[----:B------:R3:W-:Y:S04]  /*e630*/  STL [R1+0x228], R174 ;  /* 0x000228ae01007387 */ /* 0x0007e80000100800 */
[----:B------:R-:W-:Y:S01]  /*e640*/  STL [R1+0x224], R176 ;  /* 0x000224b001007387 */ /* 0x000fe20000100800 */
[----:B---3--:R-:W-:-:S03]  /*e650*/  SHF.L.U64.HI R174, R154, 0x2, R144 ;  /* 0x000000029aae7819 */ /* 0x008fc60000010290 */
[----:B------:R-:W3:Y:S04]  /*e660*/  LDL.LU R144, [R1+0x518] ;  /* 0x0005180001907983 */ /* 0x000ee80000300800 */
[----:B------:R4:W-:Y:S04]  /*e670*/  STL [R1+0x220], R172 ;  /* 0x000220ac01007387 */ /* 0x0009e80000100800 */
[----:B------:R-:W-:Y:S01]  /*e680*/  STL [R1+0x21c], R174 ;  /* 0x00021cae01007387 */ /* 0x000fe20000100800 */
[----:B----4-:R-:W-:-:S03]  /*e690*/  SHF.L.U64.HI R172, R152, 0x2, R82 ;  /* 0x0000000298ac7819 */ /* 0x010fc60000010252 */
        /* <DEDUP_REMOVED lines=41> */
[----:B------:R-:W3:Y:S01]  /*e930*/  LDL.LU R68, [R1+0x4f4] ;  /* 0x0004f40001447983 */ /* 0x000ee20000300800 */
[----:B------:R-:W-:-:S03]  /*e940*/  IMAD.SHL.U32 R75, R75, 0x4, RZ ;  /* 0x000000044b4b7824 */ /* 0x000fc600078e00ff */
[----:B------:R4:W-:Y:S04]  /*e950*/  STL [R1+0x1d8], R76 ;  /* 0x0001d84c01007387 */ /* 0x0009e80000100800 */
[----:B------:R-:W-:Y:S01]  /*e960*/  STL [R1+0x1d4], R77 ;  /* 0x0001d44d01007387 */ /* 0x000fe20000100800 */
[----:B----4-:R-:W-:-:S03]  /*e970*/  SHF.L.U64.HI R76, R71, 0x2, R69 ;  /* 0x00000002474c7819 */ /* 0x010fc60000010245 */
[----:B------:R-:W4:Y:S04]  /*e980*/  LDL.LU R69, [R1+0x4f0] ;  /* 0x0004f00001457983 */ /* 0x000f280000300800 */
[----:B------:R1:W-:Y:S04]  /*e990*/  STL [R1+0x1d0], R75 ;  /* 0x0001d04b01007387 */ /* 0x0003e80000100800 */
[----:B------:R-:W4:Y:S01]  /*e9a0*/  LDL.LU R240, [R1+0x70] ;  /* 0x0000700001f07983 */ /* 0x000f220000300800 */
[----:B-1----:R-:W-:-:S03]  /*e9b0*/  IMAD.SHL.U32 R75, R71, 0x4, RZ ;  /* 0x00000004474b7824 */ /* 0x002fc600078e00ff */
[----:B------:R-:W-:Y:S04]  /*e9c0*/  STL [R1+0x1cc], R76 ;  /* 0x0001cc4c01007387 */ /* 0x000fe80000100800 */
[----:B------:R-:W4:Y:S04]  /*e9d0*/  LDL.LU R241, [R1+0x74] ;  /* 0x0000740001f17983 */ /* 0x000f280000300800 */
[----:B------:R-:W-:Y:S01]  /*e9e0*/  STL [R1+0x1c8], R75 ;  /* 0x0001c84b01007387 */ /* 0x000fe20000100800 */
[----:B--2---:R-:W-:-:S03]  /*e9f0*/  SHF.L.U64.HI R71, R70, 0x2, R67 ;  /* 0x0000000246477819 */ /* 0x004fc60000010243 */
[----:B------:R-:W2:Y:S01]  /*ea00*/  LDL.LU R67, [R1+0x4ec] ;  /* 0x0004ec0001437983 */ /* 0x000ea20000300800 */
[----:B------:R-:W-:-:S03]  /*ea10*/  IMAD.SHL.U32 R70, R70, 0x4, RZ ;  /* 0x0000000446467824 */ /* 0x000fc600078e00ff */
[----:B------:R-:W2:Y:S04]  /*ea20*/  LDL.LU R242, [R1+0x78] ;  /* 0x0000780001f27983 */ /* 0x000ea80000300800 */
[----:B------:R-:W-:Y:S04]  /*ea30*/  STL [R1+0x1c4], R71 ;  /* 0x0001c44701007387 */ /* 0x000fe80000100800 */
[----:B------:R-:W2:Y:S04]  /*ea40*/  LDL.LU R243, [R1+0x7c] ;  /* 0x00007c0001f37983 */ /* 0x000ea80000300800 */
[----:B------:R3:W-:Y:S02]  /*ea50*/  STL [R1+0x1c0], R70 ;  /* 0x0001c04601007387 */ /* 0x0007e40000100800 */
[----:B---3--:R-:W-:-:S02]  /*ea60*/  SHF.L.U64.HI R70, R68, 0x2, R65 ;  /* 0x0000000244467819 */ /* 0x008fc40000010241 */
[C---:B----4-:R-:W-:Y:S02]  /*ea70*/  SHF.L.U64.HI R71, R69.reuse, 0x2, R66 ;  /* 0x0000000245477819 */ /* 0x050fe40000010242 */
[----:B------:R-:W3:Y:S01]  /*ea80*/  LDL.LU R66, [R1+0x4e8] ;  /* 0x0004e80001427983 */ /* 0x000ee20000300800 */
[----:B------:R-:W-:-:S03]  /*ea90*/  IMAD.SHL.U32 R69, R69, 0x4, RZ ;  /* 0x0000000445457824 */ /* 0x000fc600078e00ff */
[----:B------:R-:W-:Y:S04]  /*eaa0*/  STL [R1+0x1bc], R71 ;  /* 0x0001bc4701007387 */ /* 0x000fe80000100800 */
[----:B------:R-:W4:Y:S04]  /*eab0*/  LDL.LU R65, [R1+0x4e4] ;  /* 0x0004e40001417983 */ /* 0x000f280000300800 */
        /* <DEDUP_REMOVED lines=52> */
[----:B------:R-:W-:Y:S04]  /*ee00*/  STL [R1+0x164], R60 ;  /* 0x0001643c01007387 */ /* 0x000fe80000100800 */
[----:B------:R4:W-:Y:S01]  /*ee10*/  STL [R1+0x160], R38 ;  /* 0x0001602601007387 */ /* 0x0009e20000100800 */
[C---:B---3--:R-:W-:Y:S01]  /*ee20*/  SHF.L.U64.HI R39, R37.reuse, 0x2, R240 ;  /* 0x0000000225277819 */ /* 0x048fe200000102f0 */
[----:B------:R-:W-:-:S04]  /*ee30*/  IMAD.SHL.U32 R37, R37, 0x4, RZ ;  /* 0x0000000425257824 */ /* 0x000fc800078e00ff */
[----:B------:R-:W-:Y:S04]  /*ee40*/  STL [R1+0x15c], R39 ;  /* 0x00015c2701007387 */ /* 0x000fe80000100800 */
[----:B------:R1:W-:Y:S01]  /*ee50*/  STL [R1+0x158], R37 ;  /* 0x0001582501007387 */ /* 0x0003e20000100800 */
[C---:B----4-:R-:W-:Y:S01]  /*ee60*/  SHF.L.U64.HI R38, R36.reuse, 0x2, R241 ;  /* 0x0000000224267819 */ /* 0x050fe200000102f1 */
[----:B------:R-:W-:Y:S01]  /*ee70*/  IMAD.SHL.U32 R36, R36, 0x4, RZ ;  /* 0x0000000424247824 */ /* 0x000fe200078e00ff */
[C---:B-1----:R-:W-:Y:S01]  /*ee80*/  SHF.L.U64.HI R37, R35.reuse, 0x2, R242 ;  /* 0x0000000223257819 */ /* 0x042fe200000102f2 */
[----:B------:R-:W-:Y:S02]  /*ee90*/  IMAD.SHL.U32 R35, R35, 0x4, RZ ;  /* 0x0000000423237824 */ /* 0x000fe400078e00ff */
[----:B------:R-:W-:Y:S04]  /*eea0*/  STL [R1+0x154], R38 ;  /* 0x0001542601007387 */ /* 0x000fe80000100800 */
[----:B------:R-:W-:Y:S04]  /*eeb0*/  STL [R1+0x150], R36 ;  /* 0x0001502401007387 */ /* 0x000fe80000100800 */
[----:B------:R-:W-:Y:S04]  /*eec0*/  STL [R1+0x14c], R37 ;  /* 0x00014c2501007387 */ /* 0x000fe80000100800 */
[----:B------:R1:W-:Y:S02]  /*eed0*/  STL [R1+0x148], R35 ;  /* 0x0001482301007387 */ /* 0x0003e40000100800 */
[----:B-1----:R-:W-:-:S02]  /*eee0*/  SHF.L.U64.HI R35, R33, 0x2, R30 ;  /* 0x0000000221237819 */ /* 0x002fc4000001021e */
[----:B--2---:R-:W-:-:S05]  /*eef0*/  SHF.L.U64.HI R36, R34, 0x2, R243 ;  /* 0x0000000222247819 */ /* 0x004fca00000102f3 */
[----:B------:R-:W-:Y:S04]  /*ef00*/  STL [R1+0x144], R36 ;  /* 0x0001442401007387 */ /* 0x000fe80000100800 */
[----:B------:R-:W2:Y:S01]  /*ef10*/  LDL.LU R30, [R1+0x4b8] ;  /* 0x0004b800011e7983 */ /* 0x000ea20000300800 */
[----:B------:R-:W-:Y:S02]  /*ef20*/  IMAD.SHL.U32 R34, R34, 0x4, RZ ;  /* 0x0000000422227824 */ /* 0x000fe400078e00ff */
[----:B------:R-:W-:-:S03]  /*ef30*/  IMAD.SHL.U32 R33, R33, 0x4, RZ ;  /* 0x0000000421217824 */ /* 0x000fc600078e00ff */
[----:B------:R1:W-:Y:S04]  /*ef40*/  STL [R1+0x140], R34 ;  /* 0x0001402201007387 */ /* 0x0003e80000100800 */
[----:B------:R-:W-:Y:S01]  /*ef50*/  STL [R1+0x13c], R35 ;  /* 0x00013c2301007387 */ /* 0x000fe20000100800 */
[----:B-1----:R-:W-:-:S03]  /*ef60*/  SHF.L.U64.HI R34, R32, 0x2, R29 ;  /* 0x0000000220227819 */ /* 0x002fc6000001021d */
[----:B------:R-:W3:Y:S01]  /*ef70*/  LDL.LU R29, [R1+0x4b4] ;  /* 0x0004b400011d7983 */ /* 0x000ee20000300800 */
[----:B------:R-:W-:-:S03]  /*ef80*/  IMAD.SHL.U32 R32, R32, 0x4, RZ ;  /* 0x0000000420207824 */ /* 0x000fc600078e00ff */
[----:B------:R1:W-:Y:S04]  /*ef90*/  STL [R1+0x138], R33 ;  /* 0x0001382101007387 */ /* 0x0003e80000100800 */
[----:B------:R-:W-:Y:S01]  /*efa0*/  STL [R1+0x134], R34 ;  /* 0x0001342201007387 */ /* 0x000fe20000100800 */
[----:B-1----:R-:W-:-:S03]  /*efb0*/  SHF.L.U64.HI R33, R31, 0x2, R28 ;  /* 0x000000021f217819 */ /* 0x002fc6000001021c */
        /* <DEDUP_REMOVED lines=123> */
[----:B-1----:R-:W-:Y:S01]  /*f770*/  IMAD.SHL.U32 R8, R7, 0x4, RZ ;  /* 0x0000000407087824 */ /* 0x002fe200078e00ff */
[----:B--2---:R-:W-:-:S02]  /*f780*/  SHF.L.U64.HI R7, R6, 0x2, R0 ;  /* 0x0000000206077819 */ /* 0x004fc40000010200 */
[----:B------:R-:W2:Y:S01]  /*f790*/  LDL.LU R0, [R1+0x44c] ;  /* 0x00044c0001007983 */ /* 0x000ea20000300800 */
[----:B------:R-:W-:-:S03]  /*f7a0*/  IMAD.SHL.U32 R6, R6, 0x4, RZ ;  /* 0x0000000406067824 */ /* 0x000fc600078e00ff */
[----:B------:R-:W-:Y:S04]  /*f7b0*/  STL [R1+0x68], R8 ;  /* 0x0000680801007387 */ /* 0x000fe80000100800 */
[----:B------:R-:W4:Y:S04]  /*f7c0*/  LDL.LU R236, [R1+0x3a8] ;  /* 0x0003a80001ec7983 */ /* 0x000f280000300800 */
[----:B------:R3:W-:Y:S04]  /*f7d0*/  STL [R1+0x64], R7 ;  /* 0x0000640701007387 */ /* 0x0007e80000100800 */
[----:B------:R-:W4:Y:S04]  /*f7e0*/  LDL.LU R237, [R1+0x3ac] ;  /* 0x0003ac0001ed7983 */ /* 0x000f280000300800 */
[----:B------:R1:W-:Y:S01]  /*f7f0*/  STL [R1+0x60], R6 ;  /* 0x0000600601007387 */ /* 0x0003e20000100800 */
[----:B---3--:R-:W-:-:S03]  /*f800*/  SHF.L.U64.HI R7, R5, 0x2, R79 ;  /* 0x0000000205077819 */ /* 0x008fc6000001024f */
[----:B------:R-:W3:Y:S04]  /*f810*/  LDL.LU R79, [R1+0x448] ;  /* 0x00044800014f7983 */ /* 0x000ee80000300800 */
[----:B------:R-:W4:Y:S01]  /*f820*/  LDL.LU R240, [R1+0x3b0] ;  /* 0x0003b00001f07983 */ /* 0x000f220000300800 */
[----:B-1----:R-:W-:-:S03]  /*f830*/  IMAD.SHL.U32 R6, R5, 0x4, RZ ;  /* 0x0000000405067824 */ /* 0x002fc600078e00ff */
[----:B------:R-:W-:Y:S04]  /*f840*/  STL [R1+0x5c], R7 ;  /* 0x00005c0701007387 */ /* 0x000fe80000100800 */
[----:B------:R-:W4:Y:S04]  /*f850*/  LDL.LU R241, [R1+0x3b4] ;  /* 0x0003b40001f17983 */ /* 0x000f280000300800 */
[----:B------:R3:W-:Y:S01]  /*f860*/  STL [R1+0x58], R6 ;  /* 0x0000580601007387 */ /* 0x0007e20000100800 */
[----:B--2---:R-:W-:-:S03]  /*f870*/  SHF.L.U64.HI R5, R0, 0x2, R83 ;  /* 0x0000000200057819 */ /* 0x004fc60000010253 */
[----:B------:R-:W2:Y:S01]  /*f880*/  LDL.LU R83, [R1+0x444] ;  /* 0x0004440001537983 */ /* 0x000ea20000300800 */
[----:B------:R-:W-:-:S03]  /*f890*/  IMAD.SHL.U32 R0, R0, 0x4, RZ ;  /* 0x0000000400007824 */ /* 0x000fc600078e00ff */
[----:B------:R-:W2:Y:S04]  /*f8a0*/  LDL.LU R238, [R1+0x3b8] ;  /* 0x0003b80001ee7983 */ /* 0x000ea80000300800 */
[----:B------:R4:W-:Y:S04]  /*f8b0*/  STL [R1+0x54], R5 ;  /* 0x0000540501007387 */ /* 0x0009e80000100800 */
[----:B------:R-:W2:Y:S04]  /*f8c0*/  LDL R239, [R1+0x278] ;  /* 0x0002780001ef7983 */ /* 0x000ea80000100800 */
[----:B------:R1:W-:Y:S01]  /*f8d0*/  STL [R1+0x50], R0 ;  /* 0x0000500001007387 */ /* 0x0003e20000100800 */
[----:B---3--:R-:W-:-:S03]  /*f8e0*/  SHF.L.U64.HI R6, R79, 0x2, R145 ;  /* 0x000000024f067819 */ /* 0x008fc60000010291 */
[----:B------:R-:W3:Y:S01]  /*f8f0*/  LDL.LU R145, [R1+0x440] ;  /* 0x0004400001917983 */ /* 0x000ee20000300800 */
[----:B----4-:R-:W-:Y:S01]  /*f900*/  SHF.L.U64.HI R5, R81, 0x2, R147 ;  /* 0x0000000251057819 */ /* 0x010fe20000010293 */
[----:B-1----:R-:W-:Y:S02]  /*f910*/  IMAD.SHL.U32 R0, R79, 0x4, RZ ;  /* 0x000000044f007824 */ /* 0x002fe400078e00ff */
[----:B------:R2:W-:Y:S04]  /*f920*/  STL [R1+0x4c], R6 ;  /* 0x00004c0601007387 */ /* 0x0005e80000100800 */
[----:B------:R-:W4:Y:S04]  /*f930*/  LDL.LU R147, [R1+0x43c] ;  /* 0x00043c0001937983 */ /* 0x000f280000300800 */
[----:B------:R1:W-:Y:S04]  /*f940*/  STL [R1+0x48], R0 ;  /* 0x0000480001007387 */ /* 0x0003e80000100800 */
[----:B------:R-:W-:Y:S01]  /*f950*/  STL [R1+0x44], R5 ;  /* 0x0000440501007387 */ /* 0x000fe20000100800 */
[----:B--2---:R-:W-:-:S03]  /*f960*/  SHF.L.U64.HI R6, R83, 0x2, R153 ;  /* 0x0000000253067819 */ /* 0x004fc60000010299 */
[----:B------:R-:W2:Y:S01]  /*f970*/  LDL.LU R153, [R1+0x438] ;  /* 0x0004380001997983 */ /* 0x000ea20000300800 */
[----:B-1----:R-:W-:-:S05]  /*f980*/  IMAD.SHL.U32 R0, R81, 0x4, RZ ;  /* 0x0000000451007824 */ /* 0x002fca00078e00ff */
[----:B------:R1:W-:Y:S04]  /*f990*/  STL [R1+0x40], R0 ;  /* 0x0000400001007387 */ /* 0x0003e80000100800 */
[----:B------:R4:W-:Y:S01]  /*f9a0*/  STL [R1+0x3c], R6 ;  /* 0x00003c0601007387 */ /* 0x0009e20000100800 */
[----:B-1----:R-:W-:Y:S01]  /*f9b0*/  IMAD.SHL.U32 R0, R83, 0x4, RZ ;  /* 0x0000000453007824 */ /* 0x002fe200078e00ff */
[----:B---3--:R-:W-:Y:S02]  /*f9c0*/  SHF.L.U64.HI R5, R145, 0x2, R173 ;  /* 0x0000000291057819 */ /* 0x008fe400000102ad */
[----:B------:R-:W3:Y:S04]  /*f9d0*/  LDL.LU R173, [R1+0x434] ;  /* 0x0004340001ad7983 */ /* 0x000ee80000300800 */
[----:B------:R1:W-:Y:S01]  /*f9e0*/  STL [R1+0x38], R0 ;  /* 0x0000380001007387 */ /* 0x0003e20000100800 */
[----:B----4-:R-:W-:-:S03]  /*f9f0*/  SHF.L.U64.HI R6, R147, 0x2, R155 ;  /* 0x0000000293067819 */ /* 0x010fc6000001029b */
[----:B------:R2:W-:Y:S04]  /*fa00*/  STL [R1+0x34], R5 ;  /* 0x0000340501007387 */ /* 0x0005e80000100800 */
[----:B------:R-:W4:Y:S01]  /*fa10*/  LDL.LU R155, [R1+0x430] ;  /* 0x00043000019b7983 */ /* 0x000f220000300800 */
[----:B-1----:R-:W-:-:S05]  /*fa20*/  IMAD.SHL.U32 R0, R145, 0x4, RZ ;  /* 0x0000000491007824 */ /* 0x002fca00078e00ff */
[----:B------:R1:W-:Y:S04]  /*fa30*/  STL [R1+0x30], R0 ;  /* 0x0000300001007387 */ /* 0x0003e80000100800 */
[----:B------:R-:W-:Y:S01]  /*fa40*/  STL [R1+0x2c], R6 ;  /* 0x00002c0601007387 */ /* 0x000fe20000100800 */
[----:B--2---:R-:W-:-:S03]  /*fa50*/  SHF.L.U64.HI R5, R153, 0x2, R175 ;  /* 0x0000000299057819 */ /* 0x004fc600000102af */
[----:B------:R-:W2:Y:S01]  /*fa60*/  LDL.LU R175, [R1+0x42c] ;  /* 0x00042c0001af7983 */ /* 0x000ea20000300800 */
[----:B-1----:R-:W-:-:S05]  /*fa70*/  IMAD.SHL.U32 R0, R147, 0x4, RZ ;  /* 0x0000000493007824 */ /* 0x002fca00078e00ff */
[----:B------:R1:W-:Y:S04]  /*fa80*/  STL [R1+0x28], R0 ;  /* 0x0000280001007387 */ /* 0x0003e80000100800 */
[----:B------:R-:W2:Y:S01]  /*fa90*/  LDL.LU R243, [R1+0x3bc] ;  /* 0x0003bc0001f37983 */ /* 0x000ea20000300800 */
[----:B-1----:R-:W-:-:S03]  /*faa0*/  IMAD.SHL.U32 R0, R153, 0x4, RZ ;  /* 0x0000000499007824 */ /* 0x002fc600078e00ff */
[----:B------:R4:W-:Y:S04]  /*fab0*/  STL [R1+0x24], R5 ;  /* 0x0000240501007387 */ /* 0x0009e80000100800 */
[----:B------:R-:W2:Y:S01]  /*fac0*/  LDL R242, [R1+0x27c] ;  /* 0x00027c0001f27983 */ /* 0x000ea20000100800 */
[----:B---3--:R-:W-:-:S03]  /*fad0*/  SHF.L.U64.HI R6, R173, 0x2, R250 ;  /* 0x00000002ad067819 */ /* 0x008fc600000102fa */
[----:B------:R1:W-:Y:S01]  /*fae0*/  STL [R1+0x20], R0 ;  /* 0x0000200001007387 */ /* 0x0003e20000100800 */
[C---:B----4-:R-:W-:Y:S01]  /*faf0*/  SHF.L.U64.HI R5, R155.reuse, 0x2, R177 ;  /* 0x000000029b057819 */ /* 0x050fe200000102b1 */
[----:B-1----:R-:W-:Y:S02]  /*fb00*/  IMAD.SHL.U32 R0, R155, 0x4, RZ ;  /* 0x000000049b007824 */ /* 0x002fe400078e00ff */
[----:B------:R-:W3:Y:S04]  /*fb10*/  LDL.LU R177, [R1+0x428] ;  /* 0x0004280001b17983 */ /* 0x000ee80000300800 */
[----:B------:R-:W-:Y:S04]  /*fb20*/  STL [R1+0x1c], R5 ;  /* 0x00001c0501007387 */ /* 0x000fe80000100800 */
[----:B------:R-:W4:Y:S04]  /*fb30*/  LDL.LU R250, [R1+0x424] ;  /* 0x0004240001fa7983 */ /* 0x000f280000300800 */
[----:B------:R2:W-:Y:S04]  /*fb40*/  STL [R1+0x18], R0 ;  /* 0x0000180001007387 */ /* 0x0005e80000100800 */
[----:B------:R1:W-:Y:S01]  /*fb50*/  STL [R1+0x14], R6 ;  /* 0x0000140601007387 */ /* 0x0003e20000100800 */
[----:B--2---:R-:W-:-:S03]  /*fb60*/  SHF.L.U64.HI R0, R175, 0x2, R246 ;  /* 0x00000002af007819 */ /* 0x004fc600000102f6 */
[----:B------:R-:W2:Y:S01]  /*fb70*/  LDL.LU R246, [R1+0x420] ;  /* 0x0004200001f67983 */ /* 0x000ea20000300800 */
[----:B------:R-:W-:Y:S02]  /*fb80*/  IMAD.SHL.U32 R5, R173, 0x4, RZ ;  /* 0x00000004ad057824 */ /* 0x000fe400078e00ff */
[----:B-1----:R-:W-:-:S03]  /*fb90*/  IMAD.SHL.U32 R6, R175, 0x4, RZ ;  /* 0x00000004af067824 */ /* 0x002fc600078e00ff */
[----:B------:R3:W-:Y:S04]  /*fba0*/  STL [R1+0x10], R5 ;  /* 0x0000100501007387 */ /* 0x0007e80000100800 */
[----:B------:R1:W-:Y:S01]  /*fbb0*/  STL [R1+0xc], R0 ;  /* 0x00000c0001007387 */ /* 0x0003e20000100800 */
[----:B------:R-:W-:-:S03]  /*fbc0*/  SHF.L.U64.HI R249, R248, 0x2, R240 ;  /* 0x00000002f8f97819 */ /* 0x000fc600000102f0 */
[----:B------:R1:W-:Y:S01]  /*fbd0*/  STL [R1+0x8], R6 ;  /* 0x0000080601007387 */ /* 0x0003e20000100800 */
[C---:B------:R-:W-:Y:S01]  /*fbe0*/  SHF.L.U64.HI R245, R239.reuse, 0x2, R238 ;  /* 0x00000002eff57819 */ /* 0x040fe200000102ee */
[----:B------:R-:W-:Y:S01]  /*fbf0*/  IMAD.SHL.U32 R244, R239, 0x4, RZ ;  /* 0x00000004eff47824 */ /* 0x000fe200078e00ff */
[C---:B---3--:R-:W-:Y:S01]  /*fc00*/  SHF.L.U64.HI R5, R177.reuse, 0x2, R236 ;  /* 0x00000002b1057819 */ /* 0x048fe200000102ec */
[----:B-1----:R-:W-:-:S04]  /*fc10*/  IMAD.SHL.U32 R0, R177, 0x4, RZ ;  /* 0x00000004b1007824 */ /* 0x002fc800078e00ff */
[----:B------:R-:W-:Y:S04]  /*fc20*/  STL [R1+0x4], R5 ;  /* 0x0000040501007387 */ /* 0x000fe80000100800 */
[----:B------:R1:W-:Y:S01]  /*fc30*/  STL [R1], R0 ;  /* 0x0000000001007387 */ /* 0x0003e20000100800 */
[----:B----4-:R-:W-:Y:S02]  /*fc40*/  SHF.L.U64.HI R251, R250, 0x2, R237 ;  /* 0x00000002fafb7819 */ /* 0x010fe400000102ed */
[----:B--2---:R-:W-:Y:S02]  /*fc50*/  SHF.L.U64.HI R247, R246, 0x2, R241 ;  /* 0x00000002f6f77819 */ /* 0x004fe400000102f1 */
[----:B------:R-:W2:Y:S04]  /*fc60*/  LDL.LU R241, [R1+0x3c0] ;  /* 0x0003c00001f17983 */ /* 0x000ea80000300800 */
[----:B------:R-:W2:Y:S04]  /*fc70*/  LDL.LU R240, [R1+0x280] ;  /* 0x0002800001f07983 */ /* 0x000ea80000300800 */
[----:B------:R-:W3:Y:S04]  /*fc80*/  LDL.LU R239, [R1+0x3c4] ;  /* 0x0003c40001ef7983 */ /* 0x000ee80000300800 */
[----:B------:R-:W3:Y:S04]  /*fc90*/  LDL.LU R238, [R1+0x34c] ;  /* 0x00034c0001ee7983 */ /* 0x000ee80000300800 */
[----:B------:R-:W4:Y:S04]  /*fca0*/  LDL.LU R237, [R1+0x3c8] ;  /* 0x0003c80001ed7983 */ /* 0x000f280000300800 */
[----:B------:R-:W4:Y:S04]  /*fcb0*/  LDL R236, [R1+0x354] ;  /* 0x0003540001ec7983 */ /* 0x000f280000100800 */
[----:B------:R-:W2:Y:S04]  /*fcc0*/  LDL.LU R235, [R1+0x3cc] ;  /* 0x0003cc0001eb7983 */ /* 0x000ea80000300800 */
[----:B------:R-:W2:Y:S04]  /*fcd0*/  LDL R234, [R1+0x358] ;  /* 0x0003580001ea7983 */ /* 0x000ea80000100800 */
[----:B------:R-:W2:Y:S04]  /*fce0*/  LDL.LU R233, [R1+0x3d0] ;  /* 0x0003d00001e97983 */ /* 0x000ea80000300800 */
        /* <DEDUP_REMOVED lines=14> */
[----:B------:R-:W3:Y:S04]  /*fdd0*/  LDL.LU R217, [R1+0x3f0] ;  /* 0x0003f00001d97983 */ /* 0x000ee80000300800 */
[----:B------:R-:W3:Y:S04]  /*fde0*/  LDL.LU R216, [R1+0x37c] ;  /* 0x00037c0001d87983 */ /* 0x000ee80000300800 */
[----:B------:R-:W3:Y:S04]  /*fdf0*/  LDL.LU R215, [R1+0x3f4] ;  /* 0x0003f40001d77983 */ /* 0x000ee80000300800 */
[----:B------:R-:W3:Y:S04]  /*fe00*/  LDL.LU R214, [R1+0x380] ;  /* 0x0003800001d67983 */ /* 0x000ee80000300800 */
[----:B------:R-:W3:Y:S01]  /*fe10*/  LDL.LU R212, [R1+0x384] ;  /* 0x0003840001d47983 */ /* 0x000ee20000300800 */
[----:B------:R-:W-:-:S02]  /*fe20*/  LEA.HI.X.SX32 R199, R140, R205, 0x1, P0 ;  /* 0x000000cd8cc77211 */ /* 0x000fc400000f0eff */
[----:B------:R-:W-:Y:S01]  /*fe30*/  LEA.HI.X.SX32 R252, R73, R205, 0x1, P3 ;  /* 0x000000cd49fc7211 */ /* 0x000fe200018f0eff */
[----:B------:R-:W4:Y:S04]  /*fe40*/  LDL.LU R211, [R1+0x3fc] ;  /* 0x0003fc0001d37983 */ /* 0x000f280000300800 */
[----:B------:R-:W4:Y:S04]  /*fe50*/  LDL.LU R210, [R1+0x388] ;  /* 0x0003880001d27983 */ /* 0x000f280000300800 */
[----:B------:R-:W4:Y:S01]  /*fe60*/  LDL.LU R202, [R1+0x38c] ;  /* 0x00038c0001ca7983 */ /* 0x000f220000300800 */
[----:B------:R-:W-:-:S04]  /*fe70*/  IMAD.MOV.U32 R203, RZ, RZ, c[0x0][0x188] ;  /* 0x00006200ffcb7624 */ /* 0x000fc800078e00ff */
[C---:B------:R-:W-:Y:S02]  /*fe80*/  IMAD.SHL.U32 R196, R203.reuse, 0x40, RZ ;  /* 0x00000040cbc47824 */ /* 0x040fe400078e00ff */
[----:B------:R-:W-:Y:S01]  /*fe90*/  IMAD.SHL.U32 R195, R203, 0x40, RZ ;  /* 0x00000040cbc37824 */ /* 0x000fe200078e00ff */
[----:B--2---:R-:W-:Y:S02]  /*fea0*/  SHF.L.U64.HI R219, R218, 0x2, R199 ;  /* 0x00000002dadb7819 */ /* 0x004fe400000102c7 */
[----:B------:R-:W2:Y:S01]  /*feb0*/  LDL.LU R199, [R1+0x41c] ;  /* 0x00041c0001c77983 */ /* 0x000ea20000300800 */
[----:B---3--:R-:W-:-:S03]  /*fec0*/  SHF.L.U64.HI R213, R212, 0x2, R252 ;  /* 0x00000002d4d57819 */ /* 0x008fc600000102fc */
[----:B------:R-:W3:Y:S04]  /*fed0*/  LDL.LU R252, [R1+0x418] ;  /* 0x0004180001fc7983 */ /* 0x000ee80000300800 */
[----:B------:R-:W1:Y:S04]  /*fee0*/  S2R R203, SR_TID.X ;  /* 0x0000000000cb7919 */ /* 0x000e680000002100 */
[----:B------:R-:W4:Y:S01]  /*fef0*/  S2R R207, SR_TID.X ;  /* 0x0000000000cf7919 */ /* 0x000f220000002100 */
[----:B------:R-:W-:Y:S01]  /*ff00*/  SHF.R.S32.HI R194, RZ, 0x1f, R196 ;  /* 0x0000001fffc27819 */ /* 0x000fe200000114c4 */
[----:B------:R-:W-:-:S04]  /*ff10*/  IMAD.MOV.U32 R193, RZ, RZ, c[0x0][0x18c] ;  /* 0x00006300ffc17624 */ /* 0x000fc800078e00ff */
[----:B------:R-:W-:Y:S01]  /*ff20*/  IMAD.SHL.U32 R193, R193, 0x40, RZ ;  /* 0x00000040c1c17824 */ /* 0x000fe200078e00ff */
[----:B------:R-:W-:Y:S01]  /*ff30*/  LEA R4, P0, R201, c[0x0][0x168], 0x4 ;  /* 0x00005a00c9047a11 */ /* 0x000fe200078020ff */
[----:B------:R-:W-:Y:S02]  /*ff40*/  IMAD.MOV.U32 R73, RZ, RZ, c[0x0][0x188] ;  /* 0x00006200ff497624 */ /* 0x000fe400078e00ff */
[----:B-1----:R-:W-:Y:S02]  /*ff50*/  IMAD.SHL.U32 R196, R203, 0x40, RZ ;  /* 0x00000040cbc47824 */ /* 0x002fe400078e00ff */
[----:B------:R-:W-:-:S03]  /*ff60*/  IMAD.MOV.U32 R203, RZ, RZ, c[0x0][0x18c] ;  /* 0x00006300ffcb7624 */ /* 0x000fc600078e00ff */
[----:B------:R-:W-:Y:S01]  /*ff70*/  LOP3.LUT R6, R196, 0x800, RZ, 0xc0, !PT ;  /* 0x00000800c4067812 */ /* 0x000fe200078ec0ff */
[----:B------:R-:W-:Y:S01]  /*ff80*/  IMAD.MOV.U32 R196, RZ, RZ, 0x3f ;  /* 0x0000003fffc47424 */ /* 0x000fe200078e00ff */
[----:B------:R-:W-:Y:S01]  /*ff90*/  SHF.R.S32.HI R193, RZ, 0x1f, R193 ;  /* 0x0000001fffc17819 */ /* 0x000fe200000114c1 */
[----:B------:R-:W-:Y:S01]  /*ffa0*/  IMAD.SHL.U32 R203, R203, 0x40, RZ ;  /* 0x00000040cbcb7824 */ /* 0x000fe200078e00ff */
[-C--:B------:R-:W-:Y:S02]  /*ffb0*/  LEA.HI.X.SX32 R200, R72, R205.reuse, 0x1, P5 ;  /* 0x000000cd48c87211 */ /* 0x080fe400028f0eff */
[----:B------:R-:W-:Y:S02]  /*ffc0*/  IADD3 R196, R196, c[0x0][0x180], RZ ;  /* 0x00006000c4c47a10 */ /* 0x000fe40007ffe0ff */
[----:B------:R-:W-:Y:S02]  /*ffd0*/  LEA.HI.X.SX32 R3, R73, R205, 0x1, P6 ;  /* 0x000000cd49037211 */ /* 0x000fe400030f0eff */
[----:B------:R-:W-:-:S02]  /*ffe0*/  SHF.L.U64.HI R7, R203, 0x2, R193 ;  /* 0x00000002cb077819 */ /* 0x000fc400000102c1 */
[----:B------:R-:W-:Y:S02]  /*fff0*/  LEA.HI.X R0, R203, c[0x0][0x16c], R193, 0x4, P0 ;  /* 0x00005b00cb007a11 */ /* 0x000fe400000f24c1 */
[----:B------:R-:W-:Y:S02]  /*10000*/  SHF.R.S32.HI R203, RZ, 0x1f, R196 ;  /* 0x0000001fffcb7819 */ /* 0x000fe400000114c4 */
[----:B----4-:R-:W-:Y:S02]  /*10010*/  LOP3.LUT R204, R207, 0x3, RZ, 0xc0, !PT ;  /* 0x00000003cfcc7812 */ /* 0x010fe400078ec0ff */
[----:B------:R-:W-:Y:S02]  /*10020*/  LEA.HI R203, R203, R196, RZ, 0x6 ;  /* 0x000000c4cbcb7211 */ /* 0x000fe400078f30ff */
[----:B------:R-:W-:Y:S01]  /*10030*/  LOP3.LUT R202, R202, R6, RZ, 0xfc, !PT ;  /* 0x00000006caca7212 */ /* 0x000fe200078efcff */
[----:B------:R-:W1:Y:S01]  /*10040*/  S2R R196, SR_TID.X ;  /* 0x0000000000c47919 */ /* 0x000e620000002100 */
[----:B------:R-:W-:-:S05]  /*10050*/  IMAD.MOV.U32 R74, RZ, RZ, 0x3f ;  /* 0x0000003fff4a7424 */ /* 0x000fca00078e00ff */
[----:B------:R-:W-:Y:S01]  /*10060*/  IADD3 R74, R74, c[0x0][0x180], RZ ;  /* 0x000060004a4a7a10 */ /* 0x000fe20007ffe0ff */
[----:B------:R-:W-:-:S03]  /*10070*/  IMAD R204, R204, 0x220, RZ ;  /* 0x00000220cccc7824 */ /* 0x000fc600078e02ff */
[----:B------:R-:W-:Y:S02]  /*10080*/  SHF.R.S32.HI R2, RZ, 0x1f, R74 ;  /* 0x0000001fff027819 */ /* 0x000fe4000001144a */
[----:B------:R-:W-:Y:S02]  /*10090*/  SHF.R.S32.HI R203, RZ, 0x6, R203 ;  /* 0x00000006ffcb7819 */ /* 0x000fe400000114cb */
[----:B------:R-:W-:Y:S02]  /*100a0*/  LEA.HI R2, R2, R74, RZ, 0x6 ;  /* 0x0000004a02027211 */ /* 0x000fe400078f30ff */
[----:B------:R-:W-:Y:S01]  /*100b0*/  LEA R2, P1, R197, c[0x0][0x160], 0x4 ;  /* 0x00005800c5027a11 */ /* 0x000fe200078220ff */
[----:B------:R-:W-:Y:S01]  /*100c0*/  IMAD.MOV.U32 R201, RZ, RZ, RZ ;  /* 0x000000ffffc97224 */ /* 0x000fe200078e00ff */
[----:B------:R-:W-:Y:S01]  /*100d0*/  SHF.L.U64.HI R205, R198, 0x2, R205 ;  /* 0x00000002c6cd7819 */ /* 0x000fe200000102cd */
[----:B------:R-:W-:Y:S01]  /*100e0*/  IMAD.MOV.U32 R197, RZ, RZ, 0x3 ;  /* 0x00000003ffc57424 */ /* 0x000fe200078e00ff */
[----:B------:R-:W-:-:S02]  /*100f0*/  SHF.L.U64.HI R243, R242, 0x2, R243 ;  /* 0x00000002f2f37819 */ /* 0x000fc400000102f3 */
[----:B-1----:R-:W-:Y:S01]  /*10100*/  LOP3.LUT R204, R204, 0x5c, R196, 0x78, !PT ;  /* 0x0000005ccccc7812 */ /* 0x002fe200078e78c4 */
[----:B------:R-:W-:Y:S01]  /*10110*/  IMAD.MOV.U32 R198, RZ, RZ, -0x1 ;  /* 0xffffffffffc67424 */ /* 0x000fe200078e00ff */
[----:B------:R-:W-:Y:S01]  /*10120*/  SHF.L.U64.HI R241, R240, 0x2, R241 ;  /* 0x00000002f0f17819 */ /* 0x000fe200000102f1 */
[----:B------:R-:W-:Y:S01]  /*10130*/  CS2R R132, SRZ ;  /* 0x0000000000847805 */ /* 0x000fe2000001ff00 */
        /* <DEDUP_REMOVED lines=26> */
[C-C-:B------:R-:W-:Y:S01]  /*102e0*/  SHF.L.U64.HI R5, R195.reuse, 0x2, R194.reuse ;  /* 0x00000002c3057819 */ /* 0x140fe200000102c2 */
        /* <DEDUP_REMOVED lines=37> */
[----:B------:R-:W-:Y:S01]  /*10540*/  IMAD.SHL.U32 R250, R250, 0x4, RZ ;  /* 0x00000004fafa7824 */ /* 0x000fe200078e00ff */
[----:B------:R-:W-:Y:S01]  /*10550*/  LEA.HI.X R5, R195, c[0x0][0x164], R194, 0x4, P1 ;  /* 0x00005900c3057a11 */ /* 0x000fe200008f24c2 */
[----:B------:R-:W-:Y:S01]  /*10560*/  IMAD.SHL.U32 R248, R248, 0x4, RZ ;  /* 0x00000004f8f87824 */ /* 0x000fe200078e00ff */
[----:B------:R-:W-:Y:S01]  /*10570*/  CS2R R74, SRZ ;  /* 0x00000000004a7805 */ /* 0x000fe2000001ff00 */
        /* <DEDUP_REMOVED lines=25> */
[----:B------:R-:W-:Y:S01]  /*10710*/  IADD3 R12, R203, -0x4, RZ ;  /* 0xfffffffccb0c7810 */ /* 0x000fe20007ffe0ff */
[----:B------:R-:W-:Y:S01]  /*10720*/  IMAD.SHL.U32 R218, R218, 0x4, RZ ;  /* 0x00000004dada7824 */ /* 0x000fe200078e00ff */
[----:B------:R-:W-:Y:S01]  /*10730*/  LOP3.LUT R7, R204, 0x20, RZ, 0x3c, !PT ;  /* 0x00000020cc077812 */ /* 0x000fe200078e3cff */
[----:B------:R-:W-:-:S02]  /*10740*/  IMAD.SHL.U32 R216, R216, 0x4, RZ ;  /* 0x00000004d8d87824 */ /* 0x000fc400078e00ff */
[----:B------:R-:W-:Y:S02]  /*10750*/  IMAD.SHL.U32 R214, R214, 0x4, RZ ;  /* 0x00000004d6d67824 */ /* 0x000fe400078e00ff */
[----:B------:R-:W-:Y:S02]  /*10760*/  IMAD.SHL.U32 R212, R212, 0x4, RZ ;  /* 0x00000004d4d47824 */ /* 0x000fe400078e00ff */
[----:B------:R-:W-:Y:S01]  /*10770*/  IMAD.SHL.U32 R210, R210, 0x4, RZ ;  /* 0x00000004d2d27824 */ /* 0x000fe200078e00ff */
[C---:B--2---:R-:W-:Y:S01]  /*10780*/  SHF.L.U64.HI R209, R199.reuse, 0x2, R200 ;  /* 0x00000002c7d17819 */ /* 0x044fe200000102c8 */
[----:B------:R-:W-:Y:S01]  /*10790*/  IMAD.SHL.U32 R208, R199, 0x4, RZ ;  /* 0x00000004c7d07824 */ /* 0x000fe200078e00ff */
[----:B------:R1:W5:Y:S04]  /*107a0*/  LDL.LU R200, [R1+0x414] ;  /* 0x0004140001c87983 */ /* 0x0003680000300800 */
[----:B------:R1:W5:Y:S01]  /*107b0*/  LDL.LU R199, [R1+0x410] ;  /* 0x0004100001c77983 */ /* 0x0003620000300800 */
[C---:B---3--:R-:W-:Y:S01]  /*107c0*/  SHF.L.U64.HI R207, R252.reuse, 0x2, R3 ;  /* 0x00000002fccf7819 */ /* 0x048fe20000010203 */
[----:B------:R-:W-:-:S02]  /*107d0*/  IMAD.SHL.U32 R206, R252, 0x4, RZ ;  /* 0x00000004fcce7824 */ /* 0x000fc400078e00ff */
[----:B------:R1:W5:Y:S04]  /*107e0*/  LDL.LU R3, [R1+0x40c] ;  /* 0x00040c0001037983 */ /* 0x0003680000300800 */
[----:B------:R-:W2:Y:S04]  /*107f0*/  S2R R252, SR_TID.X ;  /* 0x0000000000fc7919 */ /* 0x000ea80000002100 */
[----:B------:R3:W-:Y:S02]  /*10800*/  STL [R1+0x34c], R6 ;  /* 0x00034c0601007387 */ /* 0x0007e40000100800 */
[----:B---3--:R-:W-:-:S05]  /*10810*/  LOP3.LUT R6, R202, 0x40, RZ, 0x3c, !PT ;  /* 0x00000040ca067812 */ /* 0x008fca00078e3cff */
[----:B------:R1:W-:Y:S01]  /*10820*/  STL [R1+0x280], R6 ;  /* 0x0002800601007387 */ /* 0x0003e20000100800 */
[----:B--2---:R-:W-:-:S05]  /*10830*/  LOP3.LUT R252, R252, 0x7f, RZ, 0xc0, !PT ;  /* 0x0000007ffcfc7812 */ /* 0x004fca00078ec0ff */
[----:B-1----:R-:W-:Y:S02]  /*10840*/  IMAD.SHL.U32 R252, R252, 0x4, RZ ;  /* 0x00000004fcfc7824 */ /* 0x002fe400078e00ff */
.L_x_2:
[----:B------:R-:W2:Y:S01]  /*10850*/  LDL R193, [R1+0x280] ;  /* 0x0002800001c17983 */ /* 0x000ea20000100800 */
[----:B------:R-:W-:-:S04]  /*10860*/  DEPBAR.LE SB0, 0x6 ;  /* 0x000081800000791a */ /* 0x000fc80000000000 */
[----:B------:R-:W-:Y:S02]  /*10870*/  IADD3 R198, R198, 0x1, RZ ;  /* 0x00000001c6c67810 */ /* 0x000fe40007ffe0ff */
[----:B-1----:R-:W-:Y:S01]  /*10880*/  LOP3.LUT R6, R204, 0x20, RZ, 0x3c, !PT ;  /* 0x00000020cc067812 */ /* 0x002fe200078e3cff */
[----:B------:R-:W-:Y:S01]  /*10890*/  BAR.SYNC.DEFER_BLOCKING 0x0 ;  /* 0x0000000000007b1d */ /* 0x000fe20000010000 */
[----:B------:R-:W-:-:S04]  /*108a0*/  ISETP.GT.AND P0, PT, R198, 0x3, PT ;  /* 0x00000003c600780c */ /* 0x000fc80003f04270 */
[----:B------:R-:W-:-:S05]  /*108b0*/  SEL R198, R198, RZ, !P0 ;  /* 0x000000ffc6c67207 */ /* 0x000fca0004000000 */
[C---:B------:R-:W-:Y:S02]  /*108c0*/  IMAD R7, R198.reuse, 0x8000, R204 ;  /* 0x00008000c6077824 */ /* 0x040fe400078e02cc */
[C---:B------:R-:W-:Y:S02]  /*108d0*/  IMAD R6, R198.reuse, 0x8000, R6 ;  /* 0x00008000c6067824 */ /* 0x040fe400078e0206 */
[C---:B------:R-:W-:Y:S01]  /*108e0*/  IMAD R192, R198.reuse, 0x8000, R202 ;  /* 0x00008000c6c07824 */ /* 0x040fe200078e02ca */
[----:B------:R-:W-:Y:S04]  /*108f0*/  LDS R12, [R7+0x180] ;  /* 0x00018000070c7984 */ /* 0x000fe80000000800 */
[----:B------:R-:W-:Y:S04]  /*10900*/  LDS R14, [R7+0x980] ;  /* 0x00098000070e7984 */ /* 0x000fe80000000800 */
[----:B------:R-:W-:Y:S04]  /*10910*/  LDS R13, [R6+0x180] ;  /* 0x00018000060d7984 */ /* 0x000fe80000000800 */
[----:B------:R-:W-:Y:S04]  /*10920*/  LDS R15, [R6+0x980] ;  /* 0x00098000060f7984 */ /* 0x000fe80000000800 */
[----:B------:R-:W1:Y:S04]  /*10930*/  LDSM.16.M88.4 R36, [R192+0x20000] ;  /* 0x02000000c024783b */ /* 0x000e680000000200 */
[----:B------:R-:W3:Y:S04]  /*10940*/  LDSM.16.M88.4 R32, [R192+0x21000] ;  /* 0x02100000c020783b */ /* 0x000ee80000000200 */
[----:B------:R-:W-:Y:S04]  /*10950*/  LDS R152, [R7+0x80] ;  /* 0x0000800007987984 */ /* 0x000fe80000000800 */
[----:B------:R-:W-:Y:S04]  /*10960*/  LDS R154, [R7+0x880] ;  /* 0x00088000079a7984 */ /* 0x000fe80000000800 */
[----:B------:R-:W-:Y:S04]  /*10970*/  LDS R153, [R6+0x80] ;  /* 0x0000800006997984 */ /* 0x000fe80000000800 */
[----:B------:R-:W4:Y:S04]  /*10980*/  LDS R155, [R6+0x880] ;  /* 0x00088000069b7984 */ /* 0x000f280000000800 */
[----:B------:R-:W-:Y:S04]  /*10990*/  LDS R80, [R7+0x100] ;  /* 0x0001000007507984 */ /* 0x000fe80000000800 */
[----:B------:R-:W-:Y:S04]  /*109a0*/  LDS R82, [R7+0x900] ;  /* 0x0009000007527984 */ /* 0x000fe80000000800 */
[----:B------:R-:W-:Y:S04]  /*109b0*/  LDS R81, [R6+0x100] ;  /* 0x0001000006517984 */ /* 0x000fe80000000800 */
[----:B------:R-:W4:Y:S01]  /*109c0*/  LDS R83, [R6+0x900] ;  /* 0x0009000006537984 */ /* 0x000f220000000800 */
[C---:B-1----:R-:W-:Y:S03]  /*109d0*/  HMMA.1688.F32.TF32 R180, R12.reuse, R36, R140 ;  /* 0x000000240cb4723c */ /* 0x042fe6000008108c */
[----:B------:R-:W1:Y:S04]  /*109e0*/  LDSM.16.M88.4 R60, [R192+0x22000] ;  /* 0x02200000c03c783b */ /* 0x000e680000000200 */
[----:B------:R-:W1:Y:S01]  /*109f0*/  LDSM.16.M88.4 R64, [R192+0x23000] ;  /* 0x02300000c040783b */ /* 0x000e620000000200 */
[----:B---3--:R-:W-:Y:S03]  /*10a00*/  HMMA.1688.F32.TF32 R176, R12, R32, R72 ;  /* 0x000000200cb0723c */ /* 0x008fe60000081048 */
[----:B------:R-:W3:Y:S04]  /*10a10*/  LDSM.16.M88.4 R68, [R192+0x24000] ;  /* 0x02400000c044783b */ /* 0x000ee80000000200 */
[----:B------:R-:W1:Y:S04]  /*10a20*/  LDSM.16.M88.4 R72, [R192+0x25000] ;  /* 0x02500000c048783b */ /* 0x000e680000000200 */
[----:B------:R-:W1:Y:S04]  /*10a30*/  LDSM.16.M88.4 R144, [R192+0x26000] ;  /* 0x02600000c090783b */ /* 0x000e680000000200 */
[----:B------:R-:W1:Y:S04]  /*10a40*/  LDSM.16.M88.4 R140, [R192+0x27000] ;  /* 0x02700000c08c783b */ /* 0x000e680000000200 */
[----:B------:R-:W-:Y:S04]  /*10a50*/  LDS R172, [R7] ;  /* 0x0000000007ac7984 */ /* 0x000fe80000000800 */
[----:B------:R-:W-:Y:S04]  /*10a60*/  LDS R174, [R7+0x800] ;  /* 0x0008000007ae7984 */ /* 0x000fe80000000800 */
[----:B------:R-:W-:Y:S04]  /*10a70*/  LDS R173, [R6] ;  /* 0x0000000006ad7984 */ /* 0x000fe80000000800 */
[----:B------:R-:W2:Y:S01]  /*10a80*/  LDS R175, [R6+0x800] ;  /* 0x0008000006af7984 */ /* 0x000ea20000000800 */
[-C--:B----4-:R-:W-:Y:S03]  /*10a90*/  HMMA.1688.F32.TF32 R108, R152, R36.reuse, R108 ;  /* 0x00000024986c723c */ /* 0x090fe6000008106c */
[----:B------:R-:W-:Y:S04]  /*10aa0*/  LDS R184, [R7+0x1000] ;  /* 0x0010000007b87984 */ /* 0x000fe80000000800 */
[----:B------:R-:W-:Y:S01]  /*10ab0*/  LDS R186, [R7+0x1800] ;  /* 0x0018000007ba7984 */ /* 0x000fe20000000800 */
[----:B------:R-:W-:Y:S03]  /*10ac0*/  HMMA.1688.F32.TF32 R56, R80, R36, R56 ;  /* 0x000000245038723c */ /* 0x000fe60000081038 */
[----:B------:R-:W-:Y:S04]  /*10ad0*/  LDS R185, [R6+0x1000] ;  /* 0x0010000006b97984 */ /* 0x000fe80000000800 */
[----:B------:R-:W4:Y:S01]  /*10ae0*/  LDS R187, [R6+0x1800] ;  /* 0x0018000006bb7984 */ /* 0x000f220000000800 */
[-C--:B------:R-:W-:Y:S08]  /*10af0*/  HMMA.1688.F32.TF32 R104, R152, R32.reuse, R104 ;  /* 0x000000209868723c */ /* 0x080ff00000081068 */
[----:B------:R-:W-:Y:S08]  /*10b00*/  HMMA.1688.F32.TF32 R52, R80, R32, R52 ;  /* 0x000000205034723c */ /* 0x000ff00000081034 */
[-C--:B-1----:R-:W-:Y:S08]  /*10b10*/  HMMA.1688.F32.TF32 R100, R152, R60.reuse, R100 ;  /* 0x0000003c9864723c */ /* 0x082ff00000081064 */
[-C--:B------:R-:W-:Y:S08]  /*10b20*/  HMMA.1688.F32.TF32 R92, R80, R60.reuse, R92 ;  /* 0x0000003c505c723c */ /* 0x080ff0000008105c */
[----:B------:R-:W-:Y:S08]  /*10b30*/  HMMA.1688.F32.TF32 R76, R12, R60, R76 ;  /* 0x0000003c0c4c723c */ /* 0x000ff0000008104c */
[-C--:B------:R-:W-:Y:S08]  /*10b40*/  HMMA.1688.F32.TF32 R96, R152, R64.reuse, R96 ;  /* 0x000000409860723c */ /* 0x080ff00000081060 */
[-C--:B------:R-:W-:Y:S08]  /*10b50*/  HMMA.1688.F32.TF32 R40, R80, R64.reuse, R40 ;  /* 0x000000405028723c */ /* 0x080ff00000081028 */
[----:B------:R-:W-:Y:S08]  /*10b60*/  HMMA.1688.F32.TF32 R28, R12, R64, R28 ;  /* 0x000000400c1c723c */ /* 0x000ff0000008101c */
[-C--:B---3--:R-:W-:Y:S08]  /*10b70*/  HMMA.1688.F32.TF32 R84, R152, R68.reuse, R84 ;  /* 0x000000449854723c */ /* 0x088ff00000081054 */
[-C--:B------:R-:W-:Y:S08]  /*10b80*/  HMMA.1688.F32.TF32 R44, R80, R68.reuse, R44 ;  /* 0x00000044502c723c */ /* 0x080ff0000008102c */
[----:B------:R-:W-:Y:S08]  /*10b90*/  HMMA.1688.F32.TF32 R24, R12, R68, R24 ;  /* 0x000000440c18723c */ /* 0x000ff00000081018 */
[C---:B------:R-:W-:Y:S08]  /*10ba0*/  HMMA.1688.F32.TF32 R88, R152.reuse, R72, R88 ;  /* 0x000000489858723c */ /* 0x040ff00000081058 */
[C---:B------:R-:W-:Y:S08]  /*10bb0*/  HMMA.1688.F32.TF32 R168, R152.reuse, R144, R168 ;  /* 0x0000009098a8723c */ /* 0x040ff000000810a8 */
[----:B------:R-:W-:Y:S01]  /*10bc0*/  HMMA.1688.F32.TF32 R160, R152, R140, R160 ;  /* 0x0000008c98a0723c */ /* 0x000fe200000810a0 */
[----:B------:R-:W-:Y:S04]  /*10bd0*/  LDS R152, [R7+0x1080] ;  /* 0x0010800007987984 */ /* 0x000fe80000000800 */
[----:B------:R-:W-:Y:S03]  /*10be0*/  LDS R154, [R7+0x1880] ;  /* 0x00188000079a7984 */ /* 0x000fe60000000800 */
[C---:B------:R-:W-:Y:S01]  /*10bf0*/  HMMA.1688.F32.TF32 R48, R80.reuse, R72, R48 ;  /* 0x000000485030723c */ /* 0x040fe20000081030 */
[----:B------:R-:W-:Y:S04]  /*10c00*/  LDS R153, [R6+0x1080] ;  /* 0x0010800006997984 */ /* 0x000fe80000000800 */
[----:B------:R-:W1:Y:S03]  /*10c10*/  LDS R155, [R6+0x1880] ;  /* 0x00188000069b7984 */ /* 0x000e660000000800 */
[C---:B------:R-:W-:Y:S08]  /*10c20*/  HMMA.1688.F32.TF32 R156, R80.reuse, R144, R156 ;  /* 0x00000090509c723c */ /* 0x040ff0000008109c */
[----:B------:R-:W-:Y:S01]  /*10c30*/  HMMA.1688.F32.TF32 R148, R80, R140, R148 ;  /* 0x0000008c5094723c */ /* 0x000fe20000081094 */
[----:B------:R-:W-:Y:S04]  /*10c40*/  LDS R80, [R7+0x1100] ;  /* 0x0011000007507984 */ /* 0x000fe80000000800 */
[----:B------:R-:W-:Y:S03]  /*10c50*/  LDS R82, [R7+0x1900] ;  /* 0x0019000007527984 */ /* 0x000fe60000000800 */
[C---:B------:R-:W-:Y:S01]  /*10c60*/  HMMA.1688.F32.TF32 R20, R12.reuse, R72, R20 ;  /* 0x000000480c14723c */ /* 0x040fe20000081014 */
[----:B------:R-:W-:Y:S04]  /*10c70*/  LDS R81, [R6+0x1100] ;  /* 0x0011000006517984 */ /* 0x000fe80000000800 */
[----:B------:R-:W3:Y:S03]  /*10c80*/  LDS R83, [R6+0x1900] ;  /* 0x0019000006537984 */ /* 0x000ee60000000800 */
[C---:B------:R-:W-:Y:S08]  /*10c90*/  HMMA.1688.F32.TF32 R16, R12.reuse, R144, R16 ;  /* 0x000000900c10723c */ /* 0x040ff00000081010 */
[----:B------:R-:W-:Y:S01]  /*10ca0*/  HMMA.1688.F32.TF32 R8, R12, R140, R8 ;  /* 0x0000008c0c08723c */ /* 0x000fe20000081008 */
[----:B------:R-:W-:Y:S04]  /*10cb0*/  LDS R12, [R7+0x1180] ;  /* 0x00118000070c7984 */ /* 0x000fe80000000800 */
[----:B------:R-:W-:Y:S04]  /*10cc0*/  LDS R14, [R7+0x1980] ;  /* 0x00198000070e7984 */ /* 0x000fe80000000800 */
[----:B------:R-:W-:Y:S04]  /*10cd0*/  LDS R13, [R6+0x1180] ;  /* 0x00118000060d7984 */ /* 0x000fe80000000800 */
[----:B------:R-:W1:Y:S01]  /*10ce0*/  LDS R15, [R6+0x1980] ;  /* 0x00198000060f7984 */ /* 0x000e620000000800 */
[C---:B--2---:R-:W-:Y:S08]  /*10cf0*/  HMMA.1688.F32.TF32 R132, R172.reuse, R36, R132 ;  /* 0x00000024ac84723c */ /* 0x044ff00000081084 */
[C---:B------:R-:W-:Y:S08]  /*10d00*/  HMMA.1688.F32.TF32 R128, R172.reuse, R32, R128 ;  /* 0x00000020ac80723c */ /* 0x040ff00000081080 */
[C---:B------:R-:W-:Y:S08]  /*10d10*/  HMMA.1688.F32.TF32 R124, R172.reuse, R60, R124 ;  /* 0x0000003cac7c723c */ /* 0x040ff0000008107c */
[C---:B------:R-:W-:Y:S08]  /*10d20*/  HMMA.1688.F32.TF32 R120, R172.reuse, R64, R120 ;  /* 0x00000040ac78723c */ /* 0x040ff00000081078 */
[C---:B------:R-:W-:Y:S08]  /*10d30*/  HMMA.1688.F32.TF32 R116, R172.reuse, R68, R116 ;  /* 0x00000044ac74723c */ /* 0x040ff00000081074 */
[C---:B------:R-:W-:Y:S08]  /*10d40*/  HMMA.1688.F32.TF32 R112, R172.reuse, R72, R112 ;  /* 0x00000048ac70723c */ /* 0x040ff00000081070 */
[C---:B------:R-:W-:Y:S08]  /*10d50*/  HMMA.1688.F32.TF32 R136, R172.reuse, R144, R136 ;  /* 0x00000090ac88723c */ /* 0x040ff00000081088 */
[----:B------:R-:W-:Y:S01]  /*10d60*/  HMMA.1688.F32.TF32 R164, R172, R140, R164 ;  /* 0x0000008caca4723c */ /* 0x000fe200000810a4 */
[----:B------:R-:W-:Y:S01]  /*10d70*/  IMAD R196, R198, 0x8000, R193 ;  /* 0x00008000c6c47824 */ /* 0x000fe200078e02c1 */
[----:B------:R-:W-:Y:S04]  /*10d80*/  LDS R172, [R7+0x2000] ;  /* 0x0020000007ac7984 */ /* 0x000fe80000000800 */
[----:B------:R-:W-:Y:S02]  /*10d90*/  LDS R174, [R7+0x2800] ;  /* 0x0028000007ae7984 */ /* 0x000fe40000000800 */
[C---:B----4-:R-:W-:Y:S02]  /*10da0*/  HMMA.1688.F32.TF32 R132, R184.reuse, R38, R132 ;  /* 0x00000026b884723c */ /* 0x050fe40000081084 */
[----:B------:R-:W-:Y:S04]  /*10db0*/  LDS R173, [R6+0x2000] ;  /* 0x0020000006ad7984 */ /* 0x000fe80000000800 */
[----:B------:R-:W-:Y:S02]  /*10dc0*/  LDS R175, [R6+0x2800] ;  /* 0x0028000006af7984 */ /* 0x000fe40000000800 */
[C---:B------:R-:W-:Y:S08]  /*10dd0*/  HMMA.1688.F32.TF32 R128, R184.reuse, R34, R128 ;  /* 0x00000022b880723c */ /* 0x040ff00000081080 */
[C---:B------:R-:W-:Y:S08]  /*10de0*/  HMMA.1688.F32.TF32 R124, R184.reuse, R62, R124 ;  /* 0x0000003eb87c723c */ /* 0x040ff0000008107c */
[C---:B------:R-:W-:Y:S08]  /*10df0*/  HMMA.1688.F32.TF32 R120, R184.reuse, R66, R120 ;  /* 0x00000042b878723c */ /* 0x040ff00000081078 */
[C---:B------:R-:W-:Y:S08]  /*10e00*/  HMMA.1688.F32.TF32 R116, R184.reuse, R70, R116 ;  /* 0x00000046b874723c */ /* 0x040ff00000081074 */
[C---:B------:R-:W-:Y:S08]  /*10e10*/  HMMA.1688.F32.TF32 R112, R184.reuse, R74, R112 ;  /* 0x0000004ab870723c */ /* 0x040ff00000081070 */
[C---:B------:R-:W-:Y:S01]  /*10e20*/  HMMA.1688.F32.TF32 R188, R184.reuse, R146, R136 ;  /* 0x00000092b8bc723c */ /* 0x040fe20000081088 */
[----:B------:R-:W-:Y:S04]  /*10e30*/  LDS R136, [R7+0x2180] ;  /* 0x0021800007887984 */ /* 0x000fe80000000800 */
[----:B------:R-:W-:Y:S03]  /*10e40*/  LDS R138, [R7+0x2980] ;  /* 0x00298000078a7984 */ /* 0x000fe60000000800 */
[----:B------:R-:W-:Y:S01]  /*10e50*/  HMMA.1688.F32.TF32 R184, R184, R142, R164 ;  /* 0x0000008eb8b8723c */ /* 0x000fe200000810a4 */
[----:B------:R-:W-:Y:S04]  /*10e60*/  LDS R137, [R6+0x2180] ;  /* 0x0021800006897984 */ /* 0x000fe80000000800 */
[----:B------:R-:W-:Y:S03]  /*10e70*/  LDS R139, [R6+0x2980] ;  /* 0x00298000068b7984 */ /* 0x000fe60000000800 */
[C---:B-1----:R-:W-:Y:S01]  /*10e80*/  HMMA.1688.F32.TF32 R104, R152.reuse, R34, R104 ;  /* 0x000000229868723c */ /* 0x042fe20000081068 */
[----:B------:R-:W-:Y:S04]  /*10e90*/  LDS R164, [R7+0x2080] ;  /* 0x0020800007a47984 */ /* 0x000fe80000000800 */
[----:B------:R-:W-:Y:S03]  /*10ea0*/  LDS R166, [R7+0x2880] ;  /* 0x0028800007a67984 */ /* 0x000fe60000000800 */
[C---:B------:R-:W-:Y:S01]  /*10eb0*/  HMMA.1688.F32.TF32 R100, R152.reuse, R62, R100 ;  /* 0x0000003e9864723c */ /* 0x040fe20000081064 */
[----:B------:R-:W-:Y:S04]  /*10ec0*/  LDS R165, [R6+0x2080] ;  /* 0x0020800006a57984 */ /* 0x000fe80000000800 */
[----:B------:R-:W-:Y:S03]  /*10ed0*/  LDS R167, [R6+0x2880] ;  /* 0x0028800006a77984 */ /* 0x000fe60000000800 */
[C---:B------:R-:W-:Y:S08]  /*10ee0*/  HMMA.1688.F32.TF32 R96, R152.reuse, R66, R96 ;  /* 0x000000429860723c */ /* 0x040ff00000081060 */
[C---:B------:R-:W-:Y:S08]  /*10ef0*/  HMMA.1688.F32.TF32 R84, R152.reuse, R70, R84 ;  /* 0x000000469854723c */ /* 0x040ff00000081054 */
[C---:B------:R-:W-:Y:S08]  /*10f00*/  HMMA.1688.F32.TF32 R88, R152.reuse, R74, R88 ;  /* 0x0000004a9858723c */ /* 0x040ff00000081058 */
[C---:B------:R-:W-:Y:S08]  /*10f10*/  HMMA.1688.F32.TF32 R168, R152.reuse, R146, R168 ;  /* 0x0000009298a8723c */ /* 0x040ff000000810a8 */
[----:B------:R-:W-:Y:S08]  /*10f20*/  HMMA.1688.F32.TF32 R160, R152, R142, R160 ;  /* 0x0000008e98a0723c */ /* 0x000ff000000810a0 */
[C---:B---3--:R-:W-:Y:S08]  /*10f30*/  HMMA.1688.F32.TF32 R56, R80.reuse, R38, R56 ;  /* 0x000000265038723c */ /* 0x048ff00000081038 */
[C---:B------:R-:W-:Y:S08]  /*10f40*/  HMMA.1688.F32.TF32 R52, R80.reuse, R34, R52 ;  /* 0x000000225034723c */ /* 0x040ff00000081034 */
[C---:B------:R-:W-:Y:S08]  /*10f50*/  HMMA.1688.F32.TF32 R92, R80.reuse, R62, R92 ;  /* 0x0000003e505c723c */ /* 0x040ff0000008105c */
[C---:B------:R-:W-:Y:S08]  /*10f60*/  HMMA.1688.F32.TF32 R40, R80.reuse, R66, R40 ;  /* 0x000000425028723c */ /* 0x040ff00000081028 */
[C---:B------:R-:W-:Y:S08]  /*10f70*/  HMMA.1688.F32.TF32 R44, R80.reuse, R70, R44 ;  /* 0x00000046502c723c */ /* 0x040ff0000008102c */
[C---:B------:R-:W-:Y:S08]  /*10f80*/  HMMA.1688.F32.TF32 R48, R80.reuse, R74, R48 ;  /* 0x0000004a5030723c */ /* 0x040ff00000081030 */
[C---:B------:R-:W-:Y:S08]  /*10f90*/  HMMA.1688.F32.TF32 R156, R80.reuse, R146, R156 ;  /* 0x00000092509c723c */ /* 0x040ff0000008109c */
[----:B------:R-:W-:Y:S08]  /*10fa0*/  HMMA.1688.F32.TF32 R148, R80, R142, R148 ;  /* 0x0000008e5094723c */ /* 0x000ff00000081094 */
[C---:B------:R-:W-:Y:S01]  /*10fb0*/  HMMA.1688.F32.TF32 R176, R12.reuse, R34, R176 ;  /* 0x000000220cb0723c */ /* 0x040fe200000810b0 */
[----:B------:R-:W1:Y:S07]  /*10fc0*/  LDSM.16.M88.4 R32, [R196+0x21000] ;  /* 0x02100000c420783b */ /* 0x000e6e0000000200 */
[C---:B------:R-:W-:Y:S08]  /*10fd0*/  HMMA.1688.F32.TF32 R80, R12.reuse, R38, R180 ;  /* 0x000000260c50723c */ /* 0x040ff000000810b4 */
[C---:B------:R-:W-:Y:S08]  /*10fe0*/  HMMA.1688.F32.TF32 R60, R12.reuse, R62, R76 ;  /* 0x0000003e0c3c723c */ /* 0x040ff0000008104c */
[C---:B------:R-:W-:Y:S01]  /*10ff0*/  HMMA.1688.F32.TF32 R64, R12.reuse, R66, R28 ;  /* 0x000000420c40723c */ /* 0x040fe2000008101c */
[----:B------:R-:W2:Y:S07]  /*11000*/  LDSM.16.M88.4 R28, [R196+0x22000] ;  /* 0x02200000c41c783b */ /* 0x000eae0000000200 */
[C---:B------:R-:W-:Y:S01]  /*11010*/  HMMA.1688.F32.TF32 R68, R12.reuse, R70, R24 ;  /* 0x000000460c44723c */ /* 0x040fe20000081018 */
[----:B------:R-:W-:Y:S07]  /*11020*/  LDSM.16.M88.4 R24, [R196+0x23000] ;  /* 0x02300000c418783b */ /* 0x000fee0000000200 */
[C---:B------:R-:W-:Y:S01]  /*11030*/  HMMA.1688.F32.TF32 R72, R12.reuse, R74, R20 ;  /* 0x0000004a0c48723c */ /* 0x040fe20000081014 */
[----:B------:R-:W-:Y:S07]  /*11040*/  LDSM.16.M88.4 R20, [R196+0x24000] ;  /* 0x02400000c414783b */ /* 0x000fee0000000200 */
[C---:B------:R-:W-:Y:S01]  /*11050*/  HMMA.1688.F32.TF32 R144, R12.reuse, R146, R16 ;  /* 0x000000920c90723c */ /* 0x040fe20000081010 */
[----:B------:R-:W-:Y:S07]  /*11060*/  LDSM.16.M88.4 R16, [R196+0x25000] ;  /* 0x02500000c410783b */ /* 0x000fee0000000200 */
[----:B------:R-:W-:Y:S01]  /*11070*/  HMMA.1688.F32.TF32 R140, R12, R142, R8 ;  /* 0x0000008e0c8c723c */ /* 0x000fe20000081008 */
[----:B------:R-:W3:Y:S04]  /*11080*/  LDSM.16.M88.4 R12, [R196+0x26000] ;  /* 0x02600000c40c783b */ /* 0x000ee80000000200 */
[----:B------:R-:W-:Y:S03]  /*11090*/  LDSM.16.M88.4 R8, [R196+0x27000] ;  /* 0x02700000c408783b */ /* 0x000fe60000000200 */
[----:B------:R-:W-:Y:S01]  /*110a0*/  HMMA.1688.F32.TF32 R108, R152, R38, R108 ;  /* 0x00000026986c723c */ /* 0x000fe2000008106c */
[----:B------:R-:W4:Y:S04]  /*110b0*/  LDSM.16.M88.4 R36, [R196+0x20000] ;  /* 0x02000000c424783b */ /* 0x000f280000000200 */
[----:B------:R-:W-:Y:S04]  /*110c0*/  LDS R152, [R7+0x2100] ;  /* 0x0021000007987984 */ /* 0x000fe80000000800 */
[----:B------:R-:W-:Y:S04]  /*110d0*/  LDS R154, [R7+0x2900] ;  /* 0x00290000079a7984 */ /* 0x000fe80000000800 */
[----:B------:R-:W-:Y:S04]  /*110e0*/  LDS R153, [R6+0x2100] ;  /* 0x0021000006997984 */ /* 0x000fe80000000800 */
[----:B------:R-:W4:Y:S01]  /*110f0*/  LDS R155, [R6+0x2900] ;  /* 0x00290000069b7984 */ /* 0x000f220000000800 */
[C---:B-1----:R-:W-:Y:S08]  /*11100*/  HMMA.1688.F32.TF32 R76, R136.reuse, R32, R176 ;  /* 0x00000020884c723c */ /* 0x042ff000000810b0 */
[----:B--2---:R-:W-:Y:S08]  /*11110*/  HMMA.1688.F32.TF32 R60, R136, R28, R60 ;  /* 0x0000001c883c723c */ /* 0x004ff0000008103c */
[----:B---3--:R-:W-:Y:S01]  /*11120*/  HMMA.1688.F32.TF32 R176, R172, R12, R188 ;  /* 0x0000000cacb0723c */ /* 0x008fe200000810bc */
[----:B------:R-:W-:Y:S04]  /*11130*/  LDS R188, [R7+0x3000] ;  /* 0x0030000007bc7984 */ /* 0x000fe80000000800 */
[----:B------:R-:W-:Y:S03]  /*11140*/  LDS R190, [R7+0x3800] ;  /* 0x0038000007be7984 */ /* 0x000fe60000000800 */
[C---:B----4-:R-:W-:Y:S01]  /*11150*/  HMMA.1688.F32.TF32 R80, R136.reuse, R36, R80 ;  /* 0x000000248850723c */ /* 0x050fe20000081050 */
[----:B------:R-:W-:Y:S04]  /*11160*/  LDS R189, [R6+0x3000] ;  /* 0x0030000006bd7984 */ /* 0x000fe80000000800 */
[----:B------:R-:W1:Y:S03]  /*11170*/  LDS R191, [R6+0x3800] ;  /* 0x0038000006bf7984 */ /* 0x000e660000000800 */
[C---:B------:R-:W-:Y:S08]  /*11180*/  HMMA.1688.F32.TF32 R64, R136.reuse, R24, R64 ;  /* 0x000000188840723c */ /* 0x040ff00000081040 */
[C---:B------:R-:W-:Y:S08]  /*11190*/  HMMA.1688.F32.TF32 R68, R136.reuse, R20, R68 ;  /* 0x000000148844723c */ /* 0x040ff00000081044 */
[C---:B------:R-:W-:Y:S08]  /*111a0*/  HMMA.1688.F32.TF32 R72, R136.reuse, R16, R72 ;  /* 0x000000108848723c */ /* 0x040ff00000081048 */
[C---:B------:R-:W-:Y:S08]  /*111b0*/  HMMA.1688.F32.TF32 R144, R136.reuse, R12, R144 ;  /* 0x0000000c8890723c */ /* 0x040ff00000081090 */
[----:B------:R-:W-:Y:S01]  /*111c0*/  HMMA.1688.F32.TF32 R140, R136, R8, R140 ;  /* 0x00000008888c723c */ /* 0x000fe2000008108c */
[----:B------:R-:W-:Y:S04]  /*111d0*/  LDS R136, [R7+0x3180] ;  /* 0x0031800007887984 */ /* 0x000fe80000000800 */
[----:B------:R-:W-:Y:S03]  /*111e0*/  LDS R138, [R7+0x3980] ;  /* 0x00398000078a7984 */ /* 0x000fe60000000800 */
[-C--:B------:R-:W-:Y:S01]  /*111f0*/  HMMA.1688.F32.TF32 R108, R164, R36.reuse, R108 ;  /* 0x00000024a46c723c */ /* 0x080fe2000008106c */
[----:B------:R-:W-:Y:S04]  /*11200*/  LDS R137, [R6+0x3180] ;  /* 0x0031800006897984 */ /* 0x000fe80000000800 */
[----:B------:R-:W2:Y:S03]  /*11210*/  LDS R139, [R6+0x3980] ;  /* 0x00398000068b7984 */ /* 0x000ea60000000800 */
[----:B------:R-:W-:Y:S08]  /*11220*/  HMMA.1688.F32.TF32 R56, R152, R36, R56 ;  /* 0x000000249838723c */ /* 0x000ff00000081038 */
[-C--:B------:R-:W-:Y:S08]  /*11230*/  HMMA.1688.F32.TF32 R104, R164, R32.reuse, R104 ;  /* 0x00000020a468723c */ /* 0x080ff00000081068 */
        /* <DEDUP_REMOVED lines=9> */
[C---:B------:R-:W-:Y:S08]  /*112d0*/  HMMA.1688.F32.TF32 R168, R164.reuse, R12, R168 ;  /* 0x0000000ca4a8723c */ /* 0x040ff000000810a8 */
[----:B------:R-:W-:Y:S01]  /*112e0*/  HMMA.1688.F32.TF32 R160, R164, R8, R160 ;  /* 0x00000008a4a0723c */ /* 0x000fe200000810a0 */
[----:B------:R-:W-:Y:S04]  /*112f0*/  LDS R164, [R7+0x3080] ;  /* 0x0030800007a47984 */ /* 0x000fe80000000800 */
[----:B------:R-:W-:Y:S03]  /*11300*/  LDS R166, [R7+0x3880] ;  /* 0x0038800007a67984 */ /* 0x000fe60000000800 */
[C---:B------:R-:W-:Y:S01]  /*11310*/  HMMA.1688.F32.TF32 R156, R152.reuse, R12, R156 ;  /* 0x0000000c989c723c */ /* 0x040fe2000008109c */
[----:B------:R-:W-:Y:S04]  /*11320*/  LDS R165, [R6+0x3080] ;  /* 0x0030800006a57984 */ /* 0x000fe80000000800 */
[----:B------:R-:W3:Y:S03]  /*11330*/  LDS R167, [R6+0x3880] ;  /* 0x0038800006a77984 */ /* 0x000ee60000000800 */
[----:B------:R-:W-:Y:S01]  /*11340*/  HMMA.1688.F32.TF32 R148, R152, R8, R148 ;  /* 0x000000089894723c */ /* 0x000fe20000081094 */
[----:B------:R-:W-:Y:S04]  /*11350*/  LDS R152, [R7+0x3100] ;  /* 0x0031000007987984 */ /* 0x000fe80000000800 */
[----:B------:R-:W-:Y:S04]  /*11360*/  LDS R154, [R7+0x3900] ;  /* 0x00390000079a7984 */ /* 0x000fe80000000800 */
[----:B------:R-:W-:Y:S04]  /*11370*/  LDS R153, [R6+0x3100] ;  /* 0x0031000006997984 */ /* 0x000fe80000000800 */
[----:B------:R-:W4:Y:S01]  /*11380*/  LDS R155, [R6+0x3900] ;  /* 0x00390000069b7984 */ /* 0x000f220000000800 */
[C---:B------:R-:W-:Y:S03]  /*11390*/  HMMA.1688.F32.TF32 R124, R172.reuse, R28, R124 ;  /* 0x0000001cac7c723c */ /* 0x040fe6000008107c */
[----:B------:R-:W-:Y:S04]  /*113a0*/  LDS R28, [R7+0x4180] ;  /* 0x00418000071c7984 */ /* 0x000fe80000000800 */
[----:B------:R-:W-:Y:S01]  /*113b0*/  LDS R29, [R6+0x4180] ;  /* 0x00418000061d7984 */ /* 0x000fe20000000800 */
[C---:B------:R-:W-:Y:S08]  /*113c0*/  HMMA.1688.F32.TF32 R112, R172.reuse, R16, R112 ;  /* 0x00000010ac70723c */ /* 0x040ff00000081070 */
[C---:B------:R-:W-:Y:S01]  /*113d0*/  HMMA.1688.F32.TF32 R132, R172.reuse, R36, R132 ;  /* 0x00000024ac84723c */ /* 0x040fe20000081084 */
[----:B------:R-:W-:Y:S04]  /*113e0*/  LDS R36, [R7+0x4080] ;  /* 0x0040800007247984 */ /* 0x000fe80000000800 */
[----:B------:R-:W-:Y:S03]  /*113f0*/  LDS R37, [R6+0x4080] ;  /* 0x0040800006257984 */ /* 0x000fe60000000800 */
[C---:B------:R-:W-:Y:S01]  /*11400*/  HMMA.1688.F32.TF32 R128, R172.reuse, R32, R128 ;  /* 0x00000020ac80723c */ /* 0x040fe20000081080 */
[----:B------:R-:W-:Y:S04]  /*11410*/  LDS R32, [R7+0x4100] ;  /* 0x0041000007207984 */ /* 0x000fe80000000800 */
[----:B------:R-:W-:Y:S03]  /*11420*/  LDS R33, [R6+0x4100] ;  /* 0x0041000006217984 */ /* 0x000fe60000000800 */
[C---:B------:R-:W-:Y:S08]  /*11430*/  HMMA.1688.F32.TF32 R120, R172.reuse, R24, R120 ;  /* 0x00000018ac78723c */ /* 0x040ff00000081078 */
[C---:B------:R-:W-:Y:S08]  /*11440*/  HMMA.1688.F32.TF32 R116, R172.reuse, R20, R116 ;  /* 0x00000014ac74723c */ /* 0x040ff00000081074 */
[----:B------:R-:W-:Y:S08]  /*11450*/  HMMA.1688.F32.TF32 R180, R172, R8, R184 ;  /* 0x00000008acb4723c */ /* 0x000ff000000810b8 */
[----:B-1----:R-:W-:Y:S08]  /*11460*/  HMMA.1688.F32.TF32 R172, R188, R14, R176 ;  /* 0x0000000ebcac723c */ /* 0x002ff000000810b0 */
[----:B--2---:R-:W-:Y:S08]  /*11470*/  HMMA.1688.F32.TF32 R176, R136, R38, R80 ;  /* 0x0000002688b0723c */ /* 0x004ff00000081050 */
[C---:B------:R-:W-:Y:S08]  /*11480*/  HMMA.1688.F32.TF32 R124, R188.reuse, R30, R124 ;  /* 0x0000001ebc7c723c */ /* 0x040ff0000008107c */
[----:B------:R-:W-:Y:S01]  /*11490*/  HMMA.1688.F32.TF32 R184, R188, R18, R112 ;  /* 0x00000012bcb8723c */ /* 0x000fe20000081070 */
[----:B------:R-:W-:Y:S07]  /*114a0*/  LDSM.16.M88.4 R112, [R192+0x26080] ;  /* 0x02608000c070783b */ /* 0x000fee0000000200 */
[C---:B---3--:R-:W-:Y:S08]  /*114b0*/  HMMA.1688.F32.TF32 R100, R164.reuse, R30, R100 ;  /* 0x0000001ea464723c */ /* 0x048ff00000081064 */
[----:B------:R-:W-:Y:S08]  /*114c0*/  HMMA.1688.F32.TF32 R88, R164, R18, R88 ;  /* 0x00000012a458723c */ /* 0x000ff00000081058 */
[C---:B----4-:R-:W-:Y:S08]  /*114d0*/  HMMA.1688.F32.TF32 R92, R152.reuse, R30, R92 ;  /* 0x0000001e985c723c */ /* 0x050ff0000008105c */
[----:B------:R-:W-:Y:S08]  /*114e0*/  HMMA.1688.F32.TF32 R48, R152, R18, R48 ;  /* 0x000000129830723c */ /* 0x000ff00000081030 */
[C---:B------:R-:W-:Y:S01]  /*114f0*/  HMMA.1688.F32.TF32 R80, R136.reuse, R30, R60 ;  /* 0x0000001e8850723c */ /* 0x040fe2000008103c */
[----:B------:R-:W-:Y:S04]  /*11500*/  LDS R30, [R7+0x4980] ;  /* 0x00498000071e7984 */ /* 0x000fe80000000800 */
[----:B------:R-:W-:Y:S03]  /*11510*/  LDS R31, [R6+0x4980] ;  /* 0x00498000061f7984 */ /* 0x000fe60000000800 */
[C---:B------:R-:W-:Y:S01]  /*11520*/  HMMA.1688.F32.TF32 R72, R136.reuse, R18, R72 ;  /* 0x000000128848723c */ /* 0x040fe20000081048 */
[----:B------:R-:W1:Y:S04]  /*11530*/  LDSM.16.M88.4 R16, [R192+0x24080] ;  /* 0x02408000c010783b */ /* 0x000e680000000200 */
[----:B------:R-:W-:Y:S03]  /*11540*/  LDS R60, [R7+0x4000] ;  /* 0x00400000073c7984 */ /* 0x000fe60000000800 */
[----:B------:R-:W-:Y:S01]  /*11550*/  HMMA.1688.F32.TF32 R68, R136, R22, R68 ;  /* 0x000000168844723c */ /* 0x000fe20000081044 */
[----:B------:R-:W-:Y:S04]  /*11560*/  LDS R62, [R7+0x4800] ;  /* 0x00480000073e7984 */ /* 0x000fe80000000800 */
[----:B------:R-:W-:Y:S03]  /*11570*/  LDS R61, [R6+0x4000] ;  /* 0x00400000063d7984 */ /* 0x000fe60000000800 */
[C---:B------:R-:W-:Y:S01]  /*11580*/  HMMA.1688.F32.TF32 R56, R152.reuse, R38, R56 ;  /* 0x000000269838723c */ /* 0x040fe20000081038 */
[----:B------:R-:W-:Y:S07]  /*11590*/  LDS R63, [R6+0x4800] ;  /* 0x00480000063f7984 */ /* 0x000fee0000000800 */
[C---:B------:R-:W-:Y:S08]  /*115a0*/  HMMA.1688.F32.TF32 R52, R152.reuse, R34, R52 ;  /* 0x000000229834723c */ /* 0x040ff00000081034 */
[C---:B------:R-:W-:Y:S08]  /*115b0*/  HMMA.1688.F32.TF32 R40, R152.reuse, R26, R40 ;  /* 0x0000001a9828723c */ /* 0x040ff00000081028 */
[C---:B------:R-:W-:Y:S08]  /*115c0*/  HMMA.1688.F32.TF32 R44, R152.reuse, R22, R44 ;  /* 0x00000016982c723c */ /* 0x040ff0000008102c */
[C---:B------:R-:W-:Y:S08]  /*115d0*/  HMMA.1688.F32.TF32 R156, R152.reuse, R14, R156 ;  /* 0x0000000e989c723c */ /* 0x040ff0000008109c */
[----:B------:R-:W-:Y:S08]  /*115e0*/  HMMA.1688.F32.TF32 R148, R152, R10, R148 ;  /* 0x0000000a9894723c */ /* 0x000ff00000081094 */
[C---:B------:R-:W-:Y:S08]  /*115f0*/  HMMA.1688.F32.TF32 R132, R188.reuse, R38, R132 ;  /* 0x00000026bc84723c */ /* 0x040ff00000081084 */
[C---:B------:R-:W-:Y:S08]  /*11600*/  HMMA.1688.F32.TF32 R128, R188.reuse, R34, R128 ;  /* 0x00000022bc80723c */ /* 0x040ff00000081080 */
[C---:B------:R-:W-:Y:S08]  /*11610*/  HMMA.1688.F32.TF32 R120, R188.reuse, R26, R120 ;  /* 0x0000001abc78723c */ /* 0x040ff00000081078 */
[C---:B------:R-:W-:Y:S08]  /*11620*/  HMMA.1688.F32.TF32 R116, R188.reuse, R22, R116 ;  /* 0x00000016bc74723c */ /* 0x040ff00000081074 */
[----:B------:R-:W-:Y:S01]  /*11630*/  HMMA.1688.F32.TF32 R180, R188, R10, R180 ;  /* 0x0000000abcb4723c */ /* 0x000fe200000810b4 */
[----:B------:R-:W-:Y:S04]  /*11640*/  LDS R188, [R7+0x5000] ;  /* 0x0050000007bc7984 */ /* 0x000fe80000000800 */
[----:B------:R-:W-:Y:S03]  /*11650*/  LDS R190, [R7+0x5800] ;  /* 0x0058000007be7984 */ /* 0x000fe60000000800 */
[C---:B------:R-:W-:Y:S01]  /*11660*/  HMMA.1688.F32.TF32 R108, R164.reuse, R38, R108 ;  /* 0x00000026a46c723c */ /* 0x040fe2000008106c */
[----:B------:R-:W-:Y:S04]  /*11670*/  LDS R38, [R7+0x4880] ;  /* 0x0048800007267984 */ /* 0x000fe80000000800 */
[----:B------:R-:W-:Y:S03]  /*11680*/  LDS R39, [R6+0x4880] ;  /* 0x0048800006277984 */ /* 0x000fe60000000800 */
[C---:B------:R-:W-:Y:S01]  /*11690*/  HMMA.1688.F32.TF32 R104, R164.reuse, R34, R104 ;  /* 0x00000022a468723c */ /* 0x040fe20000081068 */
[----:B------:R-:W-:Y:S04]  /*116a0*/  LDS R189, [R6+0x5000] ;  /* 0x0050000006bd7984 */ /* 0x000fe80000000800 */
[----:B------:R-:W-:Y:S03]  /*116b0*/  LDS R191, [R6+0x5800] ;  /* 0x0058000006bf7984 */ /* 0x000fe60000000800 */
[C---:B------:R-:W-:Y:S08]  /*116c0*/  HMMA.1688.F32.TF32 R96, R164.reuse, R26, R96 ;  /* 0x0000001aa460723c */ /* 0x040ff00000081060 */
[C---:B------:R-:W-:Y:S01]  /*116d0*/  HMMA.1688.F32.TF32 R84, R164.reuse, R22, R84 ;  /* 0x00000016a454723c */ /* 0x040fe20000081054 */
[----:B------:R-:W2:Y:S07]  /*116e0*/  LDSM.16.M88.4 R20, [R192+0x23080] ;  /* 0x02308000c014783b */ /* 0x000eae0000000200 */
[C---:B------:R-:W-:Y:S08]  /*116f0*/  HMMA.1688.F32.TF32 R168, R164.reuse, R14, R168 ;  /* 0x0000000ea4a8723c */ /* 0x040ff000000810a8 */
[----:B------:R-:W-:Y:S08]  /*11700*/  HMMA.1688.F32.TF32 R160, R164, R10, R160 ;  /* 0x0000000aa4a0723c */ /* 0x000ff000000810a0 */
[C---:B------:R-:W-:Y:S01]  /*11710*/  HMMA.1688.F32.TF32 R76, R136.reuse, R34, R76 ;  /* 0x00000022884c723c */ /* 0x040fe2000008104c */
[----:B------:R-:W-:Y:S04]  /*11720*/  LDS R34, [R7+0x4900] ;  /* 0x0049000007227984 */ /* 0x000fe80000000800 */
[----:B------:R-:W3:Y:S03]  /*11730*/  LDS R35, [R6+0x4900] ;  /* 0x0049000006237984 */ /* 0x000ee60000000800 */
[C---:B------:R-:W-:Y:S01]  /*11740*/  HMMA.1688.F32.TF32 R64, R136.reuse, R26, R64 ;  /* 0x0000001a8840723c */ /* 0x040fe20000081040 */
[----:B------:R-:W4:Y:S07]  /*11750*/  LDSM.16.M88.4 R24, [R192+0x22080] ;  /* 0x02208000c018783b */ /* 0x000f2e0000000200 */
[C---:B------:R-:W-:Y:S01]  /*11760*/  HMMA.1688.F32.TF32 R144, R136.reuse, R14, R144 ;  /* 0x0000000e8890723c */ /* 0x040fe20000081090 */
[----:B------:R-:W4:Y:S07]  /*11770*/  LDSM.16.M88.4 R12, [R192+0x21080] ;  /* 0x02108000c00c783b */ /* 0x000f2e0000000200 */
[----:B------:R-:W-:Y:S01]  /*11780*/  HMMA.1688.F32.TF32 R140, R136, R10, R140 ;  /* 0x0000000a888c723c */ /* 0x000fe2000008108c */
[----:B------:R-:W4:Y:S04]  /*11790*/  LDSM.16.M88.4 R8, [R192+0x20080] ;  /* 0x02008000c008783b */ /* 0x000f280000000200 */
[----:B------:R-:W4:Y:S03]  /*117a0*/  LDSM.16.M88.4 R136, [R192+0x25080] ;  /* 0x02508000c088783b */ /* 0x000f260000000200 */
[----:B-1----:R-:W-:Y:S01]  /*117b0*/  HMMA.1688.F32.TF32 R152, R28, R16, R68 ;  /* 0x000000101c98723c */ /* 0x002fe20000081044 */
[----:B------:R-:W1:Y:S07]  /*117c0*/  LDSM.16.M88.4 R68, [R192+0x27080] ;  /* 0x02708000c044783b */ /* 0x000e6e0000000200 */
[-C--:B--2---:R-:W-:Y:S08]  /*117d0*/  HMMA.1688.F32.TF32 R96, R36, R20.reuse, R96 ;  /* 0x000000142460723c */ /* 0x084ff00000081060 */
[----:B---3--:R-:W-:Y:S08]  /*117e0*/  HMMA.1688.F32.TF32 R40, R32, R20, R40 ;  /* 0x000000142028723c */ /* 0x008ff00000081028 */
[C---:B----4-:R-:W-:Y:S08]  /*117f0*/  HMMA.1688.F32.TF32 R100, R36.reuse, R24, R100 ;  /* 0x000000182464723c */ /* 0x050ff00000081064 */
[C---:B------:R-:W-:Y:S08]  /*11800*/  HMMA.1688.F32.TF32 R104, R36.reuse, R12, R104 ;  /* 0x0000000c2468723c */ /* 0x040ff00000081068 */
[-C--:B------:R-:W-:Y:S08]  /*11810*/  HMMA.1688.F32.TF32 R108, R36, R8.reuse, R108 ;  /* 0x00000008246c723c */ /* 0x080ff0000008106c */
[-C--:B------:R-:W-:Y:S08]  /*11820*/  HMMA.1688.F32.TF32 R56, R32, R8.reuse, R56 ;  /* 0x000000082038723c */ /* 0x080ff00000081038 */
[----:B------:R-:W-:Y:S08]  /*11830*/  HMMA.1688.F32.TF32 R176, R28, R8, R176 ;  /* 0x000000081cb0723c */ /* 0x000ff000000810b0 */
[-C--:B------:R-:W-:Y:S08]  /*11840*/  HMMA.1688.F32.TF32 R52, R32, R12.reuse, R52 ;  /* 0x0000000c2034723c */ /* 0x080ff00000081034 */
[----:B------:R-:W-:Y:S08]  /*11850*/  HMMA.1688.F32.TF32 R76, R28, R12, R76 ;  /* 0x0000000c1c4c723c */ /* 0x000ff0000008104c */
[-C--:B------:R-:W-:Y:S08]  /*11860*/  HMMA.1688.F32.TF32 R92, R32, R24.reuse, R92 ;  /* 0x00000018205c723c */ /* 0x080ff0000008105c */
[C---:B------:R-:W-:Y:S08]  /*11870*/  HMMA.1688.F32.TF32 R80, R28.reuse, R24, R80 ;  /* 0x000000181c50723c */ /* 0x040ff00000081050 */
[----:B------:R-:W-:Y:S08]  /*11880*/  HMMA.1688.F32.TF32 R64, R28, R20, R64 ;  /* 0x000000141c40723c */ /* 0x000ff00000081040 */
[-C--:B------:R-:W-:Y:S08]  /*11890*/  HMMA.1688.F32.TF32 R84, R36, R16.reuse, R84 ;  /* 0x000000102454723c */ /* 0x080ff00000081054 */
[----:B------:R-:W-:Y:S08]  /*118a0*/  HMMA.1688.F32.TF32 R44, R32, R16, R44 ;  /* 0x00000010202c723c */ /* 0x000ff0000008102c */
[C---:B------:R-:W-:Y:S08]  /*118b0*/  HMMA.1688.F32.TF32 R88, R36.reuse, R136, R88 ;  /* 0x000000882458723c */ /* 0x040ff00000081058 */
[C---:B------:R-:W-:Y:S08]  /*118c0*/  HMMA.1688.F32.TF32 R168, R36.reuse, R112, R168 ;  /* 0x0000007024a8723c */ /* 0x040ff000000810a8 */
[----:B-1----:R-:W-:Y:S01]  /*118d0*/  HMMA.1688.F32.TF32 R160, R36, R68, R160 ;  /* 0x0000004424a0723c */ /* 0x002fe200000810a0 */
        /* <DEDUP_REMOVED lines=11> */
[----:B------:R-:W2:Y:S03]  /*11990*/  LDS R35, [R6+0x5900] ;  /* 0x0059000006237984 */ /* 0x000ea60000000800 */
[C---:B------:R-:W-:Y:S08]  /*119a0*/  HMMA.1688.F32.TF32 R144, R28.reuse, R112, R144 ;  /* 0x000000701c90723c */ /* 0x040ff00000081090 */
[----:B------:R-:W-:Y:S01]  /*119b0*/  HMMA.1688.F32.TF32 R140, R28, R68, R140 ;  /* 0x000000441c8c723c */ /* 0x000fe2000008108c */
[----:B------:R-:W-:Y:S04]  /*119c0*/  LDS R28, [R7+0x5180] ;  /* 0x00518000071c7984 */ /* 0x000fe80000000800 */
[----:B------:R-:W-:Y:S04]  /*119d0*/  LDS R30, [R7+0x5980] ;  /* 0x00598000071e7984 */ /* 0x000fe80000000800 */
[----:B------:R-:W-:Y:S04]  /*119e0*/  LDS R29, [R6+0x5180] ;  /* 0x00518000061d7984 */ /* 0x000fe80000000800 */
[----:B------:R-:W3:Y:S01]  /*119f0*/  LDS R31, [R6+0x5980] ;  /* 0x00598000061f7984 */ /* 0x000ee20000000800 */
        /* <DEDUP_REMOVED lines=8> */
[C---:B------:R-:W-:Y:S08]  /*11a80*/  HMMA.1688.F32.TF32 R172, R60.reuse, R112, R172 ;  /* 0x000000703cac723c */ /* 0x040ff000000810ac */
[----:B------:R-:W-:Y:S01]  /*11a90*/  HMMA.1688.F32.TF32 R60, R60, R68, R180 ;  /* 0x000000443c3c723c */ /* 0x000fe200000810b4 */
[----:B------:R-:W-:Y:S04]  /*11aa0*/  LDS R68, [R7+0x6100] ;  /* 0x0061000007447984 */ /* 0x000fe80000000800 */
[----:B------:R-:W-:Y:S03]  /*11ab0*/  LDS R69, [R6+0x6100] ;  /* 0x0061000006457984 */ /* 0x000fe60000000800 */
[-C--:B------:R-:W-:Y:S08]  /*11ac0*/  HMMA.1688.F32.TF32 R128, R188, R14.reuse, R128 ;  /* 0x0000000ebc80723c */ /* 0x080ff00000081080 */
[-C--:B-1----:R-:W-:Y:S08]  /*11ad0*/  HMMA.1688.F32.TF32 R104, R36, R14.reuse, R104 ;  /* 0x0000000e2468723c */ /* 0x082ff00000081068 */
[-C--:B--2---:R-:W-:Y:S08]  /*11ae0*/  HMMA.1688.F32.TF32 R52, R32, R14.reuse, R52 ;  /* 0x0000000e2034723c */ /* 0x084ff00000081034 */
[----:B---3--:R-:W-:Y:S01]  /*11af0*/  HMMA.1688.F32.TF32 R180, R28, R14, R76 ;  /* 0x0000000e1cb4723c */ /* 0x008fe2000008104c */
[----:B------:R-:W-:Y:S07]  /*11b00*/  LDSM.16.M88.4 R76, [R196+0x22080] ;  /* 0x02208000c44c783b */ /* 0x000fee0000000200 */
        /* <DEDUP_REMOVED lines=10> */
[C---:B------:R-:W-:Y:S08]  /*11bb0*/  HMMA.1688.F32.TF32 R96, R36.reuse, R22, R96 ;  /* 0x000000162460723c */ /* 0x040ff00000081060 */
[----:B------:R-:W-:Y:S08]  /*11bc0*/  HMMA.1688.F32.TF32 R168, R36, R114, R168 ;  /* 0x0000007224a8723c */ /* 0x000ff000000810a8 */
[C---:B------:R-:W-:Y:S08]  /*11bd0*/  HMMA.1688.F32.TF32 R40, R32.reuse, R22, R40 ;  /* 0x000000162028723c */ /* 0x040ff00000081028 */
[----:B------:R-:W-:Y:S08]  /*11be0*/  HMMA.1688.F32.TF32 R156, R32, R114, R156 ;  /* 0x00000072209c723c */ /* 0x000ff0000008109c */
[C---:B------:R-:W-:Y:S08]  /*11bf0*/  HMMA.1688.F32.TF32 R12, R28.reuse, R26, R80 ;  /* 0x0000001a1c0c723c */ /* 0x040ff00000081050 */
[----:B------:R-:W-:Y:S08]  /*11c00*/  HMMA.1688.F32.TF32 R144, R28, R114, R144 ;  /* 0x000000721c90723c */ /* 0x000ff00000081090 */
[----:B------:R-:W-:Y:S08]  /*11c10*/  HMMA.1688.F32.TF32 R188, R188, R70, R60 ;  /* 0x00000046bcbc723c */ /* 0x000ff0000008103c */
[C---:B------:R-:W-:Y:S08]  /*11c20*/  HMMA.1688.F32.TF32 R88, R36.reuse, R138, R88 ;  /* 0x0000008a2458723c */ /* 0x040ff00000081058 */
[----:B------:R-:W-:Y:S08]  /*11c30*/  HMMA.1688.F32.TF32 R160, R36, R70, R160 ;  /* 0x0000004624a0723c */ /* 0x000ff000000810a0 */
[C---:B------:R-:W-:Y:S08]  /*11c40*/  HMMA.1688.F32.TF32 R48, R32.reuse, R138, R48 ;  /* 0x0000008a2030723c */ /* 0x040ff00000081030 */
[----:B------:R-:W-:Y:S08]  /*11c50*/  HMMA.1688.F32.TF32 R148, R32, R70, R148 ;  /* 0x000000462094723c */ /* 0x000ff00000081094 */
[C---:B------:R-:W-:Y:S01]  /*11c60*/  HMMA.1688.F32.TF32 R20, R28.reuse, R22, R64 ;  /* 0x000000161c14723c */ /* 0x040fe20000081040 */
[----:B------:R-:W-:Y:S04]  /*11c70*/  LDS R64, [R7+0x6180] ;  /* 0x0061800007407984 */ /* 0x000fe80000000800 */
[----:B------:R-:W-:Y:S03]  /*11c80*/  LDS R66, [R7+0x6980] ;  /* 0x0069800007427984 */ /* 0x000fe60000000800 */
[C---:B------:R-:W-:Y:S01]  /*11c90*/  HMMA.1688.F32.TF32 R80, R28.reuse, R138, R72 ;  /* 0x0000008a1c50723c */ /* 0x040fe20000081048 */
[----:B------:R-:W-:Y:S04]  /*11ca0*/  LDS R138, [R7+0x6880] ;  /* 0x00688000078a7984 */ /* 0x000fe80000000800 */
[----:B------:R-:W-:Y:S03]  /*11cb0*/  LDS R139, [R6+0x6880] ;  /* 0x00688000068b7984 */ /* 0x000fe60000000800 */
[C---:B------:R-:W-:Y:S01]  /*11cc0*/  HMMA.1688.F32.TF32 R112, R28.reuse, R70, R140 ;  /* 0x000000461c70723c */ /* 0x040fe2000008108c */
[----:B------:R-:W-:Y:S04]  /*11cd0*/  LDS R70, [R7+0x6900] ;  /* 0x0069000007467984 */ /* 0x000fe80000000800 */
[----:B------:R-:W-:Y:S04]  /*11ce0*/  LDS R71, [R6+0x6900] ;  /* 0x0069000006477984 */ /* 0x000fe80000000800 */
[----:B------:R-:W-:Y:S04]  /*11cf0*/  LDS R65, [R6+0x6180] ;  /* 0x0061800006417984 */ /* 0x000fe80000000800 */
[----:B------:R-:W-:Y:S04]  /*11d00*/  LDS R67, [R6+0x6980] ;  /* 0x0069800006437984 */ /* 0x000fe80000000800 */
[----:B------:R-:W1:Y:S01]  /*11d10*/  LDSM.16.M88.4 R72, [R196+0x21080] ;  /* 0x02108000c448783b */ /* 0x000e620000000200 */
[----:B------:R-:W-:Y:S01]  /*11d20*/  HMMA.1688.F32.TF32 R176, R28, R10, R176 ;  /* 0x0000000a1cb0723c */ /* 0x000fe200000810b0 */
[----:B-----5:R-:W-:-:S02]  /*11d30*/  ISETP.GT.AND P0, PT, R3, RZ, PT ;  /* 0x000000ff0300720c */ /* 0x020fc40003f04270 */
[----:B------:R-:W-:Y:S01]  /*11d40*/  LDS R140, [R7+0x7100] ;  /* 0x00710000078c7984 */ /* 0x000fe20000000800 */
[----:B------:R-:W-:-:S03]  /*11d50*/  ISETP.GT.AND P1, PT, R3, 0x4, PT ;  /* 0x000000040300780c */ /* 0x000fc60003f24270 */
[----:B------:R-:W-:Y:S01]  /*11d60*/  LDS R142, [R7+0x7900] ;  /* 0x00790000078e7984 */ /* 0x000fe20000000800 */
[-C--:B------:R-:W-:Y:S03]  /*11d70*/  HMMA.1688.F32.TF32 R60, R28, R18.reuse, R152 ;  /* 0x000000121c3c723c */ /* 0x080fe60000081098 */
[----:B------:R-:W2:Y:S04]  /*11d80*/  LDSM.16.M88.4 R28, [R196+0x23080] ;  /* 0x02308000c41c783b */ /* 0x000ea80000000200 */
[----:B------:R-:W-:Y:S01]  /*11d90*/  LDS R152, [R7+0x7080] ;  /* 0x0070800007987984 */ /* 0x000fe20000000800 */
[-C--:B------:R-:W-:Y:S03]  /*11da0*/  HMMA.1688.F32.TF32 R84, R36, R18.reuse, R84 ;  /* 0x000000122454723c */ /* 0x080fe60000081054 */
[----:B------:R-:W-:Y:S04]  /*11db0*/  LDS R154, [R7+0x7880] ;  /* 0x00788000079a7984 */ /* 0x000fe80000000800 */
[----:B------:R-:W-:Y:S01]  /*11dc0*/  LDS R153, [R6+0x7080] ;  /* 0x0070800006997984 */ /* 0x000fe20000000800 */
[----:B------:R-:W-:Y:S03]  /*11dd0*/  HMMA.1688.F32.TF32 R44, R32, R18, R44 ;  /* 0x00000012202c723c */ /* 0x000fe6000008102c */
[----:B------:R-:W-:Y:S04]  /*11de0*/  LDS R155, [R6+0x7880] ;  /* 0x00788000069b7984 */ /* 0x000fe80000000800 */
[----:B------:R-:W-:Y:S01]  /*11df0*/  LDS R141, [R6+0x7100] ;  /* 0x00710000068d7984 */ /* 0x000fe20000000800 */
[----:B------:R-:W-:Y:S03]  /*11e00*/  HMMA.1688.F32.TF32 R108, R36, R10, R108 ;  /* 0x0000000a246c723c */ /* 0x000fe6000008106c */
[----:B------:R-:W-:Y:S05]  /*11e10*/  LDS R143, [R6+0x7900] ;  /* 0x00790000068f7984 */ /* 0x000fea0000000800 */
[-C--:B-1----:R-:W-:Y:S08]  /*11e20*/  HMMA.1688.F32.TF32 R128, R164, R72.reuse, R128 ;  /* 0x00000048a480723c */ /* 0x082ff00000081080 */
[-C--:B------:R-:W-:Y:S08]  /*11e30*/  HMMA.1688.F32.TF32 R104, R136, R72.reuse, R104 ;  /* 0x000000488868723c */ /* 0x080ff00000081068 */
[-C--:B------:R-:W-:Y:S08]  /*11e40*/  HMMA.1688.F32.TF32 R52, R68, R72.reuse, R52 ;  /* 0x000000484434723c */ /* 0x080ff00000081034 */
[----:B------:R-:W-:Y:S01]  /*11e50*/  HMMA.1688.F32.TF32 R180, R64, R72, R180 ;  /* 0x0000004840b4723c */ /* 0x000fe200000810b4 */
[----:B------:R-:W3:Y:S07]  /*11e60*/  LDL R73, [R1+0x350] ;  /* 0x0003500001497983 */ /* 0x000eee0000100800 */
[----:B------:R-:W-:Y:S01]  /*11e70*/  HMMA.1688.F32.TF32 R100, R36, R26, R100 ;  /* 0x0000001a2464723c */ /* 0x000fe20000081064 */
[----:B------:R-:W1:Y:S07]  /*11e80*/  LDSM.16.M88.4 R36, [R196+0x26080] ;  /* 0x02608000c424783b */ /* 0x000e6e0000000200 */
[C---:B------:R-:W-:Y:S01]  /*11e90*/  HMMA.1688.F32.TF32 R56, R32.reuse, R10, R56 ;  /* 0x0000000a2038723c */ /* 0x040fe20000081038 */
[----:B------:R-:W4:Y:S07]  /*11ea0*/  LDSM.16.M88.4 R8, [R196+0x20080] ;  /* 0x02008000c408783b */ /* 0x000f2e0000000200 */
[----:B------:R-:W-:Y:S01]  /*11eb0*/  HMMA.1688.F32.TF32 R92, R32, R26, R92 ;  /* 0x0000001a205c723c */ /* 0x000fe2000008105c */
[----:B------:R-:W4:Y:S04]  /*11ec0*/  LDSM.16.M88.4 R24, [R196+0x24080] ;  /* 0x02408000c418783b */ /* 0x000f280000000200 */
[----:B------:R-:W-:Y:S03]  /*11ed0*/  LDSM.16.M88.4 R32, [R196+0x27080] ;  /* 0x02708000c420783b */ /* 0x000fe60000000200 */
[-C--:B--2---:R-:W-:Y:S01]  /*11ee0*/  HMMA.1688.F32.TF32 R16, R64, R28.reuse, R20 ;  /* 0x0000001c4010723c */ /* 0x084fe20000081014 */
[----:B------:R-:W2:Y:S07]  /*11ef0*/  LDSM.16.M88.4 R20, [R196+0x25080] ;  /* 0x02508000c414783b */ /* 0x000eae0000000200 */
[C---:B------:R-:W-:Y:S08]  /*11f00*/  HMMA.1688.F32.TF32 R40, R68.reuse, R28, R40 ;  /* 0x0000001c4428723c */ /* 0x040ff00000081028 */
[C---:B------:R-:W-:Y:S08]  /*11f10*/  HMMA.1688.F32.TF32 R92, R68.reuse, R76, R92 ;  /* 0x0000004c445c723c */ /* 0x040ff0000008105c */
[C---:B-1----:R-:W-:Y:S08]  /*11f20*/  HMMA.1688.F32.TF32 R156, R68.reuse, R36, R156 ;  /* 0x00000024449c723c */ /* 0x042ff0000008109c */
[C---:B----4-:R-:W-:Y:S08]  /*11f30*/  HMMA.1688.F32.TF32 R56, R68.reuse, R8, R56 ;  /* 0x000000084438723c */ /* 0x050ff00000081038 */
[C---:B------:R-:W-:Y:S08]  /*11f40*/  HMMA.1688.F32.TF32 R44, R68.reuse, R24, R44 ;  /* 0x00000018442c723c */ /* 0x040ff0000008102c */
[C---:B--2---:R-:W-:Y:S08]  /*11f50*/  HMMA.1688.F32.TF32 R48, R68.reuse, R20, R48 ;  /* 0x000000144430723c */ /* 0x044ff00000081030 */
[----:B------:R-:W-:Y:S08]  /*11f60*/  HMMA.1688.F32.TF32 R148, R68, R32, R148 ;  /* 0x000000204494723c */ /* 0x000ff00000081094 */
[-C--:B------:R-:W-:Y:S08]  /*11f70*/  HMMA.1688.F32.TF32 R172, R164, R36.reuse, R172 ;  /* 0x00000024a4ac723c */ /* 0x080ff000000810ac */
[-C--:B------:R-:W-:Y:S08]  /*11f80*/  HMMA.1688.F32.TF32 R168, R136, R36.reuse, R168 ;  /* 0x0000002488a8723c */ /* 0x080ff000000810a8 */
[C---:B------:R-:W-:Y:S01]  /*11f90*/  HMMA.1688.F32.TF32 R68, R64.reuse, R36, R144 ;  /* 0x000000244044723c */ /* 0x040fe20000081090 */
[----:B------:R-:W2:Y:S04]  /*11fa0*/  LDL R36, [R1] ;  /* 0x0000000001247983 */ /* 0x000ea80000100800 */
[----:B------:R-:W-:Y:S03]  /*11fb0*/  LDS R144, [R7+0x7180] ;  /* 0x0071800007907984 */ /* 0x000fe60000000800 */
[-C--:B------:R-:W-:Y:S01]  /*11fc0*/  HMMA.1688.F32.TF32 R184, R64, R8.reuse, R176 ;  /* 0x0000000840b8723c */ /* 0x080fe200000810b0 */
[----:B------:R-:W-:Y:S04]  /*11fd0*/  LDS R146, [R7+0x7980] ;  /* 0x0079800007927984 */ /* 0x000fe80000000800 */
[----:B------:R-:W-:Y:S03]  /*11fe0*/  LDS R145, [R6+0x7180] ;  /* 0x0071800006917984 */ /* 0x000fe60000000800 */
[----:B------:R-:W-:Y:S01]  /*11ff0*/  HMMA.1688.F32.TF32 R132, R164, R8, R132 ;  /* 0x00000008a484723c */ /* 0x000fe20000081084 */
[----:B------:R-:W-:Y:S01]  /*12000*/  LDS R147, [R6+0x7980] ;  /* 0x0079800006937984 */ /* 0x000fe20000000800 */
[----:B------:R-:W-:-:S03]  /*12010*/  IADD3 R197, R197, 0x1, RZ ;  /* 0x00000001c5c57810 */ /* 0x000fc60007ffe0ff */
[----:B------:R-:W4:Y:S03]  /*12020*/  LDL R37, [R1+0x160] ;  /* 0x0001600001257983 */ /* 0x000f260000100800 */
[-C--:B------:R-:W-:Y:S08]  /*12030*/  HMMA.1688.F32.TF32 R124, R164, R76.reuse, R124 ;  /* 0x0000004ca47c723c */ /* 0x080ff0000008107c */
[----:B------:R-:W-:Y:S08]  /*12040*/  HMMA.1688.F32.TF32 R12, R64, R76, R12 ;  /* 0x0000004c400c723c */ /* 0x000ff0000008100c */
[C---:B------:R-:W-:Y:S08]  /*12050*/  HMMA.1688.F32.TF32 R120, R164.reuse, R28, R120 ;  /* 0x0000001ca478723c */ /* 0x040ff00000081078 */
[-C--:B------:R-:W-:Y:S08]  /*12060*/  HMMA.1688.F32.TF32 R116, R164, R24.reuse, R116 ;  /* 0x00000018a474723c */ /* 0x080ff00000081074 */
[----:B------:R-:W-:Y:S08]  /*12070*/  HMMA.1688.F32.TF32 R60, R64, R24, R60 ;  /* 0x00000018403c723c */ /* 0x000ff0000008103c */
[-C--:B------:R-:W-:Y:S08]  /*12080*/  HMMA.1688.F32.TF32 R176, R164, R20.reuse, R192 ;  /* 0x00000014a4b0723c */ /* 0x080ff000000810c0 */
[----:B------:R-:W-:Y:S08]  /*12090*/  HMMA.1688.F32.TF32 R80, R64, R20, R80 ;  /* 0x000000144050723c */ /* 0x000ff00000081050 */
[-C--:B------:R-:W-:Y:S01]  /*120a0*/  HMMA.1688.F32.TF32 R164, R164, R32.reuse, R188 ;  /* 0x00000020a4a4723c */ /* 0x080fe200000810bc */
[----:B------:R-:W-:Y:S04]  /*120b0*/  LDS R188, [R7+0x7000] ;  /* 0x0070000007bc7984 */ /* 0x000fe80000000800 */
[----:B------:R-:W-:Y:S03]  /*120c0*/  LDS R190, [R7+0x7800] ;  /* 0x0078000007be7984 */ /* 0x000fe60000000800 */
[-C--:B------:R-:W-:Y:S01]  /*120d0*/  HMMA.1688.F32.TF32 R160, R136, R32.reuse, R160 ;  /* 0x0000002088a0723c */ /* 0x080fe200000810a0 */
[----:B------:R-:W-:Y:S04]  /*120e0*/  LDS R189, [R6+0x7000] ;  /* 0x0070000006bd7984 */ /* 0x000fe80000000800 */
[----:B------:R1:W1:Y:S03]  /*120f0*/  LDS R191, [R6+0x7800] ;  /* 0x0078000006bf7984 */ /* 0x0002660000000800 */
[----:B------:R-:W-:Y:S01]  /*12100*/  HMMA.1688.F32.TF32 R64, R64, R32, R112 ;  /* 0x000000204040723c */ /* 0x000fe20000081070 */
[----:B------:R-:W2:Y:S04]  /*12110*/  LDL R33, [R1+0x4] ;  /* 0x0000040001217983 */ /* 0x000ea80000100800 */
[----:B------:R-:W2:Y:S03]  /*12120*/  LDL R32, [R1+0x20] ;  /* 0x0000200001207983 */ /* 0x000ea60000100800 */
[C---:B------:R-:W-:Y:S01]  /*12130*/  HMMA.1688.F32.TF32 R96, R136.reuse, R28, R96 ;  /* 0x0000001c8860723c */ /* 0x040fe20000081060 */
[----:B------:R-:W4:Y:S04]  /*12140*/  LDL R29, [R1+0x24] ;  /* 0x00002400011d7983 */ /* 0x000f280000100800 */
[----:B------:R-:W4:Y:S03]  /*12150*/  LDL R28, [R1+0x40] ;  /* 0x00004000011c7983 */ /* 0x000f260000100800 */
[C---:B------:R-:W-:Y:S01]  /*12160*/  HMMA.1688.F32.TF32 R84, R136.reuse, R24, R84 ;  /* 0x000000188854723c */ /* 0x040fe20000081054 */
[----:B------:R-:W4:Y:S04]  /*12170*/  LDL R25, [R1+0x44] ;  /* 0x0000440001197983 */ /* 0x000f280000100800 */
[----:B------:R-:W4:Y:S03]  /*12180*/  LDL R24, [R1+0x60] ;  /* 0x0000600001187983 */ /* 0x000f260000100800 */
[C---:B------:R-:W-:Y:S01]  /*12190*/  HMMA.1688.F32.TF32 R88, R136.reuse, R20, R88 ;  /* 0x000000148858723c */ /* 0x040fe20000081058 */
[----:B------:R-:W4:Y:S07]  /*121a0*/  LDL R21, [R1+0x64] ;  /* 0x0000640001157983 */ /* 0x000f2e0000100800 */
[----:B------:R-:W-:Y:S07]  /*121b0*/  HMMA.1688.F32.TF32 R108, R136, R8, R108 ;  /* 0x00000008886c723c */ /* 0x000fee000008106c */
[----:B------:R-:W-:-:S04]  /*121c0*/  IADD3 R9, R203, -0x4, RZ ;  /* 0xfffffffccb097810 */ /* 0x000fc80007ffe0ff */
[----:B------:R-:W-:Y:S02]  /*121d0*/  ISETP.GE.AND P5, PT, R201, R9, PT ;  /* 0x00000009c900720c */ /* 0x000fe40003fa6270 */
[----:B------:R-:W-:Y:S02]  /*121e0*/  SEL R9, RZ, 0x4, !P0 ;  /* 0x00000004ff097807 */ /* 0x000fe40004000000 */
[----:B------:R-:W-:Y:S02]  /*121f0*/  SEL R8, RZ, 0x4, !P1 ;  /* 0x00000004ff087807 */ /* 0x000fe40004800000 */
[----:B------:R-:W-:Y:S02]  /*12200*/  SEL R9, R9, RZ, !P5 ;  /* 0x000000ff09097207 */ /* 0x000fe40006800000 */
[----:B------:R-:W-:Y:S02]  /*12210*/  SEL R8, R8, RZ, !P5 ;  /* 0x000000ff08087207 */ /* 0x000fe40006800000 */
[----:B------:R-:W-:-:S02]  /*12220*/  ISETP.GT.AND P0, PT, R197, 0x3, PT ;  /* 0x00000003c500780c */ /* 0x000fc40003f04270 */
[----:B------:R-:W-:Y:S02]  /*12230*/  ISETP.NE.U32.AND P1, PT, R9, RZ, PT ;  /* 0x000000ff0900720c */ /* 0x000fe40003f25070 */
[----:B------:R-:W-:Y:S02]  /*12240*/  ISETP.NE.U32.AND P2, PT, R8, RZ, PT ;  /* 0x000000ff0800720c */ /* 0x000fe40003f45070 */
[----:B------:R-:W-:-:S05]  /*12250*/  SEL R197, R197, RZ, !P0 ;  /* 0x000000ffc5c57207 */ /* 0x000fca0004000000 */
[----:B------:R-:W-:Y:S01]  /*12260*/  IMAD R20, R197, 0x8000, R252 ;  /* 0x00008000c5147824 */ /* 0x000fe200078e02fc */
[----:B---3--:R-:W-:-:S05]  /*12270*/  IADD3 R8, P3, R2, R73, RZ ;  /* 0x0000004902087210 */ /* 0x008fca0007f7e0ff */
[----:B------:R-:W-:Y:S01]  /*12280*/  IMAD.X R9, R5, 0x1, R205, P3 ;  /* 0x0000000105097824 */ /* 0x000fe200018e06cd */
[----:B------:R-:W-:Y:S06]  /*12290*/  BAR.SYNC.DEFER_BLOCKING 0x0 ;  /* 0x0000000000007b1d */ /* 0x000fec0000010000 */
[----:B------:R-:W-:Y:S01]  /*122a0*/  @!PT LDS RZ, [RZ] ;  /* 0x00000000fffff984 */ /* 0x000fe20000000800 */
[----:B------:R-:W-:Y:S01]  /*122b0*/  @!PT LDS RZ, [RZ] ;  /* 0x00000000fffff984 */ /* 0x000fe20000000800 */
[----:B------:R-:W-:Y:S01]  /*122c0*/  @!PT LDS RZ, [RZ] ;  /* 0x00000000fffff984 */ /* 0x000fe20000000800 */
[----:B------:R3:W-:Y:S04]  /*122d0*/  LDGSTS.E [R20], [R8.64], P1 ;  /* 0x0000000008147fae */ /* 0x0007e80008921844 */
[----:B---3--:R-:W3:Y:S01]  /*122e0*/  LDL R9, [R1+0x80] ;  /* 0x0000800001097983 */ /* 0x008ee20000100800 */
[----:B-1----:R-:W-:-:S03]  /*122f0*/  IADD3 R6, P0, R2, R212, RZ ;  /* 0x000000d402067210 */ /* 0x002fc60007f1e0ff */
[----:B------:R-:W3:Y:S02]  /*12300*/  LDL R8, [R1+0x84] ;  /* 0x0000840001087983 */ /* 0x000ee40000100800 */
[----:B------:R-:W-:Y:S01]  /*12310*/  IMAD.X R7, R5, 0x1, R213, P0 ;  /* 0x0000000105077824 */ /* 0x000fe200000e06d5 */
[----:B------:R-:W-:-:S04]  /*12320*/  ISETP.GT.AND P0, PT, R3, 0x8, PT ;  /* 0x000000080300780c */ /* 0x000fc80003f04270 */
[----:B------:R1:W-:Y:S02]  /*12330*/  LDGSTS.E [R20+0x800], [R6.64], P2 ;  /* 0x0080000006147fae */ /* 0x0003e40009121844 */
[----:B-1----:R-:W-:Y:S02]  /*12340*/  SEL R6, RZ, 0x4, !P0 ;  /* 0x00000004ff067807 */ /* 0x002fe40004000000 */
[----:B------:R-:W-:Y:S02]  /*12350*/  ISETP.GT.AND P0, PT, R3, 0xc, PT ;  /* 0x0000000c0300780c */ /* 0x000fe40003f04270 */
[----:B------:R-:W-:-:S04]  /*12360*/  SEL R6, R6, RZ, !P5 ;  /* 0x000000ff06067207 */ /* 0x000fc80006800000 */
[----:B------:R-:W-:Y:S02]  /*12370*/  ISETP.NE.U32.AND P1, PT, R6, RZ, PT ;  /* 0x000000ff0600720c */ /* 0x000fe40003f25070 */
[----:B------:R-:W-:-:S04]  /*12380*/  SEL R6, RZ, 0x4, !P0 ;  /* 0x00000004ff067807 */ /* 0x000fc80004000000 */
[----:B------:R-:W-:-:S04]  /*12390*/  SEL R6, R6, RZ, !P5 ;  /* 0x000000ff06067207 */ /* 0x000fc80006800000 */
[----:B------:R-:W-:Y:S02]  /*123a0*/  ISETP.NE.U32.AND P0, PT, R6, RZ, PT ;  /* 0x000000ff0600720c */ /* 0x000fe40003f05070 */
[----:B------:R-:W-:-:S05]  /*123b0*/  IADD3 R6, P2, R2, R220, RZ ;  /* 0x000000dc02067210 */ /* 0x000fca0007f5e0ff */
[----:B------:R-:W-:-:S05]  /*123c0*/  IMAD.X R7, R5, 0x1, R221, P2 ;  /* 0x0000000105077824 */ /* 0x000fca00010e06dd */
[----:B------:R1:W-:Y:S02]  /*123d0*/  LDGSTS.E [R20+0x1000], [R6.64], P1 ;  /* 0x0100000006147fae */ /* 0x0003e40008921844 */
[----:B-1----:R-:W-:-:S05]  /*123e0*/  IADD3 R6, P1, R2, R228, RZ ;  /* 0x000000e402067210 */ /* 0x002fca0007f3e0ff */
[----:B------:R-:W-:-:S05]  /*123f0*/  IMAD.X R7, R5, 0x1, R229, P1 ;  /* 0x0000000105077824 */ /* 0x000fca00008e06e5 */
[----:B------:R1:W-:Y:S01]  /*12400*/  LDGSTS.E [R20+0x1800], [R6.64], P0 ;  /* 0x0180000006147fae */ /* 0x0003e20008121844 */
[----:B------:R-:W-:-:S04]  /*12410*/  ISETP.GT.AND P0, PT, R3, 0x10, PT ;  /* 0x000000100300780c */ /* 0x000fc80003f04270 */
        /* <DEDUP_REMOVED lines=21> */
[----:B--2---:R-:W-:Y:S01]  /*12570*/  IADD3 R6, P2, R2, R36, RZ ;  /* 0x0000002402067210 */ /* 0x004fe20007f5e0ff */
[----:B------:R-:W-:Y:S01]  /*12580*/  HMMA.1688.F32.TF32 R56, R140, R10, R56 ;  /* 0x0000000a8c38723c */ /* 0x000fe20000081038 */
[----:B------:R-:W2:Y:S03]  /*12590*/  LDL R36, [R1+0x164] ;  /* 0x0001640001247983 */ /* 0x000ea60000100800 */
[----:B------:R-:W-:-:S04]  /*125a0*/  IMAD.X R7, R5, 0x1, R33, P2 ;  /* 0x0000000105077824 */ /* 0x000fc800010e0621 */
[----:B------:R-:W-:Y:S01]  /*125b0*/  HMMA.1688.F32.TF32 R52, R140, R74, R52 ;  /* 0x0000004a8c34723c */ /* 0x000fe20000081034 */
[----:B------:R1:W-:Y:S07]  /*125c0*/  LDGSTS.E [R20+0x3000], [R6.64], P1 ;  /* 0x0300000006147fae */ /* 0x0003ee0008921844 */
[----:B------:R-:W-:Y:S01]  /*125d0*/  HMMA.1688.F32.TF32 R100, R136, R76, R100 ;  /* 0x0000004c8864723c */ /* 0x000fe20000081064 */
[----:B------:R-:W2:Y:S01]  /*125e0*/  S2R R196, SR_TID.X ;  /* 0x0000000000c47919 */ /* 0x000ea20000002100 */
[----:B-1----:R-:W-:-:S03]  /*125f0*/  IADD3 R6, P1, R2, R32, RZ ;  /* 0x0000002002067210 */ /* 0x002fc60007f3e0ff */
[----:B------:R-:W2:Y:S04]  /*12600*/  LDL R33, [R1+0x144] ;  /* 0x0001440001217983 */ /* 0x000ea80000100800 */
[----:B------:R-:W2:Y:S01]  /*12610*/  LDL R32, [R1+0xa0] ;  /* 0x0000a00001207983 */ /* 0x000ea20000100800 */
[----:B----4-:R-:W-:-:S03]  /*12620*/  IMAD.X R7, R5, 0x1, R29, P1 ;  /* 0x0000000105077824 */ /* 0x010fc600008e061d */
[----:B------:R-:W4:Y:S04]  /*12630*/  LDL R29, [R1+0xa4] ;  /* 0x0000a400011d7983 */ /* 0x000f280000100800 */
        /* <DEDUP_REMOVED lines=9> */
[C---:B------:R-:W-:Y:S02]  /*126d0*/  IADD3 R6, P2, R2.reuse, R28, RZ ;  /* 0x0000001c02067210 */ /* 0x040fe40007f5e0ff */
[----:B------:R-:W4:Y:S03]  /*126e0*/  LDL R28, [R1+0xc0] ;  /* 0x0000c000011c7983 */ /* 0x000f260000100800 */
[----:B------:R-:W-:Y:S02]  /*126f0*/  IMAD.X R7, R5, 0x1, R25, P2 ;  /* 0x0000000105077824 */ /* 0x000fe400010e0619 */
[----:B------:R-:W4:Y:S04]  /*12700*/  LDL R25, [R1+0xc4] ;  /* 0x0000c40001197983 */ /* 0x000f280000100800 */
[----:B------:R1:W-:Y:S02]  /*12710*/  LDGSTS.E [R20+0x4000], [R6.64], P1 ;  /* 0x0400000006147fae */ /* 0x0003e40008921844 */
[----:B-1----:R-:W-:-:S02]  /*12720*/  IADD3 R6, P1, R2, R24, RZ ;  /* 0x0000001802067210 */ /* 0x002fc40007f3e0ff */
[----:B------:R-:W4:Y:S03]  /*12730*/  LDL R24, [R1+0xe0] ;  /* 0x0000e00001187983 */ /* 0x000f260000100800 */
[----:B------:R-:W-:Y:S02]  /*12740*/  IMAD.X R7, R5, 0x1, R21, P1 ;  /* 0x0000000105077824 */ /* 0x000fe400008e0615 */
[----:B------:R-:W4:Y:S04]  /*12750*/  LDL R21, [R1+0xe4] ;  /* 0x0000e40001157983 */ /* 0x000f280000100800 */
[----:B------:R1:W-:Y:S01]  /*12760*/  LDGSTS.E [R20+0x4800], [R6.64], P0 ;  /* 0x0480000006147fae */ /* 0x0003e20008121844 */
[----:B------:R-:W-:Y:S01]  /*12770*/  ISETP.GT.AND P0, PT, R3, 0x28, PT ;  /* 0x000000280300780c */ /* 0x000fe20003f04270 */
[----:B------:R-:W-:Y:S03]  /*12780*/  HMMA.1688.F32.TF32 R92, R140, R78, R92 ;  /* 0x0000004e8c5c723c */ /* 0x000fe6000008105c */
[----:B-1----:R-:W-:-:S05]  /*12790*/  SEL R6, RZ, 0x4, !P0 ;  /* 0x00000004ff067807 */ /* 0x002fca0004000000 */
[----:B------:R-:W-:Y:S01]  /*127a0*/  HMMA.1688.F32.TF32 R40, R140, R30, R40 ;  /* 0x0000001e8c28723c */ /* 0x000fe20000081028 */
[----:B------:R-:W-:Y:S02]  /*127b0*/  ISETP.GT.AND P0, PT, R3, 0x2c, PT ;  /* 0x0000002c0300780c */ /* 0x000fe40003f04270 */
[----:B------:R-:W-:-:S05]  /*127c0*/  SEL R6, R6, RZ, !P5 ;  /* 0x000000ff06067207 */ /* 0x000fca0006800000 */
[----:B------:R-:W-:Y:S01]  /*127d0*/  HMMA.1688.F32.TF32 R44, R140, R26, R44 ;  /* 0x0000001a8c2c723c */ /* 0x000fe2000008102c */
[----:B------:R-:W-:Y:S02]  /*127e0*/  ISETP.NE.U32.AND P1, PT, R6, RZ, PT ;  /* 0x000000ff0600720c */ /* 0x000fe40003f25070 */
[----:B------:R-:W-:-:S05]  /*127f0*/  SEL R6, RZ, 0x4, !P0 ;  /* 0x00000004ff067807 */ /* 0x000fca0004000000 */
[----:B------:R-:W-:Y:S01]  /*12800*/  HMMA.1688.F32.TF32 R48, R140, R22, R48 ;  /* 0x000000168c30723c */ /* 0x000fe20000081030 */
[----:B------:R-:W-:-:S07]  /*12810*/  SEL R6, R6, RZ, !P5 ;  /* 0x000000ff06067207 */ /* 0x000fce0006800000 */
[C---:B------:R-:W-:Y:S08]  /*12820*/  HMMA.1688.F32.TF32 R156, R140.reuse, R38, R156 ;  /* 0x000000268c9c723c */ /* 0x040ff0000008109c */
[----:B------:R-:W-:Y:S08]  /*12830*/  HMMA.1688.F32.TF32 R148, R140, R34, R148 ;  /* 0x000000228c94723c */ /* 0x000ff00000081094 */
[-C--:B------:R-:W-:Y:S08]  /*12840*/  HMMA.1688.F32.TF32 R132, R188, R10.reuse, R132 ;  /* 0x0000000abc84723c */ /* 0x080ff00000081084 */
[-C--:B------:R-:W-:Y:S08]  /*12850*/  HMMA.1688.F32.TF32 R108, R152, R10.reuse, R108 ;  /* 0x0000000a986c723c */ /* 0x080ff0000008106c */
[----:B------:R-:W-:Y:S01]  /*12860*/  HMMA.1688.F32.TF32 R140, R144, R10, R184 ;  /* 0x0000000a908c723c */ /* 0x000fe200000810b8 */
[----:B------:R-:W4:Y:S04]  /*12870*/  LDL R11, [R1+0x100] ;  /* 0x00010000010b7983 */ /* 0x000f280000100800 */
[----:B------:R-:W4:Y:S01]  /*12880*/  LDL R10, [R1+0x104] ;  /* 0x00010400010a7983 */ /* 0x000f220000100800 */
[----:B------:R-:W-:-:S02]  /*12890*/  ISETP.NE.U32.AND P0, PT, R6, RZ, PT ;  /* 0x000000ff0600720c */ /* 0x000fc40003f05070 */
[C---:B---3--:R-:W-:Y:S02]  /*128a0*/  IADD3 R6, P2, R2.reuse, R9, RZ ;  /* 0x0000000902067210 */ /* 0x048fe40007f5e0ff */
[----:B------:R-:W3:Y:S03]  /*128b0*/  LDL R9, [R1+0x120] ;  /* 0x0001200001097983 */ /* 0x000ee60000100800 */
[----:B------:R-:W-:Y:S02]  /*128c0*/  IMAD.X R7, R5, 0x1, R8, P2 ;  /* 0x0000000105077824 */ /* 0x000fe400010e0608 */
[----:B------:R-:W3:Y:S04]  /*128d0*/  LDL R8, [R1+0x124] ;  /* 0x0001240001087983 */ /* 0x000ee80000100800 */
[----:B------:R2:W-:Y:S02]  /*128e0*/  LDGSTS.E [R20+0x5000], [R6.64], P1 ;  /* 0x0500000006147fae */ /* 0x0005e40008921844 */
[----:B--2---:R-:W-:-:S02]  /*128f0*/  IADD3 R6, P1, R2, R32, RZ ;  /* 0x0000002002067210 */ /* 0x004fc40007f3e0ff */
[----:B------:R-:W2:Y:S03]  /*12900*/  LDL R32, [R1+0xa8] ;  /* 0x0000a80001207983 */ /* 0x000ea60000100800 */
[----:B----4-:R-:W-:Y:S02]  /*12910*/  IMAD.X R7, R5, 0x1, R29, P1 ;  /* 0x0000000105077824 */ /* 0x010fe400008e061d */
        /* <DEDUP_REMOVED lines=11> */
[----:B------:R-:W2:Y:S03]  /*129d0*/  LDL R28, [R1+0x8] ;  /* 0x00000800011c7983 */ /* 0x000ea60000100800 */
[----:B------:R-:W-:Y:S02]  /*129e0*/  IMAD.X R7, R5, 0x1, R25, P2 ;  /* 0x0000000105077824 */ /* 0x000fe400010e0619 */
[----:B------:R-:W2:Y:S04]  /*129f0*/  LDL R25, [R1+0xc] ;  /* 0x00000c0001197983 */ /* 0x000ea80000100800 */
[----:B------:R1:W-:Y:S02]  /*12a00*/  LDGSTS.E [R20+0x6000], [R6.64], P1 ;  /* 0x0600000006147fae */ /* 0x0003e40008921844 */
[----:B-1----:R-:W-:-:S02]  /*12a10*/  IADD3 R6, P1, R2, R24, RZ ;  /* 0x0000001802067210 */ /* 0x002fc40007f3e0ff */
[----:B------:R-:W2:Y:S03]  /*12a20*/  LDL R24, [R1+0x48] ;  /* 0x0000480001187983 */ /* 0x000ea60000100800 */
[----:B------:R-:W-:Y:S02]  /*12a30*/  IMAD.X R7, R5, 0x1, R21, P1 ;  /* 0x0000000105077824 */ /* 0x000fe400008e0615 */
[----:B------:R-:W2:Y:S04]  /*12a40*/  LDL R21, [R1+0x4c] ;  /* 0x00004c0001157983 */ /* 0x000ea80000100800 */
        /* <DEDUP_REMOVED lines=14> */
[----:B---3--:R-:W-:-:S02]  /*12b30*/  IADD3 R6, P1, R2, R9, RZ ;  /* 0x0000000902067210 */ /* 0x008fc40007f3e0ff */
[----:B------:R-:W3:Y:S03]  /*12b40*/  LDL R9, [R1+0x2c] ;  /* 0x00002c0001097983 */ /* 0x000ee60000100800 */
[----:B------:R-:W-:-:S05]  /*12b50*/  IMAD.X R7, R5, 0x1, R8, P1 ;  /* 0x0000000105077824 */ /* 0x000fca00008e0608 */
[----:B------:R1:W-:Y:S01]  /*12b60*/  LDGSTS.E [R20+0x7800], [R6.64], P0 ;  /* 0x0780000006147fae */ /* 0x0003e20008121844 */
[----:B------:R-:W-:-:S04]  /*12b70*/  ISETP.GT.AND P0, PT, R3, 0x1, PT ;  /* 0x000000010300780c */ /* 0x000fc80003f04270 */
[----:B-1----:R-:W-:Y:S01]  /*12b80*/  SEL R6, RZ, 0x4, !P0 ;  /* 0x00000004ff067807 */ /* 0x002fe20004000000 */
[----:B------:R-:W3:Y:S01]  /*12b90*/  LDL R20, [R1+0x68] ;  /* 0x0000680001147983 */ /* 0x000ee20000100800 */
[----:B------:R-:W-:Y:S02]  /*12ba0*/  ISETP.GT.AND P0, PT, R3, 0x5, PT ;  /* 0x000000050300780c */ /* 0x000fe40003f04270 */
[----:B------:R-:W-:-:S04]  /*12bb0*/  SEL R6, R6, RZ, !P5 ;  /* 0x000000ff06067207 */ /* 0x000fc80006800000 */
[----:B------:R-:W-:Y:S02]  /*12bc0*/  ISETP.NE.U32.AND P1, PT, R6, RZ, PT ;  /* 0x000000ff0600720c */ /* 0x000fe40003f25070 */
[----:B------:R-:W-:-:S04]  /*12bd0*/  SEL R6, RZ, 0x4, !P0 ;  /* 0x00000004ff067807 */ /* 0x000fc80004000000 */
[----:B------:R-:W-:Y:S02]  /*12be0*/  SEL R6, R6, RZ, !P5 ;  /* 0x000000ff06067207 */ /* 0x000fe40006800000 */
[----:B------:R-:W-:Y:S02]  /*12bf0*/  LOP3.LUT R8, R252, 0x20, RZ, 0x3c, !PT ;  /* 0x00000020fc087812 */ /* 0x000fe400078e3cff */
[----:B------:R-:W-:Y:S02]  /*12c00*/  ISETP.NE.U32.AND P0, PT, R6, RZ, PT ;  /* 0x000000ff0600720c */ /* 0x000fe40003f05070 */
[----:B------:R-:W-:Y:S01]  /*12c10*/  IADD3 R6, P2, R2, R206, RZ ;  /* 0x000000ce02067210 */ /* 0x000fe20007f5e0ff */
[----:B------:R-:W-:-:S04]  /*12c20*/  IMAD R8, R197, 0x8000, R8 ;  /* 0x00008000c5087824 */ /* 0x000fc800078e0208 */
        /* <DEDUP_REMOVED lines=41> */
[C---:B--2---:R-:W-:Y:S02]  /*12ec0*/  IADD3 R6, P2, R2.reuse, R28, RZ ;  /* 0x0000001c02067210 */ /* 0x044fe40007f5e0ff */
[----:B------:R-:W2:Y:S03]  /*12ed0*/  LDL R28, [R1+0xc8] ;  /* 0x0000c800011c7983 */ /* 0x000ea60000100800 */
[----:B------:R-:W-:Y:S02]  /*12ee0*/  IMAD.X R7, R5, 0x1, R25, P2 ;  /* 0x0000000105077824 */ /* 0x000fe400010e0619 */
[----:B------:R-:W2:Y:S04]  /*12ef0*/  LDL R25, [R1+0xcc] ;  /* 0x0000cc0001197983 */ /* 0x000ea80000100800 */
[----:B------:R4:W-:Y:S02]  /*12f00*/  LDGSTS.E [R8+0x3200], [R6.64], P1 ;  /* 0x0320000006087fae */ /* 0x0009e40008921844 */
[----:B----4-:R-:W-:-:S02]  /*12f10*/  IADD3 R6, P1, R2, R10, RZ ;  /* 0x0000000a02067210 */ /* 0x010fc40007f3e0ff */
[----:B------:R-:W4:Y:S03]  /*12f20*/  LDL R10, [R1+0x88] ;  /* 0x00008800010a7983 */ /* 0x000f260000100800 */
[----:B---3--:R-:W-:Y:S02]  /*12f30*/  IMAD.X R7, R5, 0x1, R9, P1 ;  /* 0x0000000105077824 */ /* 0x008fe400008e0609 */
[----:B------:R-:W3:Y:S04]  /*12f40*/  LDL R9, [R1+0x8c] ;  /* 0x00008c0001097983 */ /* 0x000ee80000100800 */
        /* <DEDUP_REMOVED lines=27> */
[C---:B----4-:R-:W-:Y:S02]  /*13100*/  IADD3 R6, P2, R2.reuse, R10, RZ ;  /* 0x0000000a02067210 */ /* 0x050fe40007f5e0ff */
[----:B------:R-:W4:Y:S03]  /*13110*/  LDL R10, [R1+0x128] ;  /* 0x00012800010a7983 */ /* 0x000f260000100800 */
[----:B---3--:R-:W-:Y:S02]  /*13120*/  IMAD.X R7, R5, 0x1, R9, P2 ;  /* 0x0000000105077824 */ /* 0x008fe400010e0609 */
[----:B------:R-:W3:Y:S04]  /*13130*/  LDL R9, [R1+0x12c] ;  /* 0x00012c0001097983 */ /* 0x000ee80000100800 */
        /* <DEDUP_REMOVED lines=12> */
[----:B--2---:R-:W-:-:S05]  /*13200*/  IADD3 R6, P2, R2, R28, RZ ;  /* 0x0000001c02067210 */ /* 0x004fca0007f5e0ff */
[----:B------:R-:W-:-:S05]  /*13210*/  IMAD.X R7, R5, 0x1, R25, P2 ;  /* 0x0000000105077824 */ /* 0x000fca00010e0619 */
[----:B------:R1:W-:Y:S02]  /*13220*/  LDGSTS.E [R8+0x6200], [R6.64], P1 ;  /* 0x0620000006087fae */ /* 0x0003e40008921844 */
[----:B-1----:R-:W-:Y:S01]  /*13230*/  IADD3 R6, P1, R2, R24, RZ ;  /* 0x0000001802067210 */ /* 0x002fe20007f3e0ff */
[----:B------:R-:W-:Y:S01]  /*13240*/  HMMA.1688.F32.TF32 R124, R188, R78, R124 ;  /* 0x0000004ebc7c723c */ /* 0x000fe2000008107c */
        /* <DEDUP_REMOVED lines=14> */
[----:B------:R-:W-:Y:S01]  /*13330*/  IMAD.X R7, R5, 0x1, R11, P2 ;  /* 0x0000000105077824 */ /* 0x000fe200010e060b */
[-C--:B------:R-:W-:Y:S01]  /*13340*/  HMMA.1688.F32.TF32 R100, R152, R78.reuse, R100 ;  /* 0x0000004e9864723c */ /* 0x080fe20000081064 */
[----:B------:R-:W2:Y:S04]  /*13350*/  LDL R11, [R1+0x74] ;  /* 0x00007400010b7983 */ /* 0x000ea80000100800 */
[----:B------:R4:W-:Y:S03]  /*13360*/  LDGSTS.E [R8+0x7200], [R6.64], P1 ;  /* 0x0720000006087fae */ /* 0x0009e60008921844 */
[----:B------:R-:W-:Y:S01]  /*13370*/  HMMA.1688.F32.TF32 R76, R144, R78, R12 ;  /* 0x0000004e904c723c */ /* 0x000fe2000008100c */
[----:B------:R-:W2:Y:S04]  /*13380*/  LDL R15, [R1+0x14] ;  /* 0x00001400010f7983 */ /* 0x000ea80000100800 */
[----:B------:R-:W2:Y:S04]  /*13390*/  LDL R14, [R1+0x50] ;  /* 0x00005000010e7983 */ /* 0x000ea80000100800 */
[----:B------:R-:W2:Y:S04]  /*133a0*/  LDL R13, [R1+0x54] ;  /* 0x00005400010d7983 */ /* 0x000ea80000100800 */
[----:B------:R-:W2:Y:S01]  /*133b0*/  LDL R12, [R1+0x70] ;  /* 0x00007000010c7983 */ /* 0x000ea20000100800 */
[----:B----4-:R-:W-:-:S03]  /*133c0*/  IADD3 R6, P1, R2, R10, RZ ;  /* 0x0000000a02067210 */ /* 0x010fc60007f3e0ff */
[----:B------:R-:W4:Y:S02]  /*133d0*/  LDL R10, [R1+0x30] ;  /* 0x00003000010a7983 */ /* 0x000f240000100800 */
[----:B---3--:R-:W-:Y:S01]  /*133e0*/  IMAD.X R7, R5, 0x1, R9, P1 ;  /* 0x0000000105077824 */ /* 0x008fe200008e0609 */
[----:B------:R-:W-:-:S04]  /*133f0*/  LOP3.LUT R9, R252, 0x40, RZ, 0x3c, !PT ;  /* 0x00000040fc097812 */ /* 0x000fc800078e3cff */
[----:B------:R1:W-:Y:S02]  /*13400*/  LDGSTS.E [R8+0x7a00], [R6.64], P0 ;  /* 0x07a0000006087fae */ /* 0x0003e40008121844 */
[----:B-1----:R-:W-:Y:S02]  /*13410*/  IMAD R8, R197, 0x8000, R9 ;  /* 0x00008000c5087824 */ /* 0x002fe400078e0209 */
[----:B------:R-:W3:Y:S01]  /*13420*/  LDL R9, [R1+0x34] ;  /* 0x0000340001097983 */ /* 0x000ee20000100800 */
[----:B------:R-:W-:-:S04]  /*13430*/  ISETP.GT.AND P0, PT, R3, 0x2, PT ;  /* 0x000000020300780c */ /* 0x000fc80003f04270 */
[----:B------:R-:W-:Y:S02]  /*13440*/  SEL R6, RZ, 0x4, !P0 ;  /* 0x00000004ff067807 */ /* 0x000fe40004000000 */
        /* <DEDUP_REMOVED lines=101> */
[C---:B------:R-:W-:Y:S01]  /*13aa0*/  IMAD.X R7, R5.reuse, 0x1, R15, P2 ;  /* 0x0000000105077824 */ /* 0x040fe200010e060f */
[-C--:B------:R-:W-:Y:S01]  /*13ab0*/  HMMA.1688.F32.TF32 R120, R188, R30.reuse, R120 ;  /* 0x0000001ebc78723c */ /* 0x080fe20000081078 */
[----:B------:R-:W2:Y:S04]  /*13ac0*/  LDL R15, [R1+0x5c] ;  /* 0x00005c00010f7983 */ /* 0x000ea80000100800 */
[----:B------:R1:W-:Y:S02]  /*13ad0*/  LDGSTS.E [R8+0x6400], [R6.64], P1 ;  /* 0x0640000006087fae */ /* 0x0003e40008921844 */
[----:B-1----:R-:W-:Y:S01]  /*13ae0*/  IADD3 R6, P1, R2, R14, RZ ;  /* 0x0000000e02067210 */ /* 0x002fe20007f3e0ff */
[----:B------:R-:W-:Y:S01]  /*13af0*/  HMMA.1688.F32.TF32 R96, R152, R30, R96 ;  /* 0x0000001e9860723c */ /* 0x000fe20000081060 */
[----:B------:R-:W2:Y:S03]  /*13b00*/  LDL R14, [R1+0x78] ;  /* 0x00007800010e7983 */ /* 0x000ea60000100800 */
[----:B------:R-:W-:-:S02]  /*13b10*/  IMAD.X R7, R5, 0x1, R13, P1 ;  /* 0x0000000105077824 */ /* 0x000fc400008e060d */
        /* <DEDUP_REMOVED lines=10> */
[C---:B------:R-:W-:Y:S01]  /*13bc0*/  IADD3 R6, P2, R2.reuse, R12, RZ ;  /* 0x0000000c02067210 */ /* 0x040fe20007f5e0ff */
[----:B------:R-:W-:Y:S01]  /*13bd0*/  HMMA.1688.F32.TF32 R28, R144, R30, R16 ;  /* 0x0000001e901c723c */ /* 0x000fe20000081010 */
[----:B------:R-:W2:Y:S03]  /*13be0*/  LDL R19, [R1+0x1c] ;  /* 0x00001c0001137983 */ /* 0x000ea60000100800 */
[----:B------:R-:W-:Y:S01]  /*13bf0*/  IMAD.X R7, R5, 0x1, R11, P2 ;  /* 0x0000000105077824 */ /* 0x000fe200010e060b */
[----:B------:R-:W2:Y:S04]  /*13c00*/  LDL R18, [R1+0x38] ;  /* 0x0000380001127983 */ /* 0x000ea80000100800 */
[----:B------:R-:W2:Y:S04]  /*13c10*/  LDL R11, [R1+0x18] ;  /* 0x00001800010b7983 */ /* 0x000ea80000100800 */
[----:B------:R4:W-:Y:S04]  /*13c20*/  LDGSTS.E [R8+0x7400], [R6.64], P1 ;  /* 0x0740000006087fae */ /* 0x0009e80008921844 */
[----:B------:R-:W2:Y:S04]  /*13c30*/  LDL R17, [R1+0x3c] ;  /* 0x00003c0001117983 */ /* 0x000ea80000100800 */
[----:B------:R-:W2:Y:S04]  /*13c40*/  LDL R16, [R1+0x58] ;  /* 0x0000580001107983 */ /* 0x000ea80000100800 */
[----:B------:R-:W2:Y:S01]  /*13c50*/  LDL R12, [R1+0x98] ;  /* 0x00009800010c7983 */ /* 0x000ea20000100800 */
[----:B----4-:R-:W-:-:S05]  /*13c60*/  IADD3 R6, P1, R2, R10, RZ ;  /* 0x0000000a02067210 */ /* 0x010fca0007f3e0ff */
[----:B---3--:R-:W-:-:S05]  /*13c70*/  IMAD.X R7, R5, 0x1, R9, P1 ;  /* 0x0000000105077824 */ /* 0x008fca00008e0609 */
[----:B------:R1:W-:Y:S01]  /*13c80*/  LDGSTS.E [R8+0x7c00], [R6.64], P0 ;  /* 0x07c0000006087fae */ /* 0x0003e20008121844 */
[----:B------:R-:W-:-:S04]  /*13c90*/  ISETP.GT.AND P0, PT, R3, 0x3, PT ;  /* 0x000000030300780c */ /* 0x000fc80003f04270 */
[----:B-1----:R-:W-:Y:S02]  /*13ca0*/  SEL R6, RZ, 0x4, !P0 ;  /* 0x00000004ff067807 */ /* 0x002fe40004000000 */
[----:B------:R-:W-:Y:S02]  /*13cb0*/  ISETP.GT.AND P0, PT, R3, 0x7, PT ;  /* 0x000000070300780c */ /* 0x000fe40003f04270 */
[----:B------:R-:W-:Y:S02]  /*13cc0*/  SEL R6, R6, RZ, !P5 ;  /* 0x000000ff06067207 */ /* 0x000fe40006800000 */
[----:B------:R-:W-:Y:S02]  /*13cd0*/  SEL R7, RZ, 0x4, !P0 ;  /* 0x00000004ff077807 */ /* 0x000fe40004000000 */
[----:B------:R-:W-:Y:S02]  /*13ce0*/  ISETP.NE.U32.AND P2, PT, R6, RZ, PT ;  /* 0x000000ff0600720c */ /* 0x000fe40003f45070 */
[----:B------:R-:W-:-:S02]  /*13cf0*/  IADD3 R6, P0, R2, R210, RZ ;  /* 0x000000d202067210 */ /* 0x000fc40007f1e0ff */
[----:B------:R-:W-:Y:S02]  /*13d00*/  LOP3.LUT R9, R252, 0x60, RZ, 0x3c, !PT ;  /* 0x00000060fc097812 */ /* 0x000fe400078e3cff */
[----:B------:R-:W-:Y:S01]  /*13d10*/  SEL R8, R7, RZ, !P5 ;  /* 0x000000ff07087207 */ /* 0x000fe20006800000 */
[----:B------:R-:W-:Y:S01]  /*13d20*/  IMAD.X R7, R5, 0x1, R211, P0 ;  /* 0x0000000105077824 */ /* 0x000fe200000e06d3 */
[----:B------:R-:W-:Y:S01]  /*13d30*/  ISETP.GT.AND P1, PT, R3, 0xb, PT ;  /* 0x0000000b0300780c */ /* 0x000fe20003f24270 */
[----:B------:R-:W-:Y:S01]  /*13d40*/  IMAD R32, R197, 0x8000, R9 ;  /* 0x00008000c5207824 */ /* 0x000fe200078e0209 */
[----:B------:R-:W-:Y:S02]  /*13d50*/  ISETP.NE.U32.AND P0, PT, R8, RZ, PT ;  /* 0x000000ff0800720c */ /* 0x000fe40003f05070 */
[----:B------:R-:W-:Y:S02]  /*13d60*/  SEL R8, RZ, 0x4, !P1 ;  /* 0x00000004ff087807 */ /* 0x000fe40004800000 */
[----:B------:R1:W-:Y:S01]  /*13d70*/  LDGSTS.E [R32+0x600], [R6.64], P2 ;  /* 0x0060000006207fae */ /* 0x0003e20009121844 */
[----:B------:R-:W-:-:S02]  /*13d80*/  ISETP.GT.AND P1, PT, R3, 0xf, PT ;  /* 0x0000000f0300780c */ /* 0x000fc40003f24270 */
[----:B------:R-:W-:Y:S02]  /*13d90*/  SEL R8, R8, RZ, !P5 ;  /* 0x000000ff08087207 */ /* 0x000fe40006800000 */
[----:B------:R-:W-:Y:S02]  /*13da0*/  SEL R10, RZ, 0x4, !P1 ;  /* 0x00000004ff0a7807 */ /* 0x000fe40004800000 */
[----:B-1----:R-:W-:-:S05]  /*13db0*/  IADD3 R6, P2, R2, R218, RZ ;  /* 0x000000da02067210 */ /* 0x002fca0007f5e0ff */
[----:B------:R-:W-:Y:S01]  /*13dc0*/  IMAD.X R7, R5, 0x1, R219, P2 ;  /* 0x0000000105077824 */ /* 0x000fe200010e06db */
[----:B------:R-:W-:Y:S02]  /*13dd0*/  ISETP.NE.U32.AND P2, PT, R8, RZ, PT ;  /* 0x000000ff0800720c */ /* 0x000fe40003f45070 */
[----:B------:R-:W-:Y:S02]  /*13de0*/  IADD3 R8, P3, R2, R226, RZ ;  /* 0x000000e202087210 */ /* 0x000fe40007f7e0ff */
[----:B------:R-:W-:Y:S01]  /*13df0*/  SEL R10, R10, RZ, !P5 ;  /* 0x000000ff0a0a7207 */ /* 0x000fe20006800000 */
[----:B------:R1:W-:Y:S01]  /*13e00*/  LDGSTS.E [R32+0xe00], [R6.64], P0 ;  /* 0x00e0000006207fae */ /* 0x0003e20008121844 */
[----:B------:R-:W-:Y:S01]  /*13e10*/  ISETP.GT.AND P0, PT, R3, 0x13, PT ;  /* 0x000000130300780c */ /* 0x000fe20003f04270 */
[----:B------:R-:W-:Y:S01]  /*13e20*/  IMAD.X R9, R5, 0x1, R227, P3 ;  /* 0x0000000105097824 */ /* 0x000fe200018e06e3 */
[----:B------:R-:W-:-:S05]  /*13e30*/  ISETP.NE.U32.AND P3, PT, R10, RZ, PT ;  /* 0x000000ff0a00720c */ /* 0x000fca0003f65070 */
[----:B------:R3:W-:Y:S01]  /*13e40*/  LDGSTS.E [R32+0x1600], [R8.64], P2 ;  /* 0x0160000008207fae */ /* 0x0007e20009121844 */
[----:B-1----:R-:W-:Y:S02]  /*13e50*/  SEL R7, RZ, 0x4, !P0 ;  /* 0x00000004ff077807 */ /* 0x002fe40004000000 */
[----:B------:R-:W-:Y:S02]  /*13e60*/  IADD3 R6, P0, R2, R234, RZ ;  /* 0x000000ea02067210 */ /* 0x000fe40007f1e0ff */
[----:B---3--:R-:W-:-:S03]  /*13e70*/  SEL R8, R7, RZ, !P5 ;  /* 0x000000ff07087207 */ /* 0x008fc60006800000 */
[----:B------:R-:W-:Y:S01]  /*13e80*/  IMAD.X R7, R5, 0x1, R235, P0 ;  /* 0x0000000105077824 */ /* 0x000fe200000e06eb */
[----:B------:R-:W-:-:S04]  /*13e90*/  ISETP.NE.U32.AND P0, PT, R8, RZ, PT ;  /* 0x000000ff0800720c */ /* 0x000fc80003f05070 */
[----:B------:R1:W-:Y:S02]  /*13ea0*/  LDGSTS.E [R32+0x1e00], [R6.64], P3 ;  /* 0x01e0000006207fae */ /* 0x0003e40009921844 */
[----:B-1----:R-:W-:-:S05]  /*13eb0*/  IADD3 R6, P2, R2, R242, RZ ;  /* 0x000000f202067210 */ /* 0x002fca0007f5e0ff */
[----:B------:R-:W-:-:S05]  /*13ec0*/  IMAD.X R7, R5, 0x1, R243, P2 ;  /* 0x0000000105077824 */ /* 0x000fca00010e06f3 */
[----:B------:R1:W-:Y:S01]  /*13ed0*/  LDGSTS.E [R32+0x2600], [R6.64], P0 ;  /* 0x0260000006207fae */ /* 0x0003e20008121844 */
[----:B------:R-:W-:-:S04]  /*13ee0*/  ISETP.GT.AND P0, PT, R3, 0x1f, PT ;  /* 0x0000001f0300780c */ /* 0x000fc80003f04270 */
[----:B-1----:R-:W-:Y:S02]  /*13ef0*/  SEL R7, RZ, 0x4, !P0 ;  /* 0x00000004ff077807 */ /* 0x002fe40004000000 */
[----:B--2---:R-:W-:Y:S02]  /*13f00*/  IADD3 R6, P0, R2, R11, RZ ;  /* 0x0000000b02067210 */ /* 0x004fe40007f1e0ff */
[----:B------:R-:W2:Y:S01]  /*13f10*/  LDL R11, [R1+0x9c] ;  /* 0x00009c00010b7983 */ /* 0x000ea20000100800 */
[----:B------:R-:W-:-:S04]  /*13f20*/  ISETP.GT.AND P1, PT, R3, 0x17, PT ;  /* 0x000000170300780c */ /* 0x000fc80003f24270 */
[----:B------:R-:W-:Y:S02]  /*13f30*/  SEL R8, RZ, 0x4, !P1 ;  /* 0x00000004ff087807 */ /* 0x000fe40004800000 */
[----:B------:R-:W-:Y:S02]  /*13f40*/  ISETP.GT.AND P1, PT, R3, 0x1b, PT ;  /* 0x0000001b0300780c */ /* 0x000fe40003f24270 */
[----:B------:R-:W-:Y:S02]  /*13f50*/  SEL R8, R8, RZ, !P5 ;  /* 0x000000ff08087207 */ /* 0x000fe40006800000 */
[----:B------:R-:W-:Y:S02]  /*13f60*/  SEL R10, RZ, 0x4, !P1 ;  /* 0x00000004ff0a7807 */ /* 0x000fe40004800000 */
[----:B------:R-:W-:Y:S02]  /*13f70*/  ISETP.NE.U32.AND P2, PT, R8, RZ, PT ;  /* 0x000000ff0800720c */ /* 0x000fe40003f45070 */
[----:B------:R-:W-:-:S02]  /*13f80*/  IADD3 R8, P3, R2, R250, RZ ;  /* 0x000000fa02087210 */ /* 0x000fc40007f7e0ff */
[----:B------:R-:W-:-:S03]  /*13f90*/  SEL R10, R10, RZ, !P5 ;  /* 0x000000ff0a0a7207 */ /* 0x000fc60006800000 */
[----:B------:R-:W-:Y:S01]  /*13fa0*/  IMAD.X R9, R5, 0x1, R251, P3 ;  /* 0x0000000105097824 */ /* 0x000fe200018e06fb */
[----:B------:R-:W-:Y:S02]  /*13fb0*/  ISETP.NE.U32.AND P3, PT, R10, RZ, PT ;  /* 0x000000ff0a00720c */ /* 0x000fe40003f65070 */
[----:B------:R-:W-:-:S03]  /*13fc0*/  ISETP.GT.AND P1, PT, R3, 0x23, PT ;  /* 0x000000230300780c */ /* 0x000fc60003f24270 */
[----:B------:R1:W-:Y:S02]  /*13fd0*/  LDGSTS.E [R32+0x2e00], [R8.64], P2 ;  /* 0x02e0000008207fae */ /* 0x0003e40009121844 */
[----:B-1----:R-:W-:Y:S01]  /*13fe0*/  SEL R8, R7, RZ, !P5 ;  /* 0x000000ff07087207 */ /* 0x002fe20006800000 */
[----:B------:R-:W-:-:S03]  /*13ff0*/  IMAD.X R7, R5, 0x1, R19, P0 ;  /* 0x0000000105077824 */ /* 0x000fc600000e0613 */
[----:B------:R-:W-:Y:S02]  /*14000*/  ISETP.NE.U32.AND P0, PT, R8, RZ, PT ;  /* 0x000000ff0800720c */ /* 0x000fe40003f05070 */
[----:B------:R-:W-:Y:S01]  /*14010*/  SEL R8, RZ, 0x4, !P1 ;  /* 0x00000004ff087807 */ /* 0x000fe20004800000 */
[----:B------:R1:W-:Y:S01]  /*14020*/  LDGSTS.E [R32+0x3600], [R6.64], P3 ;  /* 0x0360000006207fae */ /* 0x0003e20009921844 */
[----:B------:R-:W-:Y:S02]  /*14030*/  ISETP.GT.AND P1, PT, R3, 0x27, PT ;  /* 0x000000270300780c */ /* 0x000fe40003f24270 */
        /* <DEDUP_REMOVED lines=10> */
[----:B------:R-:W-:Y:S02]  /*140e0*/  ISETP.NE.U32.AND P3, PT, R10, RZ, PT ;  /* 0x000000ff0a00720c */ /* 0x000fe40003f65070 */
[----:B------:R-:W3:Y:S04]  /*140f0*/  LDL R10, [R1+0xf8] ;  /* 0x0000f800010a7983 */ /* 0x000ee80000100800 */
[----:B------:R4:W-:Y:S01]  /*14100*/  LDGSTS.E [R32+0x4600], [R8.64], P2 ;  /* 0x0460000008207fae */ /* 0x0009e20009121844 */
[----:B-1----:R-:W-:-:S02]  /*14110*/  SEL R7, RZ, 0x4, !P0 ;  /* 0x00000004ff077807 */ /* 0x002fc40004000000 */
[C---:B------:R-:W-:Y:S02]  /*14120*/  IADD3 R6, P0, R2.reuse, R14, RZ ;  /* 0x0000000e02067210 */ /* 0x040fe40007f1e0ff */
[----:B------:R-:W3:Y:S01]  /*14130*/  LDL R14, [R1+0x118] ;  /* 0x00011800010e7983 */ /* 0x000ee20000100800 */
[----:B----4-:R-:W-:Y:S02]  /*14140*/  SEL R8, R7, RZ, !P5 ;  /* 0x000000ff07087207 */ /* 0x010fe40006800000 */
[----:B------:R-:W-:Y:S01]  /*14150*/  IMAD.X R7, R5, 0x1, R13, P0 ;  /* 0x0000000105077824 */ /* 0x000fe200000e060d */
[----:B------:R-:W4:Y:S04]  /*14160*/  LDL R9, [R1+0xdc] ;  /* 0x0000dc0001097983 */ /* 0x000f280000100800 */
[----:B------:R-:W3:Y:S04]  /*14170*/  LDL R13, [R1+0xb8] ;  /* 0x0000b800010d7983 */ /* 0x000ee80000100800 */
[----:B------:R1:W-:Y:S02]  /*14180*/  LDGSTS.E [R32+0x4e00], [R6.64], P3 ;  /* 0x04e0000006207fae */ /* 0x0003e40009921844 */
[----:B-1----:R-:W-:-:S02]  /*14190*/  IADD3 R6, P2, R2, R12, RZ ;  /* 0x0000000c02067210 */ /* 0x002fc40007f5e0ff */
[----:B------:R-:W4:Y:S01]  /*141a0*/  LDL R12, [R1+0xbc] ;  /* 0x0000bc00010c7983 */ /* 0x000f220000100800 */
[-C--:B------:R-:W-:Y:S08]  /*141b0*/  HMMA.1688.F32.TF32 R116, R188, R26.reuse, R116 ;  /* 0x0000001abc74723c */ /* 0x080ff00000081074 */
[-C--:B------:R-:W-:Y:S08]  /*141c0*/  HMMA.1688.F32.TF32 R84, R152, R26.reuse, R84 ;  /* 0x0000001a9854723c */ /* 0x080ff00000081054 */
[----:B------:R-:W-:Y:S01]  /*141d0*/  HMMA.1688.F32.TF32 R24, R144, R26, R60 ;  /* 0x0000001a9018723c */ /* 0x000fe2000008103c */
[----:B------:R-:W4:Y:S04]  /*141e0*/  LDL R63, [R1+0xfc] ;  /* 0x0000fc00013f7983 */ /* 0x000f280000100800 */
[----:B------:R-:W4:Y:S03]  /*141f0*/  LDL R62, [R1+0x11c] ;  /* 0x00011c00013e7983 */ /* 0x000f260000100800 */
[-C--:B------:R-:W-:Y:S01]  /*14200*/  HMMA.1688.F32.TF32 R112, R188, R22.reuse, R176 ;  /* 0x00000016bc70723c */ /* 0x080fe200000810b0 */
[----:B------:R-:W4:Y:S04]  /*14210*/  LDL R61, [R1+0x140] ;  /* 0x00014000013d7983 */ /* 0x000f280000100800 */
[----:B------:R-:W4:Y:S03]  /*14220*/  LDL R60, [R1+0x13c] ;  /* 0x00013c00013c7983 */ /* 0x000f260000100800 */
[-C--:B------:R-:W-:Y:S08]  /*14230*/  HMMA.1688.F32.TF32 R88, R152, R22.reuse, R88 ;  /* 0x000000169858723c */ /* 0x080ff00000081058 */
[----:B------:R-:W-:Y:S01]  /*14240*/  HMMA.1688.F32.TF32 R20, R144, R22, R80 ;  /* 0x000000169014723c */ /* 0x000fe20000081050 */
[----:B------:R-:W4:Y:S01]  /*14250*/  LDL R80, [R1+0x138] ;  /* 0x0001380001507983 */ /* 0x000f220000100800 */
[----:B------:R-:W-:-:S02]  /*14260*/  ISETP.GT.AND P1, PT, R3, 0x2f, PT ;  /* 0x0000002f0300780c */ /* 0x000fc40003f24270 */
[----:B------:R-:W-:Y:S01]  /*14270*/  ISETP.NE.U32.AND P0, PT, R8, RZ, PT ;  /* 0x000000ff0800720c */ /* 0x000fe20003f05070 */
[----:B------:R-:W4:Y:S01]  /*14280*/  LDL R81, [R1+0x218] ;  /* 0x0002180001517983 */ /* 0x000f220000100800 */
[----:B--2---:R-:W-:-:S03]  /*14290*/  IMAD.X R7, R5, 0x1, R11, P2 ;  /* 0x0000000105077824 */ /* 0x004fc600010e060b */
[----:B------:R-:W2:Y:S01]  /*142a0*/  LDL R11, [R1+0xd8] ;  /* 0x0000d800010b7983 */ /* 0x000ea20000100800 */
[----:B------:R-:W-:Y:S02]  /*142b0*/  SEL R8, RZ, 0x4, !P1 ;  /* 0x00000004ff087807 */ /* 0x000fe40004800000 */
[----:B------:R-:W-:-:S05]  /*142c0*/  ISETP.GT.AND P1, PT, R3, 0x33, PT ;  /* 0x000000330300780c */ /* 0x000fca0003f24270 */
[----:B------:R1:W-:Y:S01]  /*142d0*/  LDGSTS.E [R32+0x5600], [R6.64], P0 ;  /* 0x0560000006207fae */ /* 0x0003e20008121844 */
[----:B------:R-:W-:Y:S02]  /*142e0*/  SEL R8, R8, RZ, !P5 ;  /* 0x000000ff08087207 */ /* 0x000fe40006800000 */
[C---:B------:R-:W-:Y:S02]  /*142f0*/  ISETP.GT.AND P2, PT, R3.reuse, 0x37, PT ;  /* 0x000000370300780c */ /* 0x040fe40003f44270 */
[----:B------:R-:W-:Y:S02]  /*14300*/  ISETP.NE.U32.AND P6, PT, R8, RZ, PT ;  /* 0x000000ff0800720c */ /* 0x000fe40003fc5070 */
[----:B------:R-:W-:Y:S02]  /*14310*/  SEL R8, RZ, 0x4, !P1 ;  /* 0x00000004ff087807 */ /* 0x000fe40004800000 */
[----:B------:R-:W-:Y:S02]  /*14320*/  ISETP.GT.AND P0, PT, R3, 0x3b, PT ;  /* 0x0000003b0300780c */ /* 0x000fe40003f04270 */
[----:B-1----:R-:W-:-:S02]  /*14330*/  SEL R6, RZ, 0x4, !P2 ;  /* 0x00000004ff067807 */ /* 0x002fc40005000000 */
[----:B------:R-:W-:Y:S02]  /*14340*/  SEL R8, R8, RZ, !P5 ;  /* 0x000000ff08087207 */ /* 0x000fe40006800000 */
[----:B------:R-:W-:Y:S02]  /*14350*/  ISETP.GT.AND P1, PT, R3, 0x3f, PT ;  /* 0x0000003f0300780c */ /* 0x000fe40003f24270 */
[----:B------:R-:W-:Y:S02]  /*14360*/  SEL R6, R6, RZ, !P5 ;  /* 0x000000ff06067207 */ /* 0x000fe40006800000 */
[----:B------:R-:W-:Y:S02]  /*14370*/  SEL R7, RZ, 0x4, !P0 ;  /* 0x00000004ff077807 */ /* 0x000fe40004000000 */
[----:B------:R-:W-:Y:S02]  /*14380*/  ISETP.NE.U32.AND P0, PT, R8, RZ, PT ;  /* 0x000000ff0800720c */ /* 0x000fe40003f05070 */
[----:B------:R-:W-:-:S02]  /*14390*/  SEL R8, RZ, 0x4, !P1 ;  /* 0x00000004ff087807 */ /* 0x000fc40004800000 */
[----:B------:R-:W-:Y:S02]  /*143a0*/  ISETP.NE.U32.AND P3, PT, R6, RZ, PT ;  /* 0x000000ff0600720c */ /* 0x000fe40003f65070 */
[----:B------:R-:W-:Y:S02]  /*143b0*/  SEL R7, R7, RZ, !P5 ;  /* 0x000000ff07077207 */ /* 0x000fe40006800000 */
[----:B------:R-:W-:Y:S02]  /*143c0*/  SEL R8, R8, RZ, !P5 ;  /* 0x000000ff08087207 */ /* 0x000fe40006800000 */
[----:B------:R-:W-:Y:S01]  /*143d0*/  ISETP.NE.U32.AND P2, PT, R7, RZ, PT ;  /* 0x000000ff0700720c */ /* 0x000fe20003f45070 */
[-C--:B------:R-:W-:Y:S01]  /*143e0*/  HMMA.1688.F32.TF32 R16, R144, R38.reuse, R68 ;  /* 0x000000269010723c */ /* 0x080fe20000081044 */
[----:B------:R-:W2:Y:S04]  /*143f0*/  LDL R70, [R1+0x180] ;  /* 0x0001800001467983 */ /* 0x000ea80000100800 */
[----:B------:R-:W2:Y:S04]  /*14400*/  LDL R69, [R1+0x1a0] ;  /* 0x0001a00001457983 */ /* 0x000ea80000100800 */
[----:B------:R-:W2:Y:S01]  /*14410*/  LDL R68, [R1+0x184] ;  /* 0x0001840001447983 */ /* 0x000ea20000100800 */
[-C--:B------:R-:W-:Y:S03]  /*14420*/  HMMA.1688.F32.TF32 R136, R188, R38.reuse, R172 ;  /* 0x00000026bc88723c */ /* 0x080fe600000810ac */
[----:B------:R-:W2:Y:S05]  /*14430*/  LDL R71, [R1+0x238] ;  /* 0x0002380001477983 */ /* 0x000eaa0000100800 */
[----:B------:R-:W-:Y:S01]  /*14440*/  HMMA.1688.F32.TF32 R168, R152, R38, R168 ;  /* 0x0000002698a8723c */ /* 0x000fe200000810a8 */
[----:B------:R-:W2:Y:S04]  /*14450*/  LDL R39, [R1+0x1c4] ;  /* 0x0001c40001277983 */ /* 0x000ea80000100800 */
[----:B------:R-:W2:Y:S01]  /*14460*/  LDL R38, [R1+0x1e4] ;  /* 0x0001e40001267983 */ /* 0x000ea20000100800 */
[----:B---3--:R-:W-:-:S02]  /*14470*/  IADD3 R6, P1, R2, R13, RZ ;  /* 0x0000000d02067210 */ /* 0x008fc40007f3e0ff */
[----:B------:R-:W-:-:S04]  /*14480*/  LOP3.LUT R13, R196, 0x3f, RZ, 0xc0, !PT ;  /* 0x0000003fc40d7812 */ /* 0x000fc800078ec0ff */
[----:B------:R-:W-:Y:S01]  /*14490*/  ISETP.GE.AND P4, PT, R13, R3, PT ;  /* 0x000000030d00720c */ /* 0x000fe20003f86270 */
[----:B----4-:R-:W-:Y:S01]  /*144a0*/  IMAD.X R7, R5, 0x1, R12, P1 ;  /* 0x0000000105077824 */ /* 0x010fe200008e060c */
[----:B------:R-:W-:Y:S02]  /*144b0*/  ISETP.NE.U32.AND P1, PT, R8, RZ, PT ;  /* 0x000000ff0800720c */ /* 0x000fe40003f25070 */
[----:B------:R-:W-:Y:S02]  /*144c0*/  SEL R8, RZ, 0x4, P4 ;  /* 0x00000004ff087807 */ /* 0x000fe40002000000 */
[----:B------:R1:W-:Y:S02]  /*144d0*/  LDGSTS.E [R32+0x5e00], [R6.64], P6 ;  /* 0x05e0000006207fae */ /* 0x0003e4000b121844 */
[----:B------:R-:W-:Y:S02]  /*144e0*/  SEL R8, R8, RZ, !P5 ;  /* 0x000000ff08087207 */ /* 0x000fe40006800000 */
[----:B------:R-:W-:-:S02]  /*144f0*/  IADD3 R14, P6, R2, R14, RZ ;  /* 0x0000000e020e7210 */ /* 0x000fc40007fde0ff */
[----:B-1----:R-:W-:-:S05]  /*14500*/  IADD3 R6, P5, R2, R10, RZ ;  /* 0x0000000a02067210 */ /* 0x002fca0007fbe0ff */
[C---:B------:R-:W-:Y:S02]  /*14510*/  IMAD.X R7, R5.reuse, 0x1, R63, P5 ;  /* 0x0000000105077824 */ /* 0x040fe400028e063f */
[----:B------:R-:W3:Y:S01]  /*14520*/  LDL R63, [R1+0x1a4] ;  /* 0x0001a400013f7983 */ /* 0x000ee20000100800 */
[----:B------:R-:W-:-:S03]  /*14530*/  IMAD.X R15, R5, 0x1, R62, P6 ;  /* 0x00000001050f7824 */ /* 0x000fc600030e063e */
[----:B------:R-:W4:Y:S01]  /*14540*/  LDL R62, [R1+0x1e0] ;  /* 0x0001e000013e7983 */ /* 0x000f220000100800 */
[-C--:B------:R-:W-:Y:S08]  /*14550*/  HMMA.1688.F32.TF32 R164, R188, R34.reuse, R164 ;  /* 0x00000022bca4723c */ /* 0x080ff000000810a4 */
[----:B------:R-:W-:Y:S01]  /*14560*/  HMMA.1688.F32.TF32 R160, R152, R34, R160 ;  /* 0x0000002298a0723c */ /* 0x000fe200000810a0 */
[----:B--2---:R-:W-:-:S05]  /*14570*/  IADD3 R12, P4, R2, R11, RZ ;  /* 0x0000000b020c7210 */ /* 0x004fca0007f9e0ff */
[----:B------:R-:W-:Y:S01]  /*14580*/  IMAD.X R13, R5, 0x1, R9, P4 ;  /* 0x00000001050d7824 */ /* 0x000fe200020e0609 */
[----:B------:R-:W-:Y:S02]  /*14590*/  ISETP.NE.U32.AND P4, PT, R8, RZ, PT ;  /* 0x000000ff0800720c */ /* 0x000fe40003f85070 */
[----:B------:R-:W-:Y:S01]  /*145a0*/  HMMA.1688.F32.TF32 R8, R144, R34, R64 ;  /* 0x000000229008723c */ /* 0x000fe20000081040 */
[----:B------:R-:W2:Y:S04]  /*145b0*/  LDL R64, [R1+0x1c0] ;  /* 0x0001c00001407983 */ /* 0x000ea80000100800 */
[----:B------:R1:W-:Y:S04]  /*145c0*/  LDGSTS.E [R32+0x6600], [R12.64], P0 ;  /* 0x066000000c207fae */ /* 0x0003e80008121844 */
[----:B------:R1:W-:Y:S04]  /*145d0*/  LDGSTS.E [R32+0x6e00], [R6.64], P3 ;  /* 0x06e0000006207fae */ /* 0x0003e80009921844 */
[----:B------:R1:W-:Y:S02]  /*145e0*/  LDGSTS.E [R32+0x7600], [R14.64], P2 ;  /* 0x076000000e207fae */ /* 0x0003e40009121844 */
[----:B-1----:R-:W-:-:S02]  /*145f0*/  IADD3 R12, P0, R2, R80, RZ ;  /* 0x00000050020c7210 */ /* 0x002fc40007f1e0ff */
[----:B------:R-:W2:Y:S01]  /*14600*/  LDL R34, [R1+0x224] ;  /* 0x0002240001227983 */ /* 0x000ea20000100800 */
[----:B------:R-:W-:-:S03]  /*14610*/  IADD3 R6, P3, R4, R61, RZ ;  /* 0x0000003d04067210 */ /* 0x000fc60007f7e0ff */
[----:B------:R-:W2:Y:S01]  /*14620*/  LDL R35, [R1+0x260] ;  /* 0x0002600001237983 */ /* 0x000ea20000100800 */
[----:B------:R-:W-:-:S03]  /*14630*/  IMAD.X R13, R5, 0x1, R60, P0 ;  /* 0x00000001050d7824 */ /* 0x000fc600000e063c */
[----:B------:R-:W2:Y:S01]  /*14640*/  LDL R61, [R1+0x200] ;  /* 0x00020000013d7983 */ /* 0x000ea20000100800 */
[----:B------:R-:W-:-:S03]  /*14650*/  IADD3 R14, P0, R4, R37, RZ ;  /* 0x00000025040e7210 */ /* 0x000fc60007f1e0ff */
[----:B------:R-:W2:Y:S04]  /*14660*/  LDL R37, [R1+0x204] ;  /* 0x0002040001257983 */ /* 0x000ea80000100800 */
[----:B------:R-:W2:Y:S01]  /*14670*/  LDL R60, [R1+0x220] ;  /* 0x00022000013c7983 */ /* 0x000ea20000100800 */
[----:B------:R-:W-:-:S03]  /*14680*/  IMAD.X R15, R0, 0x1, R36, P0 ;  /* 0x00000001000f7824 */ /* 0x000fc600000e0624 */
[----:B------:R-:W2:Y:S01]  /*14690*/  LDL R36, [R1+0x240] ;  /* 0x0002400001247983 */ /* 0x000ea20000100800 */
[----:B------:R-:W-:Y:S02]  /*146a0*/  IMAD.X R7, R0, 0x1, R33, P3 ;  /* 0x0000000100077824 */ /* 0x000fe400018e0621 */
[----:B------:R-:W-:Y:S01]  /*146b0*/  IMAD R33, R197, 0x8000, R200 ;  /* 0x00008000c5217824 */ /* 0x000fe200078e02c8 */
[----:B------:R1:W-:Y:S04]  /*146c0*/  LDGSTS.E [R32+0x7e00], [R12.64], P1 ;  /* 0x07e000000c207fae */ /* 0x0003e80008921844 */
[----:B------:R-:W0:Y:S04]  /*146d0*/  LDGDEPBAR ;  /* 0x00000000000079af */ /* 0x000e280000000000 */
[----:B------:R1:W-:Y:S02]  /*146e0*/  LDGSTS.E [R33+0x20000], [R6.64], P4 ;  /* 0x2000000006217fae */ /* 0x0003e4000a121844 */
[----:B-1----:R-:W-:-:S02]  /*146f0*/  IADD3 R12, P1, R4, R70, RZ ;  /* 0x00000046040c7210 */ /* 0x002fc40007f3e0ff */
[----:B------:R-:W2:Y:S03]  /*14700*/  LDL R32, [R1+0x244] ;  /* 0x0002440001207983 */ /* 0x000ea60000100800 */
[----:B------:R-:W-:Y:S01]  /*14710*/  IMAD.X R13, R0, 0x1, R68, P1 ;  /* 0x00000001000d7824 */ /* 0x000fe200008e0644 */
[----:B------:R-:W2:Y:S01]  /*14720*/  LDL R66, [R1+0x28c] ;  /* 0x00028c0001427983 */ /* 0x000ea20000100800 */
[----:B------:R-:W-:-:S03]  /*14730*/  IADD3 R6, P0, R4, R69, RZ ;  /* 0x0000004504067210 */ /* 0x000fc60007f1e0ff */
[----:B------:R2:W-:Y:S04]  /*14740*/  LDGSTS.E [R33+0x20800], [R14.64], P4 ;  /* 0x208000000e217fae */ /* 0x0005e8000a121844 */
[----:B------:R4:W-:Y:S04]  /*14750*/  LDGSTS.E [R33+0x21000], [R12.64], P4 ;  /* 0x210000000c217fae */ /* 0x0009e8000a121844 */
[----:B------:R-:W2:Y:S04]  /*14760*/  LDL R65, [R1+0x290] ;  /* 0x0002900001417983 */ /* 0x000ea80000100800 */
[----:B------:R-:W2:Y:S04]  /*14770*/  LDL R68, [R1+0x2bc] ;  /* 0x0002bc0001447983 */ /* 0x000ea80000100800 */
[----:B------:R-:W2:Y:S04]  /*14780*/  LDL R67, [R1+0x2a0] ;  /* 0x0002a00001437983 */ /* 0x000ea80000100800 */
[----:B------:R-:W2:Y:S04]  /*14790*/  LDL R80, [R1+0x1fc] ;  /* 0x0001fc0001507983 */ /* 0x000ea80000100800 */
[----:B------:R-:W2:Y:S04]  /*147a0*/  LDL R70, [R1+0x21c] ;  /* 0x00021c0001467983 */ /* 0x000ea80000100800 */
[----:B------:R-:W2:Y:S01]  /*147b0*/  LDL R69, [R1+0x258] ;  /* 0x0002580001457983 */ /* 0x000ea20000100800 */
[----:B---3--:R-:W-:-:S03]  /*147c0*/  IMAD.X R7, R0, 0x1, R63, P0 ;  /* 0x0000000100077824 */ /* 0x008fc600000e063f */
[----:B------:R-:W3:Y:S01]  /*147d0*/  LDL R63, [R1+0x2ac] ;  /* 0x0002ac00013f7983 */ /* 0x000ee20000100800 */
[----:B----4-:R-:W-:-:S03]  /*147e0*/  IADD3 R12, P0, R4, R62, RZ ;  /* 0x0000003e040c7210 */ /* 0x010fc60007f1e0ff */
[----:B------:R-:W4:Y:S02]  /*147f0*/  LDL R62, [R1+0x2cc] ;  /* 0x0002cc00013e7983 */ /* 0x000f240000100800 */
[----:B------:R-:W-:Y:S02]  /*14800*/  IMAD.X R13, R0, 0x1, R38, P0 ;  /* 0x00000001000d7824 */ /* 0x000fe400000e0626 */
[----:B------:R1:W-:Y:S04]  /*14810*/  LDGSTS.E [R33+0x21800], [R6.64], P4 ;  /* 0x2180000006217fae */ /* 0x0003e8000a121844 */
[----:B------:R-:W3:Y:S01]  /*14820*/  LDL R38, [R1+0x2ec] ;  /* 0x0002ec0001267983 */ /* 0x000ee20000100800 */
[----:B--2---:R-:W-:-:S03]  /*14830*/  IADD3 R14, P1, R4, R64, RZ ;  /* 0x00000040040e7210 */ /* 0x004fc60007f3e0ff */
[----:B------:R-:W2:Y:S02]  /*14840*/  LDL R64, [R1+0x264] ;  /* 0x0002640001407983 */ /* 0x000ea40000100800 */
[----:B------:R-:W-:Y:S02]  /*14850*/  IMAD.X R15, R0, 0x1, R39, P1 ;  /* 0x00000001000f7824 */ /* 0x000fe400008e0627 */
[----:B------:R-:W4:Y:S04]  /*14860*/  LDL R39, [R1+0x2b0] ;  /* 0x0002b00001277983 */ /* 0x000f280000100800 */
[----:B------:R1:W-:Y:S04]  /*14870*/  LDGSTS.E [R33+0x22000], [R14.64], P4 ;  /* 0x220000000e217fae */ /* 0x0003e8000a121844 */
[----:B------:R1:W-:Y:S02]  /*14880*/  LDGSTS.E [R33+0x22800], [R12.64], P4 ;  /* 0x228000000c217fae */ /* 0x0003e4000a121844 */
[----:B-1----:R-:W-:-:S02]  /*14890*/  IADD3 R6, P1, R4, R61, RZ ;  /* 0x0000003d04067210 */ /* 0x002fc40007f3e0ff */
[----:B------:R-:W4:Y:S03]  /*148a0*/  LDL R61, [R1+0x2d0] ;  /* 0x0002d000013d7983 */ /* 0x000f260000100800 */
[----:B------:R-:W-:Y:S02]  /*148b0*/  IMAD.X R7, R0, 0x1, R37, P1 ;  /* 0x0000000100077824 */ /* 0x000fe400008e0625 */
[----:B------:R-:W4:Y:S01]  /*148c0*/  LDL R37, [R1+0x2f0] ;  /* 0x0002f00001257983 */ /* 0x000f220000100800 */
[----:B------:R-:W-:-:S03]  /*148d0*/  IADD3 R14, P0, R4, R60, RZ ;  /* 0x0000003c040e7210 */ /* 0x000fc60007f1e0ff */
[----:B------:R-:W4:Y:S01]  /*148e0*/  LDL R60, [R1+0x30c] ;  /* 0x00030c00013c7983 */ /* 0x000f220000100800 */
[----:B------:R-:W-:Y:S01]  /*148f0*/  IADD3 R12, P1, R4, R36, RZ ;  /* 0x00000024040c7210 */ /* 0x000fe20007f3e0ff */
[----:B------:R-:W-:Y:S02]  /*14900*/  IMAD.X R15, R0, 0x1, R34, P0 ;  /* 0x00000001000f7824 */ /* 0x000fe400000e0622 */
[----:B------:R-:W4:Y:S04]  /*14910*/  LDL R36, [R1+0x32c] ;  /* 0x00032c0001247983 */ /* 0x000f280000100800 */
[----:B------:R1:W-:Y:S04]  /*14920*/  LDGSTS.E [R33+0x23000], [R6.64], P4 ;  /* 0x2300000006217fae */ /* 0x0003e8000a121844 */
[----:B------:R-:W4:Y:S04]  /*14930*/  LDL R34, [R1+0x310] ;  /* 0x0003100001227983 */ /* 0x000f280000100800 */
[----:B------:R1:W-:Y:S02]  /*14940*/  LDGSTS.E [R33+0x23800], [R14.64], P4 ;  /* 0x238000000e217fae */ /* 0x0003e4000a121844 */
[----:B-1----:R-:W-:-:S02]  /*14950*/  IADD3 R6, P0, R4, R35, RZ ;  /* 0x0000002304067210 */ /* 0x002fc40007f1e0ff */
[----:B------:R-:W4:Y:S01]  /*14960*/  LDL R35, [R1+0x148] ;  /* 0x0001480001237983 */ /* 0x000f220000100800 */
[----:B------:R-:W-:-:S03]  /*14970*/  IMAD.X R13, R0, 0x1, R32, P1 ;  /* 0x00000001000d7824 */ /* 0x000fc600008e0620 */
[----:B------:R-:W4:Y:S01]  /*14980*/  LDL R32, [R1+0x330] ;  /* 0x0003300001207983 */ /* 0x000f220000100800 */
[----:B------:R-:W-:-:S03]  /*14990*/  IADD3 R14, P1, R4, R66, RZ ;  /* 0x00000042040e7210 */ /* 0x000fc60007f3e0ff */
[----:B------:R3:W-:Y:S04]  /*149a0*/  LDGSTS.E [R33+0x24000], [R12.64], P4 ;  /* 0x240000000c217fae */ /* 0x0007e8000a121844 */
[----:B------:R-:W4:Y:S01]  /*149b0*/  LDL R66, [R1+0x18c] ;  /* 0x00018c0001427983 */ /* 0x000f220000100800 */
[----:B------:R-:W-:-:S03]  /*149c0*/  IMAD.X R15, R0, 0x1, R65, P1 ;  /* 0x00000001000f7824 */ /* 0x000fc600008e0641 */
[----:B------:R-:W4:Y:S01]  /*149d0*/  LDL R65, [R1+0x1c8] ;  /* 0x0001c80001417983 */ /* 0x000f220000100800 */
[----:B--2---:R-:W-:Y:S01]  /*149e0*/  IMAD.X R7, R0, 0x1, R64, P0 ;  /* 0x0000000100077824 */ /* 0x004fe200000e0640 */
[----:B---3--:R-:W-:Y:S02]  /*149f0*/  IADD3 R12, P0, R4, R63, RZ ;  /* 0x0000003f040c7210 */ /* 0x008fe40007f1e0ff */
[----:B------:R-:W2:Y:S04]  /*14a00*/  LDL R64, [R1+0x168] ;  /* 0x0001680001407983 */ /* 0x000ea80000100800 */
[----:B------:R-:W3:Y:S01]  /*14a10*/  LDL R63, [R1+0x14c] ;  /* 0x00014c00013f7983 */ /* 0x000ee20000100800 */
[----:B----4-:R-:W-:-:S03]  /*14a20*/  IMAD.X R13, R0, 0x1, R39, P0 ;  /* 0x00000001000d7824 */ /* 0x010fc600000e0627 */
[----:B------:R1:W-:Y:S04]  /*14a30*/  LDGSTS.E [R33+0x24800], [R6.64], P4 ;  /* 0x2480000006217fae */ /* 0x0003e8000a121844 */
[----:B------:R4:W-:Y:S04]  /*14a40*/  LDGSTS.E [R33+0x25000], [R14.64], P4 ;  /* 0x250000000e217fae */ /* 0x0009e8000a121844 */
[----:B------:R-:W3:Y:S01]  /*14a50*/  LDL R39, [R1+0x16c] ;  /* 0x00016c0001277983 */ /* 0x000ee20000100800 */
[----:B-1----:R-:W-:-:S03]  /*14a60*/  IADD3 R6, P1, R4, R62, RZ ;  /* 0x0000003e04067210 */ /* 0x002fc60007f3e0ff */
[----:B------:R1:W-:Y:S01]  /*14a70*/  LDGSTS.E [R33+0x25800], [R12.64], P4 ;  /* 0x258000000c217fae */ /* 0x0003e2000a121844 */
[----:B----4-:R-:W-:-:S03]  /*14a80*/  IADD3 R14, P0, R4, R38, RZ ;  /* 0x00000026040e7210 */ /* 0x010fc60007f1e0ff */
[----:B------:R-:W4:Y:S04]  /*14a90*/  LDL R62, [R1+0x188] ;  /* 0x00018800013e7983 */ /* 0x000f280000100800 */
[----:B------:R-:W4:Y:S01]  /*14aa0*/  LDL R38, [R1+0x1a8] ;  /* 0x0001a80001267983 */ /* 0x000f220000100800 */
[----:B------:R-:W-:-:S03]  /*14ab0*/  IMAD.X R15, R0, 0x1, R37, P0 ;  /* 0x00000001000f7824 */ /* 0x000fc600000e0625 */
[----:B------:R-:W4:Y:S01]  /*14ac0*/  LDL R37, [R1+0x1ac] ;  /* 0x0001ac0001257983 */ /* 0x000f220000100800 */
[----:B------:R-:W-:Y:S01]  /*14ad0*/  IMAD.X R7, R0, 0x1, R61, P1 ;  /* 0x0000000100077824 */ /* 0x000fe200008e063d */
[----:B-1----:R-:W-:Y:S02]  /*14ae0*/  IADD3 R12, P1, R4, R60, RZ ;  /* 0x0000003c040c7210 */ /* 0x002fe40007f3e0ff */
[----:B------:R-:W4:Y:S04]  /*14af0*/  LDL R61, [R1+0x1ec] ;  /* 0x0001ec00013d7983 */ /* 0x000f280000100800 */
[----:B------:R1:W-:Y:S01]  /*14b00*/  LDGSTS.E [R33+0x26000], [R6.64], P4 ;  /* 0x2600000006217fae */ /* 0x0003e2000a121844 */
[----:B------:R-:W-:-:S03]  /*14b10*/  IMAD.X R13, R0, 0x1, R34, P1 ;  /* 0x00000001000d7824 */ /* 0x000fc600008e0622 */
[----:B------:R1:W-:Y:S04]  /*14b20*/  LDGSTS.E [R33+0x26800], [R14.64], P4 ;  /* 0x268000000e217fae */ /* 0x0003e8000a121844 */
[----:B------:R-:W4:Y:S01]  /*14b30*/  LDL R34, [R1+0x1cc] ;  /* 0x0001cc0001227983 */ /* 0x000f220000100800 */
[----:B-1----:R-:W-:-:S03]  /*14b40*/  IADD3 R6, P2, R4, R36, RZ ;  /* 0x0000002404067210 */ /* 0x002fc60007f5e0ff */
[----:B------:R1:W-:Y:S01]  /*14b50*/  LDGSTS.E [R33+0x27000], [R12.64], P4 ;  /* 0x270000000c217fae */ /* 0x0003e2000a121844 */
[----:B------:R-:W-:-:S03]  /*14b60*/  IADD3 R14, P0, R4, R35, RZ ;  /* 0x00000023040e7210 */ /* 0x000fc60007f1e0ff */
[----:B------:R-:W4:Y:S04]  /*14b70*/  LDL R36, [R1+0x1e8] ;  /* 0x0001e80001247983 */ /* 0x000f280000100800 */
[----:B------:R-:W4:Y:S01]  /*14b80*/  LDL R35, [R1+0x208] ;  /* 0x0002080001237983 */ /* 0x000f220000100800 */
[----:B------:R-:W-:Y:S01]  /*14b90*/  IMAD.X R7, R0, 0x1, R32, P2 ;  /* 0x0000000100077824 */ /* 0x000fe200010e0620 */
[----:B------:R-:W-:Y:S02]  /*14ba0*/  LOP3.LUT R32, R200, 0x20, RZ, 0x3c, !PT ;  /* 0x00000020c8207812 */ /* 0x000fe400078e3cff */
[----:B------:R-:W4:Y:S03]  /*14bb0*/  LDL R60, [R1+0x228] ;  /* 0x00022800013c7983 */ /* 0x000f260000100800 */
[----:B------:R-:W-:Y:S01]  /*14bc0*/  IMAD R32, R197, 0x8000, R32 ;  /* 0x00008000c5207824 */ /* 0x000fe200078e0220 */
[----:B------:R1:W-:Y:S04]  /*14bd0*/  LDGSTS.E [R33+0x27800], [R6.64], P4 ;  /* 0x2780000006217fae */ /* 0x0003e8000a121844 */
[----:B-1----:R-:W4:Y:S01]  /*14be0*/  LDL R33, [R1+0x294] ;  /* 0x0002940001217983 */ /* 0x002f220000100800 */
[----:B--2---:R-:W-:-:S03]  /*14bf0*/  IADD3 R12, P1, R4, R64, RZ ;  /* 0x00000040040c7210 */ /* 0x004fc60007f3e0ff */
[----:B------:R-:W2:Y:S01]  /*14c00*/  LDL R64, [R1+0x20c] ;  /* 0x00020c0001407983 */ /* 0x000ea20000100800 */
[----:B---3--:R-:W-:-:S03]  /*14c10*/  IMAD.X R15, R0, 0x1, R63, P0 ;  /* 0x00000001000f7824 */ /* 0x008fc600000e063f */
[----:B------:R-:W3:Y:S04]  /*14c20*/  LDL R63, [R1+0x248] ;  /* 0x00024800013f7983 */ /* 0x000ee80000100800 */
[----:B------:R1:W-:Y:S01]  /*14c30*/  LDGSTS.E [R32+0x20200], [R14.64], P4 ;  /* 0x202000000e207fae */ /* 0x0003e2000a121844 */
[----:B------:R-:W-:-:S03]  /*14c40*/  IMAD.X R13, R0, 0x1, R39, P1 ;  /* 0x00000001000d7824 */ /* 0x000fc600008e0627 */
[----:B------:R-:W3:Y:S04]  /*14c50*/  LDL R39, [R1+0x268] ;  /* 0x0002680001277983 */ /* 0x000ee80000100800 */
[----:B------:R4:W-:Y:S02]  /*14c60*/  LDGSTS.E [R32+0x20a00], [R12.64], P4 ;  /* 0x20a000000c207fae */ /* 0x0009e4000a121844 */
[C---:B----4-:R-:W-:Y:S02]  /*14c70*/  IADD3 R6, P0, R4.reuse, R62, RZ ;  /* 0x0000003e04067210 */ /* 0x050fe40007f1e0ff */
[----:B------:R-:W4:Y:S01]  /*14c80*/  LDL R62, [R1+0x22c] ;  /* 0x00022c00013e7983 */ /* 0x000f220000100800 */
[----:B-1----:R-:W-:-:S03]  /*14c90*/  IADD3 R14, P1, R4, R38, RZ ;  /* 0x00000026040e7210 */ /* 0x002fc60007f3e0ff */
[----:B------:R-:W4:Y:S01]  /*14ca0*/  LDL R38, [R1+0x24c] ;  /* 0x00024c0001267983 */ /* 0x000f220000100800 */
[----:B------:R-:W-:Y:S01]  /*14cb0*/  IMAD.X R7, R0, 0x1, R66, P0 ;  /* 0x0000000100077824 */ /* 0x000fe200000e0642 */
[----:B------:R-:W-:Y:S01]  /*14cc0*/  IADD3 R12, P0, R4, R65, RZ ;  /* 0x00000041040c7210 */ /* 0x000fe20007f1e0ff */
[C---:B------:R-:W-:Y:S01]  /*14cd0*/  IMAD.X R15, R0.reuse, 0x1, R37, P1 ;  /* 0x00000001000f7824 */ /* 0x040fe200008e0625 */
[----:B------:R-:W4:Y:S04]  /*14ce0*/  LDL R65, [R1+0x26c] ;  /* 0x00026c0001417983 */ /* 0x000f280000100800 */
[----:B------:R-:W4:Y:S04]  /*14cf0*/  LDL R37, [R1+0x2b4] ;  /* 0x0002b40001257983 */ /* 0x000f280000100800 */
[----:B------:R1:W-:Y:S04]  /*14d00*/  LDGSTS.E [R32+0x21200], [R6.64], P4 ;  /* 0x2120000006207fae */ /* 0x0003e8000a121844 */
[----:B------:R1:W-:Y:S01]  /*14d10*/  LDGSTS.E [R32+0x21a00], [R14.64], P4 ;  /* 0x21a000000e207fae */ /* 0x0003e2000a121844 */
[----:B------:R-:W-:-:S03]  /*14d20*/  IMAD.X R13, R0, 0x1, R34, P0 ;  /* 0x00000001000d7824 */ /* 0x000fc600000e0622 */
[----:B------:R-:W4:Y:S04]  /*14d30*/  LDL R34, [R1+0x2d4] ;  /* 0x0002d40001227983 */ /* 0x000f280000100800 */
[----:B------:R1:W-:Y:S02]  /*14d40*/  LDGSTS.E [R32+0x22200], [R12.64], P4 ;  /* 0x222000000c207fae */ /* 0x0003e4000a121844 */
[C---:B-1----:R-:W-:Y:S02]  /*14d50*/  IADD3 R6, P1, R4.reuse, R36, RZ ;  /* 0x0000002404067210 */ /* 0x042fe40007f3e0ff */
[----:B------:R-:W4:Y:S01]  /*14d60*/  LDL R36, [R1+0x298] ;  /* 0x0002980001247983 */ /* 0x000f220000100800 */
[----:B------:R-:W-:-:S03]  /*14d70*/  IADD3 R14, P0, R4, R35, RZ ;  /* 0x00000023040e7210 */ /* 0x000fc60007f1e0ff */
[----:B------:R-:W4:Y:S01]  /*14d80*/  LDL R35, [R1+0x2b8] ;  /* 0x0002b80001237983 */ /* 0x000f220000100800 */
[----:B------:R-:W-:-:S03]  /*14d90*/  IMAD.X R7, R0, 0x1, R61, P1 ;  /* 0x0000000100077824 */ /* 0x000fc600008e063d */
[----:B------:R-:W4:Y:S01]  /*14da0*/  LDL R61, [R1+0x2f4] ;  /* 0x0002f400013d7983 */ /* 0x000f220000100800 */
[----:B------:R-:W-:-:S03]  /*14db0*/  IADD3 R12, P1, R4, R60, RZ ;  /* 0x0000003c040c7210 */ /* 0x000fc60007f3e0ff */
[----:B------:R3:W-:Y:S04]  /*14dc0*/  LDGSTS.E [R32+0x22a00], [R6.64], P4 ;  /* 0x22a0000006207fae */ /* 0x0007e8000a121844 */
[----:B------:R-:W4:Y:S04]  /*14dd0*/  LDL R60, [R1+0x2d8] ;  /* 0x0002d800013c7983 */ /* 0x000f280000100800 */
[----:B------:R-:W4:Y:S01]  /*14de0*/  LDL R66, [R1+0x170] ;  /* 0x0001700001427983 */ /* 0x000f220000100800 */
[----:B--2---:R-:W-:-:S03]  /*14df0*/  IMAD.X R15, R0, 0x1, R64, P0 ;  /* 0x00000001000f7824 */ /* 0x004fc600000e0640 */
[----:B------:R-:W2:Y:S01]  /*14e00*/  LDL R64, [R1+0x314] ;  /* 0x0003140001407983 */ /* 0x000ea20000100800 */
[----:B---3--:R-:W-:-:S03]  /*14e10*/  IADD3 R6, P0, R4, R63, RZ ;  /* 0x0000003f04067210 */ /* 0x008fc60007f1e0ff */
[----:B------:R-:W3:Y:S04]  /*14e20*/  LDL R63, [R1+0x2f8] ;  /* 0x0002f800013f7983 */ /* 0x000ee80000100800 */
[----:B------:R1:W-:Y:S01]  /*14e30*/  LDGSTS.E [R32+0x23200], [R14.64], P4 ;  /* 0x232000000e207fae */ /* 0x0003e2000a121844 */
[----:B----4-:R-:W-:Y:S01]  /*14e40*/  IMAD.X R13, R0, 0x1, R62, P1 ;  /* 0x00000001000d7824 */ /* 0x010fe200008e063e */
[----:B-1----:R-:W-:Y:S02]  /*14e50*/  IADD3 R14, P1, R4, R39, RZ ;  /* 0x00000027040e7210 */ /* 0x002fe40007f3e0ff */
[----:B------:R-:W4:Y:S01]  /*14e60*/  LDL R62, [R1+0x334] ;  /* 0x00033400013e7983 */ /* 0x000f220000100800 */
[----:B------:R-:W-:-:S03]  /*14e70*/  IMAD.X R7, R0, 0x1, R38, P0 ;  /* 0x0000000100077824 */ /* 0x000fc600000e0626 */
[----:B------:R-:W4:Y:S04]  /*14e80*/  LDL R39, [R1+0x318] ;  /* 0x0003180001277983 */ /* 0x000f280000100800 */
[----:B------:R-:W4:Y:S01]  /*14e90*/  LDL R38, [R1+0x150] ;  /* 0x0001500001267983 */ /* 0x000f220000100800 */
[----:B------:R-:W-:-:S03]  /*14ea0*/  IMAD.X R15, R0, 0x1, R65, P1 ;  /* 0x00000001000f7824 */ /* 0x000fc600008e0641 */
[----:B------:R1:W-:Y:S04]  /*14eb0*/  LDGSTS.E [R32+0x23a00], [R12.64], P4 ;  /* 0x23a000000c207fae */ /* 0x0003e8000a121844 */
[----:B------:R1:W-:Y:S04]  /*14ec0*/  LDGSTS.E [R32+0x24200], [R6.64], P4 ;  /* 0x2420000006207fae */ /* 0x0003e8000a121844 */
[----:B------:R-:W4:Y:S01]  /*14ed0*/  LDL R65, [R1+0x190] ;  /* 0x0001900001417983 */ /* 0x000f220000100800 */
[----:B-1----:R-:W-:-:S03]  /*14ee0*/  IADD3 R12, P0, R4, R33, RZ ;  /* 0x00000021040c7210 */ /* 0x002fc60007f1e0ff */
[----:B------:R1:W-:Y:S01]  /*14ef0*/  LDGSTS.E [R32+0x24a00], [R14.64], P4 ;  /* 0x24a000000e207fae */ /* 0x0003e2000a121844 */
[----:B------:R-:W-:-:S03]  /*14f00*/  IADD3 R6, P1, R4, R37, RZ ;  /* 0x0000002504067210 */ /* 0x000fc60007f3e0ff */
[----:B------:R-:W4:Y:S04]  /*14f10*/  LDL R33, [R1+0x338] ;  /* 0x0003380001217983 */ /* 0x000f280000100800 */
[----:B------:R-:W4:Y:S01]  /*14f20*/  LDL R37, [R1+0x154] ;  /* 0x0001540001257983 */ /* 0x000f220000100800 */
[C---:B------:R-:W-:Y:S02]  /*14f30*/  IMAD.X R13, R0.reuse, 0x1, R36, P0 ;  /* 0x00000001000d7824 */ /* 0x040fe400000e0624 */
[----:B------:R-:W-:Y:S01]  /*14f40*/  IMAD.X R7, R0, 0x1, R35, P1 ;  /* 0x0000000100077824 */ /* 0x000fe200008e0623 */
[----:B-1----:R-:W-:Y:S01]  /*14f50*/  IADD3 R14, P0, R4, R34, RZ ;  /* 0x00000022040e7210 */ /* 0x002fe20007f1e0ff */
[----:B------:R-:W4:Y:S04]  /*14f60*/  LDL R36, [R1+0x1b0] ;  /* 0x0001b00001247983 */ /* 0x000f280000100800 */
[----:B------:R-:W4:Y:S04]  /*14f70*/  LDL R34, [R1+0x174] ;  /* 0x0001740001227983 */ /* 0x000f280000100800 */
[----:B------:R-:W4:Y:S04]  /*14f80*/  LDL R35, [R1+0x194] ;  /* 0x0001940001237983 */ /* 0x000f280000100800 */
[----:B------:R1:W-:Y:S01]  /*14f90*/  LDGSTS.E [R32+0x25200], [R12.64], P4 ;  /* 0x252000000c207fae */ /* 0x0003e2000a121844 */
[----:B------:R-:W-:-:S03]  /*14fa0*/  IMAD.X R15, R0, 0x1, R60, P0 ;  /* 0x00000001000f7824 */ /* 0x000fc600000e063c */
[----:B------:R2:W-:Y:S04]  /*14fb0*/  LDGSTS.E [R32+0x25a00], [R6.64], P4 ;  /* 0x25a0000006207fae */ /* 0x0005e8000a121844 */
[----:B------:R-:W4:Y:S01]  /*14fc0*/  LDL R60, [R1+0x1b4] ;  /* 0x0001b400013c7983 */ /* 0x000f220000100800 */
[----:B-1----:R-:W-:-:S03]  /*14fd0*/  IADD3 R12, P1, R4, R61, RZ ;  /* 0x0000003d040c7210 */ /* 0x002fc60007f3e0ff */
[----:B------:R4:W-:Y:S04]  /*14fe0*/  LDGSTS.E [R32+0x26200], [R14.64], P4 ;  /* 0x262000000e207fae */ /* 0x0009e8000a121844 */
[----:B------:R-:W4:Y:S01]  /*14ff0*/  LDL R61, [R1+0x1d0] ;  /* 0x0001d000013d7983 */ /* 0x000f220000100800 */
[----:B--2---:R-:W-:-:S03]  /*15000*/  IADD3 R6, P0, R4, R64, RZ ;  /* 0x0000004004067210 */ /* 0x004fc60007f1e0ff */
[----:B------:R-:W2:Y:S01]  /*15010*/  LDL R64, [R1+0x1f0] ;  /* 0x0001f00001407983 */ /* 0x000ea20000100800 */
[----:B---3--:R-:W-:-:S03]  /*15020*/  IMAD.X R13, R0, 0x1, R63, P1 ;  /* 0x00000001000d7824 */ /* 0x008fc600008e063f */
[----:B------:R-:W3:Y:S04]  /*15030*/  LDL R63, [R1+0x1d4] ;  /* 0x0001d400013f7983 */ /* 0x000ee80000100800 */
[----:B------:R1:W-:Y:S01]  /*15040*/  LDGSTS.E [R32+0x26a00], [R12.64], P4 ;  /* 0x26a000000c207fae */ /* 0x0003e2000a121844 */
[----:B----4-:R-:W-:-:S03]  /*15050*/  IADD3 R14, P1, R4, R62, RZ ;  /* 0x0000003e040e7210 */ /* 0x010fc60007f3e0ff */
[----:B------:R-:W4:Y:S01]  /*15060*/  LDL R62, [R1+0x230] ;  /* 0x00023000013e7983 */ /* 0x000f220000100800 */
[----:B------:R-:W-:-:S03]  /*15070*/  IMAD.X R7, R0, 0x1, R39, P0 ;  /* 0x0000000100077824 */ /* 0x000fc600000e0627 */
[----:B------:R-:W4:Y:S01]  /*15080*/  LDL R39, [R1+0x210] ;  /* 0x0002100001277983 */ /* 0x000f220000100800 */
[----:B-1----:R-:W-:-:S03]  /*15090*/  IADD3 R12, P0, R4, R38, RZ ;  /* 0x00000026040c7210 */ /* 0x002fc60007f1e0ff */
[----:B------:R-:W4:Y:S04]  /*150a0*/  LDL R38, [R1+0x1f4] ;  /* 0x0001f40001267983 */ /* 0x000f280000100800 */
[----:B------:R1:W-:Y:S01]  /*150b0*/  LDGSTS.E [R32+0x27200], [R6.64], P4 ;  /* 0x2720000006207fae */ /* 0x0003e2000a121844 */
[----:B------:R-:W-:Y:S01]  /*150c0*/  IMAD.X R15, R0, 0x1, R33, P1 ;  /* 0x00000001000f7824 */ /* 0x000fe200008e0621 */
[----:B------:R-:W-:Y:S01]  /*150d0*/  LOP3.LUT R33, R200, 0x40, RZ, 0x3c, !PT ;  /* 0x00000040c8217812 */ /* 0x000fe200078e3cff */
[----:B------:R-:W-:Y:S01]  /*150e0*/  IMAD.X R13, R0, 0x1, R37, P0 ;  /* 0x00000001000d7824 */ /* 0x000fe200000e0625 */
[----:B-1----:R-:W-:Y:S01]  /*150f0*/  IADD3 R6, P1, R4, R66, RZ ;  /* 0x0000004204067210 */ /* 0x002fe20007f3e0ff */
[----:B------:R-:W4:Y:S02]  /*15100*/  LDL R37, [R1+0x214] ;  /* 0x0002140001257983 */ /* 0x000f240000100800 */
[----:B------:R-:W-:-:S02]  /*15110*/  IMAD R33, R197, 0x8000, R33 ;  /* 0x00008000c5217824 */ /* 0x000fc400078e0221 */
[----:B------:R1:W-:Y:S01]  /*15120*/  LDGSTS.E [R32+0x27a00], [R14.64], P4 ;  /* 0x27a000000e207fae */ /* 0x0003e2000a121844 */
[----:B------:R-:W-:-:S03]  /*15130*/  IMAD.X R7, R0, 0x1, R34, P1 ;  /* 0x0000000100077824 */ /* 0x000fc600008e0622 */
[----:B------:R1:W-:Y:S04]  /*15140*/  LDGSTS.E [R33+0x20400], [R12.64], P4 ;  /* 0x204000000c217fae */ /* 0x0003e8000a121844 */
[----:B------:R-:W4:Y:S01]  /*15150*/  LDL R34, [R1+0x234] ;  /* 0x0002340001227983 */ /* 0x000f220000100800 */
[----:B-1----:R-:W-:-:S03]  /*15160*/  IADD3 R14, P0, R4, R65, RZ ;  /* 0x00000041040e7210 */ /* 0x002fc60007f1e0ff */
[----:B------:R-:W4:Y:S01]  /*15170*/  LDL R32, [R1+0x250] ;  /* 0x0002500001207983 */ /* 0x000f220000100800 */
[----:B------:R-:W-:Y:S01]  /*15180*/  IADD3 R12, P1, R4, R36, RZ ;  /* 0x00000024040c7210 */ /* 0x000fe20007f3e0ff */
[C---:B------:R-:W-:Y:S02]  /*15190*/  IMAD.X R15, R0.reuse, 0x1, R35, P0 ;  /* 0x00000001000f7824 */ /* 0x040fe400000e0623 */
        /* <DEDUP_REMOVED lines=8> */
[----:B------:R-:W4:Y:S04]  /*15220*/  LDL R61, [R1+0x29c] ;  /* 0x00029c00013d7983 */ /* 0x000f280000100800 */
[----:B------:R-:W4:Y:S04]  /*15230*/  LDL R66, [R1+0x2fc] ;  /* 0x0002fc0001427983 */ /* 0x000f280000100800 */
        /* <DEDUP_REMOVED lines=9> */
[----:B------:R-:W2:Y:S01]  /*152d0*/  LDL R38, [R1+0x2c0] ;  /* 0x0002c00001267983 */ /* 0x000ea20000100800 */
[----:B-1----:R-:W-:-:S03]  /*152e0*/  IADD3 R6, P1, R4, R62, RZ ;  /* 0x0000003e04067210 */ /* 0x002fc60007f3e0ff */
[----:B------:R1:W-:Y:S04]  /*152f0*/  LDGSTS.E [R33+0x22c00], [R14.64], P4 ;  /* 0x22c000000e217fae */ /* 0x0003e8000a121844 */
[----:B------:R-:W3:Y:S01]  /*15300*/  LDL R62, [R1+0x158] ;  /* 0x00015800013e7983 */ /* 0x000ee20000100800 */
[----:B------:R-:W-:-:S03]  /*15310*/  IMAD.X R13, R0, 0x1, R37, P0 ;  /* 0x00000001000d7824 */ /* 0x000fc600000e0625 */
[----:B------:R-:W3:Y:S04]  /*15320*/  LDL R37, [R1+0x300] ;  /* 0x0003000001257983 */ /* 0x000ee80000100800 */
[----:B------:R1:W-:Y:S01]  /*15330*/  LDGSTS.E [R33+0x23400], [R12.64], P4 ;  /* 0x234000000c217fae */ /* 0x0003e2000a121844 */
[----:B------:R-:W-:-:S03]  /*15340*/  IMAD.X R7, R0, 0x1, R34, P1 ;  /* 0x0000000100077824 */ /* 0x000fc600008e0622 */
[----:B------:R-:W3:Y:S01]  /*15350*/  LDL R34, [R1+0x340] ;  /* 0x0003400001227983 */ /* 0x000ee20000100800 */
[----:B-1----:R-:W-:-:S03]  /*15360*/  IADD3 R14, P0, R4, R32, RZ ;  /* 0x00000020040e7210 */ /* 0x002fc60007f1e0ff */
[----:B------:R1:W-:Y:S04]  /*15370*/  LDGSTS.E [R33+0x23c00], [R6.64], P4 ;  /* 0x23c0000006217fae */ /* 0x0003e8000a121844 */
[----:B------:R-:W3:Y:S01]  /*15380*/  LDL R32, [R1+0x33c] ;  /* 0x00033c0001207983 */ /* 0x000ee20000100800 */
[----:B------:R-:W-:Y:S01]  /*15390*/  IADD3 R12, P1, R4, R36, RZ ;  /* 0x00000024040c7210 */ /* 0x000fe20007f3e0ff */
[C---:B------:R-:W-:Y:S02]  /*153a0*/  IMAD.X R15, R0.reuse, 0x1, R35, P0 ;  /* 0x00000001000f7824 */ /* 0x040fe400000e0623 */
[----:B------:R-:W3:Y:S04]  /*153b0*/  LDL R36, [R1+0x178] ;  /* 0x0001780001247983 */ /* 0x000ee80000100800 */
[----:B------:R-:W3:Y:S04]  /*153c0*/  LDL R35, [R1+0x15c] ;  /* 0x00015c0001237983 */ /* 0x000ee80000100800 */
[----:B------:R1:W-:Y:S01]  /*153d0*/  LDGSTS.E [R33+0x24400], [R14.64], P4 ;  /* 0x244000000e217fae */ /* 0x0003e2000a121844 */
[----:B------:R-:W-:-:S03]  /*153e0*/  IMAD.X R13, R0, 0x1, R60, P1 ;  /* 0x00000001000d7824 */ /* 0x000fc600008e063c */
[----:B------:R-:W3:Y:S04]  /*153f0*/  LDL R60, [R1+0x17c] ;  /* 0x00017c00013c7983 */ /* 0x000ee80000100800 */
[----:B------:R4:W-:Y:S01]  /*15400*/  LDGSTS.E [R33+0x24c00], [R12.64], P4 ;  /* 0x24c000000c217fae */ /* 0x0009e2000a121844 */
[C---:B-1----:R-:W-:Y:S02]  /*15410*/  IADD3 R6, P0, R4.reuse, R61, RZ ;  /* 0x0000003d04067210 */ /* 0x042fe40007f1e0ff */
[----:B------:R-:W-:Y:S01]  /*15420*/  IADD3 R14, P1, R4, R68, RZ ;  /* 0x00000044040e7210 */ /* 0x000fe20007f3e0ff */
[----:B------:R-:W3:Y:S02]  /*15430*/  LDL R61, [R1+0x198] ;  /* 0x00019800013d7983 */ /* 0x000ee40000100800 */
[----:B------:R-:W-:-:S02]  /*15440*/  IMAD.X R7, R0, 0x1, R67, P0 ;  /* 0x0000000100077824 */ /* 0x000fc400000e0643 */
[----:B------:R-:W3:Y:S04]  /*15450*/  LDL R68, [R1+0x23c] ;  /* 0x00023c0001447983 */ /* 0x000ee80000100800 */
[----:B------:R1:W-:Y:S04]  /*15460*/  LDGSTS.E [R33+0x25400], [R6.64], P4 ;  /* 0x2540000006217fae */ /* 0x0003e8000a121844 */
[----:B------:R-:W3:Y:S01]  /*15470*/  LDL R67, [R1+0x284] ;  /* 0x0002840001437983 */ /* 0x000ee20000100800 */
[----:B----4-:R-:W-:-:S03]  /*15480*/  IADD3 R12, P0, R4, R39, RZ ;  /* 0x00000027040c7210 */ /* 0x010fc60007f1e0ff */
[----:B------:R-:W4:Y:S01]  /*15490*/  LDL R39, [R1+0x1b8] ;  /* 0x0001b80001277983 */ /* 0x000f220000100800 */
[----:B--2---:R-:W-:Y:S01]  /*154a0*/  IMAD.X R15, R0, 0x1, R38, P1 ;  /* 0x00000001000f7824 */ /* 0x004fe200008e0626 */
[----:B-1----:R-:W-:Y:S01]  /*154b0*/  IADD3 R6, P1, R4, R66, RZ ;  /* 0x0000004204067210 */ /* 0x002fe20007f3e0ff */
[----:B------:R-:W-:Y:S01]  /*154c0*/  IMAD.X R13, R0, 0x1, R65, P0 ;  /* 0x00000001000d7824 */ /* 0x000fe200000e0641 */
[----:B------:R-:W2:Y:S04]  /*154d0*/  LDL R38, [R1+0x19c] ;  /* 0x00019c0001267983 */ /* 0x000ea80000100800 */
[----:B------:R1:W-:Y:S04]  /*154e0*/  LDGSTS.E [R33+0x25c00], [R14.64], P4 ;  /* 0x25c000000e217fae */ /* 0x0003e8000a121844 */
[----:B------:R3:W-:Y:S04]  /*154f0*/  LDGSTS.E [R33+0x26400], [R12.64], P4 ;  /* 0x264000000c217fae */ /* 0x0007e8000a121844 */
[----:B------:R-:W2:Y:S01]  /*15500*/  LDL R66, [R1+0x25c] ;  /* 0x00025c0001427983 */ /* 0x000ea20000100800 */
[----:B-1----:R-:W-:-:S03]  /*15510*/  IADD3 R14, P0, R4, R64, RZ ;  /* 0x00000040040e7210 */ /* 0x002fc60007f1e0ff */
[----:B------:R-:W2:Y:S01]  /*15520*/  LDL R65, [R1+0x2a4] ;  /* 0x0002a40001417983 */ /* 0x000ea20000100800 */
[----:B---3--:R-:W-:-:S03]  /*15530*/  IMAD.X R7, R0, 0x1, R37, P1 ;  /* 0x0000000100077824 */ /* 0x008fc600008e0625 */
[----:B------:R-:W3:Y:S01]  /*15540*/  LDL R64, [R1+0x288] ;  /* 0x0002880001407983 */ /* 0x000ee20000100800 */
[----:B------:R-:W-:-:S03]  /*15550*/  IMAD.X R15, R0, 0x1, R63, P0 ;  /* 0x00000001000f7824 */ /* 0x000fc600000e063f */
[----:B------:R1:W-:Y:S04]  /*15560*/  LDGSTS.E [R33+0x26c00], [R6.64], P4 ;  /* 0x26c0000006217fae */ /* 0x0003e8000a121844 */
[----:B------:R-:W3:Y:S04]  /*15570*/  LDL R37, [R1+0x1d8] ;  /* 0x0001d80001257983 */ /* 0x000ee80000100800 */
[----:B------:R1:W-:Y:S02]  /*15580*/  LDGSTS.E [R33+0x27400], [R14.64], P4 ;  /* 0x274000000e217fae */ /* 0x0003e4000a121844 */
[----:B-1----:R-:W-:-:S02]  /*15590*/  IADD3 R6, P0, R4, R62, RZ ;  /* 0x0000003e04067210 */ /* 0x002fc40007f1e0ff */
[----:B------:R-:W3:Y:S01]  /*155a0*/  LDL R63, [R1+0x2c4] ;  /* 0x0002c400013f7983 */ /* 0x000ee20000100800 */
[----:B------:R-:W-:-:S03]  /*155b0*/  IADD3 R12, P1, R4, R32, RZ ;  /* 0x00000020040c7210 */ /* 0x000fc60007f3e0ff */
[----:B------:R-:W3:Y:S02]  /*155c0*/  LDL R32, [R1+0x1bc] ;  /* 0x0001bc0001207983 */ /* 0x000ee40000100800 */
[----:B------:R-:W-:Y:S01]  /*155d0*/  IMAD.X R13, R0, 0x1, R34, P1 ;  /* 0x00000001000d7824 */ /* 0x000fe200008e0622 */
[----:B------:R-:W-:Y:S01]  /*155e0*/  IADD3 R14, P1, R4, R36, RZ ;  /* 0x00000024040e7210 */ /* 0x000fe20007f3e0ff */
[----:B------:R-:W3:Y:S01]  /*155f0*/  LDL R62, [R1+0x2a8] ;  /* 0x0002a800013e7983 */ /* 0x000ee20000100800 */
[----:B------:R-:W-:-:S03]  /*15600*/  IMAD.X R7, R0, 0x1, R35, P0 ;  /* 0x0000000100077824 */ /* 0x000fc600000e0623 */
[----:B------:R-:W3:Y:S04]  /*15610*/  LDL R36, [R1+0x1f8] ;  /* 0x0001f80001247983 */ /* 0x000ee80000100800 */
[----:B------:R-:W3:Y:S01]  /*15620*/  LDL R35, [R1+0x1dc] ;  /* 0x0001dc0001237983 */ /* 0x000ee20000100800 */
[----:B------:R-:W-:Y:S01]  /*15630*/  LOP3.LUT R34, R200, 0x60, RZ, 0x3c, !PT ;  /* 0x00000060c8227812 */ /* 0x000fe200078e3cff */
[----:B------:R-:W-:Y:S02]  /*15640*/  IMAD.X R15, R0, 0x1, R60, P1 ;  /* 0x00000001000f7824 */ /* 0x000fe400008e063c */
[----:B------:R1:W-:Y:S02]  /*15650*/  LDGSTS.E [R33+0x27c00], [R12.64], P4 ;  /* 0x27c000000c217fae */ /* 0x0003e4000a121844 */
[----:B------:R-:W-:-:S02]  /*15660*/  IMAD R34, R197, 0x8000, R34 ;  /* 0x00008000c5227824 */ /* 0x000fc400078e0222 */
[----:B------:R-:W3:Y:S04]  /*15670*/  LDL R60, [R1+0x324] ;  /* 0x00032400013c7983 */ /* 0x000ee80000100800 */
[----:B------:R4:W-:Y:S01]  /*15680*/  LDGSTS.E [R34+0x20600], [R6.64], P4 ;  /* 0x2060000006227fae */ /* 0x0009e2000a121844 */
[----:B-1----:R-:W-:-:S03]  /*15690*/  IADD3 R12, P0, R4, R61, RZ ;  /* 0x0000003d040c7210 */ /* 0x002fc60007f1e0ff */
[----:B------:R-:W3:Y:S04]  /*156a0*/  LDL R33, [R1+0x2c8] ;  /* 0x0002c80001217983 */ /* 0x000ee80000100800 */
[----:B------:R-:W3:Y:S04]  /*156b0*/  LDL R61, [R1+0x2e4] ;  /* 0x0002e400013d7983 */ /* 0x000ee80000100800 */
[----:B------:R3:W-:Y:S01]  /*156c0*/  LDGSTS.E [R34+0x20e00], [R14.64], P4 ;  /* 0x20e000000e227fae */ /* 0x0007e2000a121844 */
[----:B----4-:R-:W-:-:S03]  /*156d0*/  IADD3 R6, P1, R4, R39, RZ ;  /* 0x0000002704067210 */ /* 0x010fc60007f3e0ff */
[----:B------:R-:W4:Y:S01]  /*156e0*/  LDL R39, [R1+0x2e8] ;  /* 0x0002e80001277983 */ /* 0x000f220000100800 */
[----:B--2---:R-:W-:-:S03]  /*156f0*/  IMAD.X R13, R0, 0x1, R38, P0 ;  /* 0x00000001000d7824 */ /* 0x004fc600000e0626 */
[----:B------:R-:W2:Y:S04]  /*15700*/  LDL R38, [R1+0x344] ;  /* 0x0003440001267983 */ /* 0x000ea80000100800 */
[----:B------:R1:W-:Y:S01]  /*15710*/  LDGSTS.E [R34+0x21600], [R12.64], P4 ;  /* 0x216000000c227fae */ /* 0x0003e2000a121844 */
[----:B---3--:R-:W-:-:S03]  /*15720*/  IADD3 R14, P0, R4, R37, RZ ;  /* 0x00000025040e7210 */ /* 0x008fc60007f1e0ff */
[----:B------:R-:W3:Y:S01]  /*15730*/  LDL R37, [R1+0x308] ;  /* 0x0003080001257983 */ /* 0x000ee20000100800 */
[----:B------:R-:W-:-:S03]  /*15740*/  IMAD.X R7, R0, 0x1, R32, P1 ;  /* 0x0000000100077824 */ /* 0x000fc600008e0620 */
[----:B------:R-:W3:Y:S04]  /*15750*/  LDL R32, [R1+0x304] ;  /* 0x0003040001207983 */ /* 0x000ee80000100800 */
[----:B------:R1:W-:Y:S02]  /*15760*/  LDGSTS.E [R34+0x21e00], [R6.64], P4 ;  /* 0x21e0000006227fae */ /* 0x0003e4000a121844 */
[----:B-1----:R-:W-:Y:S02]  /*15770*/  IADD3 R12, P1, R4, R36, RZ ;  /* 0x00000024040c7210 */ /* 0x002fe40007f3e0ff */
[----:B------:R-:W3:Y:S01]  /*15780*/  LDL R36, [R1+0x328] ;  /* 0x0003280001247983 */ /* 0x000ee20000100800 */
[----:B------:R-:W-:-:S03]  /*15790*/  IMAD.X R15, R0, 0x1, R35, P0 ;  /* 0x00000001000f7824 */ /* 0x000fc600000e0623 */
[----:B------:R-:W3:Y:S01]  /*157a0*/  LDL R35, [R1+0x348] ;  /* 0x0003480001237983 */ /* 0x000ee20000100800 */
[----:B------:R-:W-:Y:S01]  /*157b0*/  IMAD.X R13, R0, 0x1, R80, P1 ;  /* 0x00000001000d7824 */ /* 0x000fe200008e0650 */
[----:B------:R-:W-:Y:S02]  /*157c0*/  IADD3 R6, P0, R4, R81, RZ ;  /* 0x0000005104067210 */ /* 0x000fe40007f1e0ff */
[----:B------:R1:W-:Y:S03]  /*157d0*/  LDGSTS.E [R34+0x22600], [R14.64], P4 ;  /* 0x226000000e227fae */ /* 0x0003e6000a121844 */
[----:B------:R-:W-:Y:S01]  /*157e0*/  IMAD.X R7, R0, 0x1, R70, P0 ;  /* 0x0000000100077824 */ /* 0x000fe200000e0646 */
[----:B------:R1:W-:Y:S04]  /*157f0*/  LDGSTS.E [R34+0x22e00], [R12.64], P4 ;  /* 0x22e000000c227fae */ /* 0x0003e8000a121844 */
[----:B------:R1:W-:Y:S02]  /*15800*/  LDGSTS.E [R34+0x23600], [R6.64], P4 ;  /* 0x2360000006227fae */ /* 0x0003e4000a121844 */
[----:B-1----:R-:W-:-:S02]  /*15810*/  IADD3 R14, P1, R4, R71, RZ ;  /* 0x00000047040e7210 */ /* 0x002fc40007f3e0ff */
[----:B------:R-:W-:-:S03]  /*15820*/  IADD3 R12, P0, R4, R69, RZ ;  /* 0x00000045040c7210 */ /* 0x000fc60007f1e0ff */
[----:B------:R-:W-:Y:S01]  /*15830*/  IMAD.X R15, R0, 0x1, R68, P1 ;  /* 0x00000001000f7824 */ /* 0x000fe200008e0644 */
[----:B------:R-:W-:Y:S01]  /*15840*/  IADD3 R6, P1, R4, R67, RZ ;  /* 0x0000004304067210 */ /* 0x000fe20007f3e0ff */
[----:B------:R-:W-:-:S03]  /*15850*/  IMAD.X R13, R0, 0x1, R66, P0 ;  /* 0x00000001000d7824 */ /* 0x000fc600000e0642 */
[----:B------:R1:W-:Y:S01]  /*15860*/  LDGSTS.E [R34+0x23e00], [R14.64], P4 ;  /* 0x23e000000e227fae */ /* 0x0003e2000a121844 */
[----:B------:R-:W-:-:S03]  /*15870*/  IMAD.X R7, R0, 0x1, R64, P1 ;  /* 0x0000000100077824 */ /* 0x000fc600008e0640 */
[----:B------:R1:W-:Y:S04]  /*15880*/  LDGSTS.E [R34+0x24600], [R12.64], P4 ;  /* 0x246000000c227fae */ /* 0x0003e8000a121844 */
[----:B------:R1:W-:Y:S02]  /*15890*/  LDGSTS.E [R34+0x24e00], [R6.64], P4 ;  /* 0x24e0000006227fae */ /* 0x0003e4000a121844 */
[C---:B-1----:R-:W-:Y:S02]  /*158a0*/  IADD3 R14, P0, R4.reuse, R65, RZ ;  /* 0x00000041040e7210 */ /* 0x042fe40007f1e0ff */
[----:B------:R-:W-:-:S03]  /*158b0*/  IADD3 R12, P1, R4, R63, RZ ;  /* 0x0000003f040c7210 */ /* 0x000fc60007f3e0ff */
[----:B------:R-:W-:Y:S01]  /*158c0*/  IMAD.X R15, R0, 0x1, R62, P0 ;  /* 0x00000001000f7824 */ /* 0x000fe200000e063e */
[----:B------:R-:W-:Y:S01]  /*158d0*/  IADD3 R6, P0, R4, R61, RZ ;  /* 0x0000003d04067210 */ /* 0x000fe20007f1e0ff */
[----:B------:R-:W-:-:S03]  /*158e0*/  IMAD.X R13, R0, 0x1, R33, P1 ;  /* 0x00000001000d7824 */ /* 0x000fc600008e0621 */
[----:B------:R1:W-:Y:S01]  /*158f0*/  LDGSTS.E [R34+0x25600], [R14.64], P4 ;  /* 0x256000000e227fae */ /* 0x0003e2000a121844 */
[----:B------:R-:W-:-:S03]  /*15900*/  IMAD.MOV.U32 R196, RZ, RZ, c[0x0][0x188] ;  /* 0x00006200ffc47624 */ /* 0x000fc600078e00ff */
[----:B------:R2:W-:Y:S01]  /*15910*/  LDGSTS.E [R34+0x25e00], [R12.64], P4 ;  /* 0x25e000000c227fae */ /* 0x0005e2000a121844 */
[----:B------:R-:W-:Y:S01]  /*15920*/  IADD3 R201, R201, 0x1, RZ ;  /* 0x00000001c9c97810 */ /* 0x000fe20007ffe0ff */
[----:B------:R-:W-:Y:S01]  /*15930*/  IMAD.MOV.U32 R195, RZ, RZ, c[0x0][0x18c] ;  /* 0x00006300ffc37624 */ /* 0x000fe200078e00ff */
[----:B-1----:R-:W-:-:S03]  /*15940*/  IADD3 R14, P2, R4, R60, RZ ;  /* 0x0000003c040e7210 */ /* 0x002fc60007f5e0ff */
[----:B------:R-:W-:-:S05]  /*15950*/  IMAD.SHL.U32 R195, R195, 0x40, RZ ;  /* 0x00000040c3c37824 */ /* 0x000fca00078e00ff */
[----:B------:R-:W-:Y:S01]  /*15960*/  SHF.R.S32.HI R195, RZ, 0x1f, R195 ;  /* 0x0000001fffc37819 */ /* 0x000fe200000114c3 */
[----:B------:R-:W-:Y:S01]  /*15970*/  HMMA.1688.F32.TF32 R128, R188, R74, R128 ;  /* 0x0000004abc80723c */ /* 0x000fe20000081080 */
[----:B------:R-:W-:-:S07]  /*15980*/  IADD3 R3, R3, -0x40, RZ ;  /* 0xffffffc003037810 */ /* 0x000fce0007ffe0ff */
[-C--:B------:R-:W-:Y:S08]  /*15990*/  HMMA.1688.F32.TF32 R104, R152, R74.reuse, R104 ;  /* 0x0000004a9868723c */ /* 0x080ff00000081068 */
[----:B------:R-:W-:Y:S01]  /*159a0*/  HMMA.1688.F32.TF32 R72, R144, R74, R180 ;  /* 0x0000004a9048723c */ /* 0x000fe200000810b4 */
[----:B----4-:R-:W-:Y:S01]  /*159b0*/  IMAD.X R7, R0, 0x1, R39, P0 ;  /* 0x0000000100077824 */ /* 0x010fe200000e0627 */
[----:B--2---:R-:W-:-:S04]  /*159c0*/  IADD3 R12, P0, R4, R38, RZ ;  /* 0x00000026040c7210 */ /* 0x004fc80007f1e0ff */
[----:B------:R1:W-:Y:S01]  /*159d0*/  LDGSTS.E [R34+0x26600], [R6.64], P4 ;  /* 0x2660000006227fae */ /* 0x0003e2000a121844 */
[----:B---3--:R-:W-:Y:S01]  /*159e0*/  IADD3 R32, P1, R4, R32, RZ ;  /* 0x0000002004207210 */ /* 0x008fe20007f3e0ff */
[C---:B------:R-:W-:Y:S02]  /*159f0*/  IMAD.X R15, R0.reuse, 0x1, R36, P2 ;  /* 0x00000001000f7824 */ /* 0x040fe400010e0624 */
[----:B------:R-:W-:Y:S02]  /*15a00*/  IMAD.MOV.U32 R36, RZ, RZ, c[0x0][0x18c] ;  /* 0x00006300ff247624 */ /* 0x000fe400078e00ff */
[----:B------:R-:W-:Y:S01]  /*15a10*/  IMAD.X R13, R0, 0x1, R35, P0 ;  /* 0x00000001000d7824 */ /* 0x000fe200000e0623 */
[----:B------:R-:W-:Y:S01]  /*15a20*/  ISETP.NE.U32.AND P0, PT, R203, R201, PT ;  /* 0x000000c9cb00720c */ /* 0x000fe20003f05070 */
[C---:B------:R-:W-:Y:S02]  /*15a30*/  IMAD.SHL.U32 R35, R196.reuse, 0x40, RZ ;  /* 0x00000040c4237824 */ /* 0x040fe400078e00ff */
[----:B------:R-:W-:-:S02]  /*15a40*/  IMAD.SHL.U32 R196, R196, 0x40, RZ ;  /* 0x00000040c4c47824 */ /* 0x000fc400078e00ff */
[----:B------:R-:W-:Y:S02]  /*15a50*/  IMAD.X R33, R0, 0x1, R37, P1 ;  /* 0x0000000100217824 */ /* 0x000fe400008e0625 */
[----:B------:R-:W-:Y:S01]  /*15a60*/  IMAD.SHL.U32 R36, R36, 0x40, RZ ;  /* 0x0000004024247824 */ /* 0x000fe200078e00ff */
[----:B------:R-:W-:Y:S02]  /*15a70*/  SHF.R.S32.HI R196, RZ, 0x1f, R196 ;  /* 0x0000001fffc47819 */ /* 0x000fe400000114c4 */
[----:B------:R1:W-:Y:S01]  /*15a80*/  LDGSTS.E [R34+0x26e00], [R32.64], P4 ;  /* 0x26e0000020227fae */ /* 0x0003e2000a121844 */
[----:B------:R-:W-:Y:S02]  /*15a90*/  LEA R2, P2, R35, R2, 0x2 ;  /* 0x0000000223027211 */ /* 0x000fe400078410ff */
[C---:B------:R-:W-:Y:S01]  /*15aa0*/  LEA R4, P1, R36.reuse, R4, 0x2 ;  /* 0x0000000424047211 */ /* 0x040fe200078210ff */
[----:B------:R1:W-:Y:S01]  /*15ab0*/  LDGSTS.E [R34+0x27600], [R14.64], P4 ;  /* 0x276000000e227fae */ /* 0x0003e2000a121844 */
[----:B------:R-:W-:-:S02]  /*15ac0*/  SHF.L.U64.HI R36, R36, 0x2, R195 ;  /* 0x0000000224247819 */ /* 0x000fc400000102c3 */
[----:B------:R-:W-:Y:S01]  /*15ad0*/  SHF.L.U64.HI R35, R35, 0x2, R196 ;  /* 0x0000000223237819 */ /* 0x000fe200000102c4 */
[----:B------:R1:W-:Y:S04]  /*15ae0*/  LDGSTS.E [R34+0x27e00], [R12.64], P4 ;  /* 0x27e000000c227fae */ /* 0x0003e8000a121844 */
[----:B------:R-:W0:Y:S01]  /*15af0*/  LDGDEPBAR ;  /* 0x00000000000079af */ /* 0x000e220000000000 */
[----:B------:R-:W-:Y:S02]  /*15b00*/  IMAD.X R0, R0, 0x1, R36, P1 ;  /* 0x0000000100007824 */ /* 0x000fe400008e0624 */
[----:B------:R-:W-:Y:S01]  /*15b10*/  IMAD.X R5, R5, 0x1, R35, P2 ;  /* 0x0000000105057824 */ /* 0x000fe200010e0623 */
[----:B------:R-:W-:Y:S01]  /*15b20*/  @!P0 CALL.REL.NOINC `(.L_x_1) ;  /* 0x0000001000008944 */ /* 0x000fe20003c00000 */
[----:B------:R-:W-:Y:S05]  /*15b30*/  BRA `(.L_x_2) ;  /* 0xffffad1000007947 */ /* 0x000fea000383ffff */
.L_x_1:
[----:B-1----:R-:W2:Y:S01]  /*15b40*/  LDL.LU R6, [R1+0x34c] ;  /* 0x00034c0001067983 */ /* 0x002ea20000300800 */
[----:B------:R-:W-:-:S04]  /*15b50*/  DEPBAR.LE SB0, 0x0 ;  /* 0x000080000000791a */ /* 0x000fc80000000000 */
[----:B------:R-:W3:Y:S04]  /*15b60*/  LDL.LU R145, [R1+0x408] ;  /* 0x0004080001917983 */ /* 0x000ee80000300800 */
[----:B------:R-:W1:Y:S01]  /*15b70*/  S2R R7, SR_TID.X ;  /* 0x0000000000077919 */ /* 0x000e620000002100 */
[C---:B-----5:R-:W-:Y:S02]  /*15b80*/  IADD3 R2, R199.reuse, 0x2, RZ ;  /* 0x00000002c7027810 */ /* 0x060fe40007ffe0ff */
[C---:B------:R-:W-:Y:S02]  /*15b90*/  IADD3 R4, R199.reuse, 0x1, RZ ;  /* 0x00000001c7047810 */ /* 0x040fe40007ffe0ff */
[----:B------:R-:W-:Y:S01]  /*15ba0*/  IADD3 R5, R199, 0x3, RZ ;  /* 0x00000003c7057810 */ /* 0x000fe20007ffe0ff */
[----:B-1----:R-:W-:-:S02]  /*15bb0*/  IMAD.SHL.U32 R0, R7, 0x200, RZ ;  /* 0x0000020007007824 */ /* 0x002fc400078e00ff */
[----:B------:R-:W-:-:S03]  /*15bc0*/  IMAD.SHL.U32 R3, R7, 0x20, RZ ;  /* 0x0000002007037824 */ /* 0x000fc600078e00ff */
[----:B------:R-:W-:-:S04]  /*15bd0*/  LOP3.LUT R0, R0, 0x3000, RZ, 0xc0, !PT ;  /* 0x0000300000007812 */ /* 0x000fc800078ec0ff */
[----:B------:R-:W-:Y:S01]  /*15be0*/  LOP3.LUT R3, R0, 0x60, R3, 0xf8, !PT ;  /* 0x0000006000037812 */ /* 0x000fe200078ef803 */
[----:B------:R-:W-:-:S05]  /*15bf0*/  IMAD.SHL.U32 R0, R7, 0x4, RZ ;  /* 0x0000000407007824 */ /* 0x000fca00078e00ff */
[----:B------:R-:W-:Y:S01]  /*15c00*/  LOP3.LUT R3, R3, 0x170, R0, 0x78, !PT ;  /* 0x0000017003037812 */ /* 0x000fe200078e7800 */
[----:B------:R-:W-:Y:S02]  /*15c10*/  IMAD.MOV.U32 R14, RZ, RZ, R104 ;  /* 0x000000ffff0e7224 */ /* 0x000fe400078e0068 */
[----:B------:R-:W-:Y:S02]  /*15c20*/  IMAD.MOV.U32 R15, RZ, RZ, R105 ;  /* 0x000000ffff0f7224 */ /* 0x000fe400078e0069 */
[----:B------:R-:W-:Y:S02]  /*15c30*/  IMAD.MOV.U32 R34, RZ, RZ, R52 ;  /* 0x000000ffff227224 */ /* 0x000fe400078e0034 */
[----:B------:R-:W-:Y:S02]  /*15c40*/  IMAD.MOV.U32 R35, RZ, RZ, R53 ;  /* 0x000000ffff237224 */ /* 0x000fe400078e0035 */
[----:B------:R-:W-:Y:S02]  /*15c50*/  IMAD.MOV.U32 R12, RZ, RZ, R108 ;  /* 0x000000ffff0c7224 */ /* 0x000fe400078e006c */
[----:B------:R-:W-:-:S02]  /*15c60*/  IMAD.MOV.U32 R13, RZ, RZ, R109 ;  /* 0x000000ffff0d7224 */ /* 0x000fc400078e006d */
        /* <DEDUP_REMOVED lines=35> */
[----:B------:R-:W-:Y:S01]  /*15ea0*/  IMAD.MOV.U32 R21, RZ, RZ, R27 ;  /* 0x000000ffff157224 */ /* 0x000fe200078e001b */
[----:B------:R-:W-:Y:S01]  /*15eb0*/  BAR.SYNC.DEFER_BLOCKING 0x0 ;  /* 0x0000000000007b1d */ /* 0x000fe20000010000 */
[----:B---3--:R-:W-:-:S04]  /*15ec0*/  ISETP.GE.AND P0, PT, R145, c[0x0][0x178], PT ;  /* 0x00005e0091007a0c */ /* 0x008fc80003f06270 */
[----:B------:R-:W-:Y:S01]  /*15ed0*/  ISETP.LT.AND P1, PT, R2, c[0x0][0x17c], !P0 ;  /* 0x00005f0002007a0c */ /* 0x000fe20004721270 */
[C---:B------:R-:W-:Y:S01]  /*15ee0*/  IMAD.SHL.U32 R2, R7.reuse, 0x800, RZ ;  /* 0x0000080007027824 */ /* 0x040fe200078e00ff */
[----:B------:R-:W-:Y:S02]  /*15ef0*/  ISETP.LT.AND P5, PT, R4, c[0x0][0x17c], !P0 ;  /* 0x00005f0004007a0c */ /* 0x000fe400047a1270 */
[----:B------:R-:W-:Y:S02]  /*15f00*/  LOP3.LUT R7, R7, 0x7f, RZ, 0xc0, !PT ;  /* 0x0000007f07077812 */ /* 0x000fe400078ec0ff */
[----:B------:R-:W-:Y:S02]  /*15f10*/  LOP3.LUT R2, R2, 0x3000, RZ, 0xc0, !PT ;  /* 0x0000300002027812 */ /* 0x000fe400078ec0ff */
[----:B------:R-:W-:Y:S01]  /*15f20*/  IADD3 R4, R199, 0x4, RZ ;  /* 0x00000004c7047810 */ /* 0x000fe20007ffe0ff */
[----:B--2---:R-:W-:Y:S01]  /*15f30*/  IMAD.IADD R144, R3, 0x1, R6 ;  /* 0x0000000103907824 */ /* 0x004fe200078e0206 */
[----:B------:R-:W-:Y:S01]  /*15f40*/  ISETP.LT.AND P4, PT, R5, c[0x0][0x17c], !P0 ;  /* 0x00005f0005007a0c */ /* 0x000fe20004781270 */
[----:B------:R-:W-:Y:S01]  /*15f50*/  IMAD R0, R7, 0x10, R2 ;  /* 0x0000001007007824 */ /* 0x000fe200078e0202 */
[----:B------:R-:W-:Y:S01]  /*15f60*/  ISETP.LT.AND P2, PT, R4, c[0x0][0x17c], !P0 ;  /* 0x00005f0004007a0c */ /* 0x000fe20004741270 */
[----:B------:R-:W-:-:S02]  /*15f70*/  IMAD.MOV.U32 R4, RZ, RZ, R132 ;  /* 0x000000ffff047224 */ /* 0x000fc400078e0084 */
[----:B------:R-:W-:Y:S02]  /*15f80*/  IMAD.MOV.U32 R5, RZ, RZ, R133 ;  /* 0x000000ffff057224 */ /* 0x000fe400078e0085 */
[----:B------:R-:W-:Y:S02]  /*15f90*/  IMAD.MOV.U32 R6, RZ, RZ, R128 ;  /* 0x000000ffff067224 */ /* 0x000fe400078e0080 */
[----:B------:R-:W-:Y:S02]  /*15fa0*/  IMAD.MOV.U32 R7, RZ, RZ, R129 ;  /* 0x000000ffff077224 */ /* 0x000fe400078e0081 */
[----:B------:R-:W-:-:S03]  /*15fb0*/  IMAD.MOV.U32 R128, RZ, RZ, R134 ;  /* 0x000000ffff807224 */ /* 0x000fc600078e0086 */
[----:B------:R1:W-:Y:S01]  /*15fc0*/  STS.128 [R144], R4 ;  /* 0x0000000490007388 */ /* 0x0003e20000000c00 */
[----:B------:R-:W-:-:S03]  /*15fd0*/  IMAD.MOV.U32 R129, RZ, RZ, R135 ;  /* 0x000000ffff817224 */ /* 0x000fc600078e0087 */
[----:B------:R-:W-:Y:S04]  /*15fe0*/  STS.128 [R144+0x200], R12 ;  /* 0x0002000c90007388 */ /* 0x000fe80000000c00 */
[----:B------:R-:W-:Y:S01]  /*15ff0*/  STS.128 [R144+0x80], R128 ;  /* 0x0000808090007388 */ /* 0x000fe20000000c00 */
[----:B-1----:R-:W-:Y:S02]  /*16000*/  IMAD.MOV.U32 R6, RZ, RZ, R72 ;  /* 0x000000ffff067224 */ /* 0x002fe400078e0048 */
[----:B------:R-:W-:Y:S02]  /*16010*/  IMAD.MOV.U32 R7, RZ, RZ, R73 ;  /* 0x000000ffff077224 */ /* 0x000fe400078e0049 */
[----:B------:R-:W-:Y:S02]  /*16020*/  IMAD.MOV.U32 R4, RZ, RZ, R140 ;  /* 0x000000ffff047224 */ /* 0x000fe400078e008c */
[----:B------:R-:W-:-:S02]  /*16030*/  IMAD.MOV.U32 R5, RZ, RZ, R141 ;  /* 0x000000ffff057224 */ /* 0x000fc400078e008d */
[----:B------:R-:W-:Y:S02]  /*16040*/  IMAD.MOV.U32 R72, RZ, RZ, R142 ;  /* 0x000000ffff487224 */ /* 0x000fe400078e008e */
[----:B------:R-:W-:Y:S01]  /*16050*/  IMAD.MOV.U32 R73, RZ, RZ, R143 ;  /* 0x000000ffff497224 */ /* 0x000fe200078e008f */
[----:B------:R-:W-:Y:S04]  /*16060*/  STS.128 [R144+0x280], R104 ;  /* 0x0002806890007388 */ /* 0x000fe80000000c00 */
[----:B------:R-:W-:Y:S04]  /*16070*/  STS.128 [R144+0x400], R32 ;  /* 0x0004002090007388 */ /* 0x000fe80000000c00 */
[----:B------:R-:W-:Y:S04]  /*16080*/  STS.128 [R144+0x480], R52 ;  /* 0x0004803490007388 */ /* 0x000fe80000000c00 */
[----:B------:R-:W-:Y:S04]  /*16090*/  STS.128 [R144+0x600], R4 ;  /* 0x0006000490007388 */ /* 0x000fe80000000c00 */
[----:B------:R1:W-:Y:S04]  /*160a0*/  STS.128 [R144+0x680], R72 ;  /* 0x0006804890007388 */ /* 0x0003e80000000c00 */
[----:B------:R-:W-:Y:S01]  /*160b0*/  BAR.SYNC.DEFER_BLOCKING 0x0 ;  /* 0x0000000000007b1d */ /* 0x000fe20000010000 */
[----:B------:R-:W-:-:S02]  /*160c0*/  LOP3.LUT R100, R0, 0x20, RZ, 0x3c, !PT ;  /* 0x0000002000647812 */ /* 0x000fc400078e3cff */
[C---:B------:R-:W-:Y:S02]  /*160d0*/  LOP3.LUT R3, R0.reuse, 0x40, RZ, 0x3c, !PT ;  /* 0x0000004000037812 */ /* 0x040fe400078e3cff */
[----:B------:R-:W-:Y:S01]  /*160e0*/  LOP3.LUT R2, R0, 0x60, RZ, 0x3c, !PT ;  /* 0x0000006000027812 */ /* 0x000fe200078e3cff */
[----:B------:R-:W2:Y:S04]  /*160f0*/  LDS.128 R32, [R0] ;  /* 0x0000000000207984 */ /* 0x000ea80000000c00 */
[----:B------:R-:W-:Y:S04]  /*16100*/  LDS.128 R60, [R0+0x800] ;  /* 0x00080000003c7984 */ /* 0x000fe80000000c00 */
[----:B------:R-:W3:Y:S04]  /*16110*/  LDS.128 R12, [R100] ;  /* 0x00000000640c7984 */ /* 0x000ee80000000c00 */
[----:B------:R-:W-:Y:S04]  /*16120*/  LDS.128 R56, [R100+0x800] ;  /* 0x0008000064387984 */ /* 0x000fe80000000c00 */
[----:B------:R-:W4:Y:S04]  /*16130*/  LDS.128 R4, [R3] ;  /* 0x0000000003047984 */ /* 0x000f280000000c00 */
[----:B------:R-:W-:Y:S04]  /*16140*/  LDS.128 R52, [R3+0x800] ;  /* 0x0008000003347984 */ /* 0x000fe80000000c00 */
[----:B------:R-:W2:Y:S04]  /*16150*/  LDS.128 R64, [R2] ;  /* 0x0000000002407984 */ /* 0x000ea80000000c00 */
[----:B------:R-:W2:Y:S04]  /*16160*/  LDS.128 R36, [R2+0x800] ;  /* 0x0008000002247984 */ /* 0x000ea80000000c00 */
[----:B------:R-:W-:Y:S01]  /*16170*/  BAR.SYNC.DEFER_BLOCKING 0x0 ;  /* 0x0000000000007b1d */ /* 0x000fe20000010000 */
[----:B-1----:R-:W-:-:S02]  /*16180*/  IMAD.MOV.U32 R74, RZ, RZ, R40 ;  /* 0x000000ffff4a7224 */ /* 0x002fc400078e0028 */
[----:B------:R-:W-:Y:S02]  /*16190*/  IMAD.MOV.U32 R75, RZ, RZ, R41 ;  /* 0x000000ffff4b7224 */ /* 0x000fe400078e0029 */
[----:B------:R-:W-:Y:S02]  /*161a0*/  IMAD.MOV.U32 R72, RZ, RZ, R92 ;  /* 0x000000ffff487224 */ /* 0x000fe400078e005c */
[----:B------:R-:W-:Y:S02]  /*161b0*/  IMAD.MOV.U32 R73, RZ, RZ, R93 ;  /* 0x000000ffff497224 */ /* 0x000fe400078e005d */
[----:B------:R-:W-:Y:S02]  /*161c0*/  IMAD.MOV.U32 R40, RZ, RZ, R94 ;  /* 0x000000ffff287224 */ /* 0x000fe400078e005e */
[----:B------:R-:W-:Y:S01]  /*161d0*/  IMAD.MOV.U32 R41, RZ, RZ, R95 ;  /* 0x000000ffff297224 */ /* 0x000fe200078e005f */
[----:B------:R1:W-:Y:S04]  /*161e0*/  STS.128 [R144], R68 ;  /* 0x0000004490007388 */ /* 0x0003e80000000c00 */
[----:B------:R-:W-:Y:S04]  /*161f0*/  STS.128 [R144+0x80], R120 ;  /* 0x0000807890007388 */ /* 0x000fe80000000c00 */
[----:B------:R-:W-:Y:S01]  /*16200*/  STS.128 [R144+0x200], R80 ;  /* 0x0002005090007388 */ /* 0x000fe20000000c00 */
[----:B-1----:R-:W-:-:S02]  /*16210*/  IMAD.MOV.U32 R70, RZ, RZ, R28 ;  /* 0x000000ffff467224 */ /* 0x002fc400078e001c */
[----:B------:R-:W-:Y:S02]  /*16220*/  IMAD.MOV.U32 R71, RZ, RZ, R29 ;  /* 0x000000ffff477224 */ /* 0x000fe400078e001d */
[----:B------:R-:W-:Y:S02]  /*16230*/  IMAD.MOV.U32 R68, RZ, RZ, R76 ;  /* 0x000000ffff447224 */ /* 0x000fe400078e004c */
[----:B------:R-:W-:Y:S02]  /*16240*/  IMAD.MOV.U32 R69, RZ, RZ, R77 ;  /* 0x000000ffff457224 */ /* 0x000fe400078e004d */
[----:B------:R-:W-:Y:S02]  /*16250*/  IMAD.MOV.U32 R28, RZ, RZ, R78 ;  /* 0x000000ffff1c7224 */ /* 0x000fe400078e004e */
[----:B------:R-:W-:Y:S01]  /*16260*/  IMAD.MOV.U32 R29, RZ, RZ, R79 ;  /* 0x000000ffff1d7224 */ /* 0x000fe200078e004f */
[----:B------:R-:W-:Y:S04]  /*16270*/  STS.128 [R144+0x280], R96 ;  /* 0x0002806090007388 */ /* 0x000fe80000000c00 */
[----:B------:R-:W-:Y:S04]  /*16280*/  STS.128 [R144+0x400], R72 ;  /* 0x0004004890007388 */ /* 0x000fe80000000c00 */
[----:B------:R-:W-:Y:S04]  /*16290*/  STS.128 [R144+0x480], R40 ;  /* 0x0004802890007388 */ /* 0x000fe80000000c00 */
[----:B------:R-:W-:Y:S04]  /*162a0*/  STS.128 [R144+0x600], R68 ;  /* 0x0006004490007388 */ /* 0x000fe80000000c00 */
[----:B------:R-:W-:Y:S04]  /*162b0*/  STS.128 [R144+0x680], R28 ;  /* 0x0006801c90007388 */ /* 0x000fe80000000c00 */
[----:B------:R-:W-:Y:S01]  /*162c0*/  BAR.SYNC.DEFER_BLOCKING 0x0 ;  /* 0x0000000000007b1d */ /* 0x000fe20000010000 */
[----:B------:R-:W-:-:S02]  /*162d0*/  IMAD.MOV.U32 R106, RZ, RZ, R112 ;  /* 0x000000ffff6a7224 */ /* 0x000fc400078e0070 */
[----:B------:R-:W-:-:S03]  /*162e0*/  IMAD.MOV.U32 R107, RZ, RZ, R113 ;  /* 0x000000ffff6b7224 */ /* 0x000fc600078e0071 */
[----:B------:R-:W1:Y:S04]  /*162f0*/  LDS.128 R96, [R0] ;  /* 0x0000000000607984 */ /* 0x000e680000000c00 */
[----:B------:R-:W-:Y:S04]  /*16300*/  LDS.128 R72, [R0+0x800] ;  /* 0x0008000000487984 */ /* 0x000fe80000000c00 */
[----:B------:R-:W1:Y:S04]  /*16310*/  LDS.128 R92, [R100] ;  /* 0x00000000645c7984 */ /* 0x000e680000000c00 */
[----:B------:R-:W-:Y:S04]  /*16320*/  LDS.128 R68, [R100+0x800] ;  /* 0x0008000064447984 */ /* 0x000fe80000000c00 */
[----:B------:R-:W1:Y:S04]  /*16330*/  LDS.128 R80, [R3] ;  /* 0x0000000003507984 */ /* 0x000e680000000c00 */
[----:B------:R-:W-:Y:S04]  /*16340*/  LDS.128 R40, [R3+0x800] ;  /* 0x0008000003287984 */ /* 0x000fe80000000c00 */
[----:B------:R-:W1:Y:S04]  /*16350*/  LDS.128 R76, [R2] ;  /* 0x00000000024c7984 */ /* 0x000e680000000c00 */
[----:B------:R-:W1:Y:S04]  /*16360*/  LDS.128 R28, [R2+0x800] ;  /* 0x00080000021c7984 */ /* 0x000e680000000c00 */
[----:B------:R-:W-:Y:S01]  /*16370*/  BAR.SYNC.DEFER_BLOCKING 0x0 ;  /* 0x0000000000007b1d */ /* 0x000fe20000010000 */
[----:B------:R-:W-:-:S02]  /*16380*/  IMAD.MOV.U32 R104, RZ, RZ, R116 ;  /* 0x000000ffff687224 */ /* 0x000fc400078e0074 */
[----:B------:R-:W-:Y:S02]  /*16390*/  IMAD.MOV.U32 R105, RZ, RZ, R117 ;  /* 0x000000ffff697224 */ /* 0x000fe400078e0075 */
[----:B------:R-:W-:Y:S02]  /*163a0*/  IMAD.MOV.U32 R112, RZ, RZ, R118 ;  /* 0x000000ffff707224 */ /* 0x000fe400078e0076 */
[----:B------:R-:W-:Y:S01]  /*163b0*/  IMAD.MOV.U32 R113, RZ, RZ, R119 ;  /* 0x000000ffff717224 */ /* 0x000fe200078e0077 */
[----:B------:R-:W-:Y:S04]  /*163c0*/  STS.128 [R144], R104 ;  /* 0x0000006890007388 */ /* 0x000fe80000000c00 */
[----:B------:R1:W-:Y:S04]  /*163d0*/  STS.128 [R144+0x80], R112 ;  /* 0x0000807090007388 */ /* 0x0003e80000000c00 */
[----:B------:R-:W-:Y:S04]  /*163e0*/  STS.128 [R144+0x200], R108 ;  /* 0x0002006c90007388 */ /* 0x000fe80000000c00 */
[----:B------:R-:W-:Y:S04]  /*163f0*/  STS.128 [R144+0x280], R88 ;  /* 0x0002805890007388 */ /* 0x000fe80000000c00 */
[----:B------:R-:W-:Y:S04]  /*16400*/  STS.128 [R144+0x400], R84 ;  /* 0x0004005490007388 */ /* 0x000fe80000000c00 */
[----:B------:R-:W-:Y:S04]  /*16410*/  STS.128 [R144+0x480], R48 ;  /* 0x0004803090007388 */ /* 0x000fe80000000c00 */
[----:B------:R-:W-:Y:S04]  /*16420*/  STS.128 [R144+0x600], R44 ;  /* 0x0006002c90007388 */ /* 0x000fe80000000c00 */
[----:B------:R-:W-:Y:S04]  /*16430*/  STS.128 [R144+0x680], R20 ;  /* 0x0006801490007388 */ /* 0x000fe80000000c00 */
[----:B------:R-:W-:Y:S01]  /*16440*/  BAR.SYNC.DEFER_BLOCKING 0x0 ;  /* 0x0000000000007b1d */ /* 0x000fe20000010000 */
[----:B-1----:R-:W-:-:S02]  /*16450*/  IMAD.MOV.U32 R112, RZ, RZ, R136 ;  /* 0x000000ffff707224 */ /* 0x002fc400078e0088 */
        /* <DEDUP_REMOVED lines=8> */
[----:B------:R-:W1:Y:S01]  /*164e0*/  LDS.128 R20, [R2+0x800] ;  /* 0x0008000002147984 */ /* 0x000e620000000c00 */
[----:B------:R-:W-:-:S02]  /*164f0*/  IMAD.MOV.U32 R114, RZ, RZ, R164 ;  /* 0x000000ffff727224 */ /* 0x000fc400078e00a4 */
[----:B------:R-:W-:Y:S01]  /*16500*/  IMAD.MOV.U32 R115, RZ, RZ, R165 ;  /* 0x000000ffff737224 */ /* 0x000fe200078e00a5 */
[----:B------:R-:W-:Y:S01]  /*16510*/  BAR.SYNC.DEFER_BLOCKING 0x0 ;  /* 0x0000000000007b1d */ /* 0x000fe20000010000 */
        /* <DEDUP_REMOVED lines=11> */
[----:B------:R-:W-:Y:S01]  /*165d0*/  IMAD.MOV.U32 R121, RZ, RZ, R157 ;  /* 0x000000ffff797224 */ /* 0x000fe200078e009d */
[----:B------:R1:W-:Y:S01]  /*165e0*/  STS.128 [R144], R112 ;  /* 0x0000007090007388 */ /* 0x0003e20000000c00 */
[----:B------:R-:W-:Y:S02]  /*165f0*/  IMAD.MOV.U32 R148, RZ, RZ, R158 ;  /* 0x000000ffff947224 */ /* 0x000fe400078e009e */
[----:B------:R-:W-:Y:S01]  /*16600*/  IMAD.MOV.U32 R149, RZ, RZ, R159 ;  /* 0x000000ffff957224 */ /* 0x000fe200078e009f */
[----:B------:R2:W-:Y:S04]  /*16610*/  STS.128 [R144+0x200], R116 ;  /* 0x0002007490007388 */ /* 0x0005e80000000c00 */
[----:B------:R-:W-:Y:S01]  /*16620*/  STS.128 [R144+0x80], R164 ;  /* 0x000080a490007388 */ /* 0x000fe20000000c00 */
[----:B-1----:R-:W-:-:S02]  /*16630*/  IMAD.MOV.U32 R112, RZ, RZ, R16 ;  /* 0x000000ffff707224 */ /* 0x002fc400078e0010 */
[----:B------:R-:W-:Y:S02]  /*16640*/  IMAD.MOV.U32 R113, RZ, RZ, R17 ;  /* 0x000000ffff717224 */ /* 0x000fe400078e0011 */
[----:B------:R-:W-:Y:S02]  /*16650*/  IMAD.MOV.U32 R114, RZ, RZ, R8 ;  /* 0x000000ffff727224 */ /* 0x000fe400078e0008 */
[----:B------:R-:W-:Y:S02]  /*16660*/  IMAD.MOV.U32 R115, RZ, RZ, R9 ;  /* 0x000000ffff737224 */ /* 0x000fe400078e0009 */
[----:B--2---:R-:W-:Y:S02]  /*16670*/  IMAD.MOV.U32 R116, RZ, RZ, R18 ;  /* 0x000000ffff747224 */ /* 0x004fe400078e0012 */
[----:B------:R-:W-:Y:S02]  /*16680*/  IMAD.MOV.U32 R117, RZ, RZ, R19 ;  /* 0x000000ffff757224 */ /* 0x000fe400078e0013 */
[----:B------:R-:W-:-:S02]  /*16690*/  IMAD.MOV.U32 R118, RZ, RZ, R10 ;  /* 0x000000ffff767224 */ /* 0x000fc400078e000a */
[----:B------:R-:W-:Y:S01]  /*166a0*/  IMAD.MOV.U32 R119, RZ, RZ, R11 ;  /* 0x000000ffff777224 */ /* 0x000fe200078e000b */
[----:B------:R-:W-:Y:S04]  /*166b0*/  STS.128 [R144+0x280], R160 ;  /* 0x000280a090007388 */ /* 0x000fe80000000c00 */
[----:B------:R-:W-:Y:S04]  /*166c0*/  STS.128 [R144+0x400], R120 ;  /* 0x0004007890007388 */ /* 0x000fe80000000c00 */
[----:B------:R-:W-:Y:S04]  /*166d0*/  STS.128 [R144+0x480], R148 ;  /* 0x0004809490007388 */ /* 0x000fe80000000c00 */
[----:B------:R-:W-:Y:S04]  /*166e0*/  STS.128 [R144+0x600], R112 ;  /* 0x0006007090007388 */ /* 0x000fe80000000c00 */
[----:B------:R-:W-:Y:S01]  /*166f0*/  STS.128 [R144+0x680], R116 ;  /* 0x0006807490007388 */ /* 0x000fe20000000c00 */
[----:B------:R-:W-:-:S03]  /*16700*/  IMAD R101, R145, c[0x0][0x194], RZ ;  /* 0x0000650091657a24 */ /* 0x000fc600078e02ff */
[----:B------:R-:W-:Y:S01]  /*16710*/  BAR.SYNC.DEFER_BLOCKING 0x0 ;  /* 0x0000000000007b1d */ /* 0x000fe20000010000 */
[----:B------:R-:W-:Y:S01]  /*16720*/  IMAD R102, R199, c[0x0][0x198], RZ ;  /* 0x00006600c7667a24 */ /* 0x000fe200078e02ff */
[----:B------:R-:W-:Y:S02]  /*16730*/  LEA R8, P6, R101, c[0x0][0x170], 0x2 ;  /* 0x00005c0065087a11 */ /* 0x000fe400078c10ff */
[----:B------:R-:W-:Y:S02]  /*16740*/  ISETP.LT.AND P3, PT, R199, c[0x0][0x17c], !P0 ;  /* 0x00005f00c7007a0c */ /* 0x000fe40004761270 */
[----:B------:R-:W-:Y:S02]  /*16750*/  LEA.HI.X.SX32 R9, R101, c[0x0][0x174], 0x2, P6 ;  /* 0x00005d0065097a11 */ /* 0x000fe400030f16ff */
[C---:B------:R-:W-:Y:S02]  /*16760*/  LEA R10, P6, R102.reuse, R8, 0x2 ;  /* 0x00000008660a7211 */ /* 0x040fe400078c10ff */
[----:B------:R-:W-:-:S02]  /*16770*/  IADD3 R17, R102, c[0x0][0x198], RZ ;  /* 0x0000660066117a10 */ /* 0x000fc40007ffe0ff */
[-C--:B------:R-:W-:Y:S02]  /*16780*/  LEA.HI.X.SX32 R11, R102, R9.reuse, 0x2, P6 ;  /* 0x00000009660b7211 */ /* 0x080fe400030f16ff */
[----:B------:R-:W-:Y:S02]  /*16790*/  IADD3 R18, R199, 0x5, RZ ;  /* 0x00000005c7127810 */ /* 0x000fe40007ffe0ff */
[C---:B------:R-:W-:Y:S02]  /*167a0*/  LEA R16, P6, R17.reuse, R8, 0x2 ;  /* 0x0000000811107211 */ /* 0x040fe400078c10ff */
[C---:B------:R-:W-:Y:S02]  /*167b0*/  IADD3 R19, R17.reuse, c[0x0][0x198], RZ ;  /* 0x0000660011137a10 */ /* 0x040fe40007ffe0ff */
[----:B------:R-:W-:Y:S01]  /*167c0*/  LEA.HI.X.SX32 R17, R17, R9, 0x2, P6 ;  /* 0x0000000911117211 */ /* 0x000fe200030f16ff */
[----:B------:R1:W-:Y:S01]  /*167d0*/  @P3 STG.E [R10.64], R32 ;  /* 0x000000200a003986 */ /* 0x0003e2000c101904 */
[----:B------:R-:W-:-:S02]  /*167e0*/  ISETP.LT.AND P3, PT, R18, c[0x0][0x17c], !P0 ;  /* 0x00005f0012007a0c */ /* 0x000fc40004761270 */
[CC--:B------:R-:W-:Y:S02]  /*167f0*/  LEA R18, P6, R19.reuse, R8.reuse, 0x2 ;  /* 0x0000000813127211 */ /* 0x0c0fe400078c10ff */
[C---:B------:R-:W-:Y:S02]  /*16800*/  IADD3 R103, R19.reuse, c[0x0][0x198], RZ ;  /* 0x0000660013677a10 */ /* 0x040fe40007ffe0ff */
[-C--:B------:R-:W-:Y:S02]  /*16810*/  LEA.HI.X.SX32 R19, R19, R9.reuse, 0x2, P6 ;  /* 0x0000000913137211 */ /* 0x080fe400030f16ff */
[----:B------:R-:W-:Y:S01]  /*16820*/  LEA R102, P6, R103, R8, 0x2 ;  /* 0x0000000867667211 */ /* 0x000fe200078c10ff */
[----:B------:R2:W-:Y:S01]  /*16830*/  @P5 STG.E [R16.64], R33 ;  /* 0x0000002110005986 */ /* 0x0005e2000c101904 */
[----:B-1----:R-:W-:Y:S02]  /*16840*/  IADD3 R10, R199, 0x7, RZ ;  /* 0x00000007c70a7810 */ /* 0x002fe40007ffe0ff */
[C---:B------:R-:W-:Y:S01]  /*16850*/  IADD3 R11, R103.reuse, c[0x0][0x198], RZ ;  /* 0x00006600670b7a10 */ /* 0x040fe20007ffe0ff */
[----:B---3--:R1:W-:Y:S01]  /*16860*/  @P1 STG.E [R18.64], R12 ;  /* 0x0000000c12001986 */ /* 0x0083e2000c101904 */
[----:B------:R-:W-:-:S02]  /*16870*/  LEA.HI.X.SX32 R103, R103, R9, 0x2, P6 ;  /* 0x0000000967677211 */ /* 0x000fc400030f16ff */
[----:B------:R-:W-:Y:S02]  /*16880*/  ISETP.LT.AND P1, PT, R10, c[0x0][0x17c], !P0 ;  /* 0x00005f000a007a0c */ /* 0x000fe40004721270 */
[CC--:B------:R-:W-:Y:S02]  /*16890*/  LEA R10, P6, R11.reuse, R8.reuse, 0x2 ;  /* 0x000000080b0a7211 */ /* 0x0c0fe400078c10ff */
[----:B--2---:R-:W-:Y:S02]  /*168a0*/  IADD3 R17, R11, c[0x0][0x198], RZ ;  /* 0x000066000b117a10 */ /* 0x004fe40007ffe0ff */
[----:B------:R-:W-:Y:S02]  /*168b0*/  IADD3 R101, R199, 0x6, RZ ;  /* 0x00000006c7657810 */ /* 0x000fe40007ffe0ff */
[----:B------:R-:W-:Y:S02]  /*168c0*/  LEA.HI.X.SX32 R11, R11, R9, 0x2, P6 ;  /* 0x000000090b0b7211 */ /* 0x000fe400030f16ff */
[----:B------:R-:W-:-:S02]  /*168d0*/  LEA R16, P6, R17, R8, 0x2 ;  /* 0x0000000811107211 */ /* 0x000fc400078c10ff */
[----:B------:R-:W-:Y:S02]  /*168e0*/  IADD3 R33, R17, c[0x0][0x198], RZ ;  /* 0x0000660011217a10 */ /* 0x000fe40007ffe0ff */
[----:B------:R-:W-:Y:S02]  /*168f0*/  ISETP.LT.AND P5, PT, R101, c[0x0][0x17c], !P0 ;  /* 0x00005f0065007a0c */ /* 0x000fe400047a1270 */
[----:B------:R-:W-:Y:S02]  /*16900*/  IADD3 R32, R199, 0x8, RZ ;  /* 0x00000008c7207810 */ /* 0x000fe40007ffe0ff */
[----:B------:R-:W-:Y:S01]  /*16910*/  LEA.HI.X.SX32 R17, R17, R9, 0x2, P6 ;  /* 0x0000000911117211 */ /* 0x000fe200030f16ff */
[----:B------:R2:W-:Y:S01]  /*16920*/  @P4 STG.E [R102.64], R13 ;  /* 0x0000000d66004986 */ /* 0x0005e2000c101904 */
[----:B-1----:R-:W-:Y:S02]  /*16930*/  LEA R18, P6, R33, R8, 0x2 ;  /* 0x0000000821127211 */ /* 0x002fe400078c10ff */
[----:B------:R-:W-:Y:S01]  /*16940*/  IADD3 R12, R199, 0xa, RZ ;  /* 0x0000000ac70c7810 */ /* 0x000fe20007ffe0ff */
[----:B----4-:R1:W-:Y:S01]  /*16950*/  @P2 STG.E [R10.64], R4 ;  /* 0x000000040a002986 */ /* 0x0103e2000c101904 */
[----:B------:R-:W-:-:S02]  /*16960*/  ISETP.LT.AND P4, PT, R32, c[0x0][0x17c], !P0 ;  /* 0x00005f0020007a0c */ /* 0x000fc40004781270 */
[----:B------:R-:W-:Y:S01]  /*16970*/  IADD3 R32, R199, 0x9, RZ ;  /* 0x00000009c7207810 */ /* 0x000fe20007ffe0ff */
[----:B------:R3:W-:Y:S01]  /*16980*/  @P3 STG.E [R16.64], R5 ;  /* 0x0000000510003986 */ /* 0x0007e2000c101904 */
[C---:B------:R-:W-:Y:S02]  /*16990*/  LEA.HI.X.SX32 R19, R33.reuse, R9, 0x2, P6 ;  /* 0x0000000921137211 */ /* 0x040fe400030f16ff */
[----:B--2---:R-:W-:Y:S02]  /*169a0*/  IADD3 R13, R33, c[0x0][0x198], RZ ;  /* 0x00006600210d7a10 */ /* 0x004fe40007ffe0ff */
[----:B------:R-:W-:Y:S02]  /*169b0*/  ISETP.LT.AND P3, PT, R12, c[0x0][0x17c], !P0 ;  /* 0x00005f000c007a0c */ /* 0x000fe40004761270 */
[----:B------:R-:W-:Y:S02]  /*169c0*/  LEA R12, P6, R13, R8, 0x2 ;  /* 0x000000080d0c7211 */ /* 0x000fe400078c10ff */
[----:B------:R-:W-:-:S02]  /*169d0*/  ISETP.LT.AND P2, PT, R32, c[0x0][0x17c], !P0 ;  /* 0x00005f0020007a0c */ /* 0x000fc40004741270 */
[----:B-1----:R-:W-:Y:S02]  /*169e0*/  IADD3 R11, R13, c[0x0][0x198], RZ ;  /* 0x000066000d0b7a10 */ /* 0x002fe40007ffe0ff */
[----:B------:R-:W-:Y:S01]  /*169f0*/  IADD3 R32, R199, 0xb, RZ ;  /* 0x0000000bc7207810 */ /* 0x000fe20007ffe0ff */
[----:B------:R-:W-:Y:S01]  /*16a00*/  @P5 STG.E [R18.64], R64 ;  /* 0x0000004012005986 */ /* 0x000fe2000c101904 */
[----:B------:R-:W-:Y:S02]  /*16a10*/  LEA.HI.X.SX32 R13, R13, R9, 0x2, P6 ;  /* 0x000000090d0d7211 */ /* 0x000fe400030f16ff */
[----:B------:R-:W-:Y:S02]  /*16a20*/  LEA R10, P6, R11, R8, 0x2 ;  /* 0x000000080b0a7211 */ /* 0x000fe400078c10ff */
[----:B------:R-:W-:Y:S02]  /*16a30*/  ISETP.LT.AND P5, PT, R32, c[0x0][0x17c], !P0 ;  /* 0x00005f0020007a0c */ /* 0x000fe400047a1270 */
[----:B------:R-:W-:-:S02]  /*16a40*/  IADD3 R4, R199, 0xc, RZ ;  /* 0x0000000cc7047810 */ /* 0x000fc40007ffe0ff */
[C---:B------:R-:W-:Y:S01]  /*16a50*/  IADD3 R32, R11.reuse, c[0x0][0x198], RZ ;  /* 0x000066000b207a10 */ /* 0x040fe20007ffe0ff */
[----:B------:R1:W-:Y:S01]  /*16a60*/  @P1 STG.E [R12.64], R65 ;  /* 0x000000410c001986 */ /* 0x0003e2000c101904 */
[-C--:B------:R-:W-:Y:S02]  /*16a70*/  LEA.HI.X.SX32 R11, R11, R9.reuse, 0x2, P6 ;  /* 0x000000090b0b7211 */ /* 0x080fe400030f16ff */
[----:B------:R-:W-:Y:S02]  /*16a80*/  ISETP.LT.AND P1, PT, R4, c[0x0][0x17c], !P0 ;  /* 0x00005f0004007a0c */ /* 0x000fe40004721270 */
[C---:B------:R-:W-:Y:S02]  /*16a90*/  LEA R4, P6, R32.reuse, R8, 0x2 ;  /* 0x0000000820047211 */ /* 0x040fe400078c10ff */
[----:B---3--:R-:W-:Y:S02]  /*16aa0*/  IADD3 R16, R199, 0xd, RZ ;  /* 0x0000000dc7107810 */ /* 0x008fe40007ffe0ff */
[C---:B------:R-:W-:Y:S01]  /*16ab0*/  IADD3 R17, R32.reuse, c[0x0][0x198], RZ ;  /* 0x0000660020117a10 */ /* 0x040fe20007ffe0ff */
[----:B------:R2:W-:Y:S01]  /*16ac0*/  @P4 STG.E [R10.64], R60 ;  /* 0x0000003c0a004986 */ /* 0x0005e2000c101904 */
[----:B------:R-:W-:-:S02]  /*16ad0*/  LEA.HI.X.SX32 R5, R32, R9, 0x2, P6 ;  /* 0x0000000920057211 */ /* 0x000fc400030f16ff */
[----:B------:R-:W-:Y:S02]  /*16ae0*/  ISETP.LT.AND P4, PT, R16, c[0x0][0x17c], !P0 ;  /* 0x00005f0010007a0c */ /* 0x000fe40004781270 */
[CC--:B------:R-:W-:Y:S02]  /*16af0*/  LEA R16, P6, R17.reuse, R8.reuse, 0x2 ;  /* 0x0000000811107211 */ /* 0x0c0fe400078c10ff */
[C---:B-1----:R-:W-:Y:S02]  /*16b00*/  IADD3 R13, R17.reuse, c[0x0][0x198], RZ ;  /* 0x00006600110d7a10 */ /* 0x042fe40007ffe0ff */
[-C--:B------:R-:W-:Y:S02]  /*16b10*/  LEA.HI.X.SX32 R17, R17, R9.reuse, 0x2, P6 ;  /* 0x0000000911117211 */ /* 0x080fe400030f16ff */
[C---:B------:R-:W-:Y:S02]  /*16b20*/  LEA R12, P6, R13.reuse, R8, 0x2 ;  /* 0x000000080d0c7211 */ /* 0x040fe400078c10ff */
[C---:B------:R-:W-:Y:S01]  /*16b30*/  IADD3 R19, R13.reuse, c[0x0][0x198], RZ ;  /* 0x000066000d137a10 */ /* 0x040fe20007ffe0ff */
[----:B------:R1:W-:Y:S01]  /*16b40*/  @P2 STG.E [R4.64], R61 ;  /* 0x0000003d04002986 */ /* 0x0003e2000c101904 */
[----:B------:R-:W-:-:S02]  /*16b50*/  LEA.HI.X.SX32 R13, R13, R9, 0x2, P6 ;  /* 0x000000090d0d7211 */ /* 0x000fc400030f16ff */
[----:B--2---:R-:W-:Y:S01]  /*16b60*/  LEA R10, P6, R19, R8, 0x2 ;  /* 0x00000008130a7211 */ /* 0x004fe200078c10ff */
[----:B------:R2:W-:Y:S01]  /*16b70*/  @P3 STG.E [R16.64], R56 ;  /* 0x0000003810003986 */ /* 0x0005e2000c101904 */
[----:B------:R-:W-:Y:S02]  /*16b80*/  IADD3 R18, R199, 0xe, RZ ;  /* 0x0000000ec7127810 */ /* 0x000fe40007ffe0ff */
[----:B------:R-:W-:Y:S01]  /*16b90*/  LEA.HI.X.SX32 R11, R19, R9, 0x2, P6 ;  /* 0x00000009130b7211 */ /* 0x000fe200030f16ff */
[----:B------:R3:W-:Y:S01]  /*16ba0*/  @P5 STG.E [R12.64], R57 ;  /* 0x000000390c005986 */ /* 0x0007e2000c101904 */
[----:B-1----:R-:W-:Y:S02]  /*16bb0*/  IADD3 R4, R199, 0x10, RZ ;  /* 0x00000010c7047810 */ /* 0x002fe40007ffe0ff */
[----:B------:R-:W-:Y:S02]  /*16bc0*/  IADD3 R5, R19, c[0x0][0x198], RZ ;  /* 0x0000660013057a10 */ /* 0x000fe40007ffe0ff */
[----:B------:R-:W-:-:S02]  /*16bd0*/  ISETP.LT.AND P5, PT, R4, c[0x0][0x17c], !P0 ;  /* 0x00005f0004007a0c */ /* 0x000fc400047a1270 */
[CC--:B------:R-:W-:Y:S02]  /*16be0*/  LEA R4, P6, R5.reuse, R8.reuse, 0x2 ;  /* 0x0000000805047211 */ /* 0x0c0fe400078c10ff */
[----:B------:R-:W-:Y:S02]  /*16bf0*/  ISETP.LT.AND P2, PT, R18, c[0x0][0x17c], !P0 ;  /* 0x00005f0012007a0c */ /* 0x000fe40004741270 */
[C---:B--2---:R-:W-:Y:S02]  /*16c00*/  IADD3 R17, R5.reuse, c[0x0][0x198], RZ ;  /* 0x0000660005117a10 */ /* 0x044fe40007ffe0ff */
[----:B------:R-:W-:Y:S02]  /*16c10*/  LEA.HI.X.SX32 R5, R5, R9, 0x2, P6 ;  /* 0x0000000905057211 */ /* 0x000fe400030f16ff */
[C---:B------:R-:W-:Y:S02]  /*16c20*/  LEA R16, P6, R17.reuse, R8, 0x2 ;  /* 0x0000000811107211 */ /* 0x040fe400078c10ff */
[----:B------:R-:W-:-:S02]  /*16c30*/  IADD3 R19, R17, c[0x0][0x198], RZ ;  /* 0x0000660011137a10 */ /* 0x000fc40007ffe0ff */
[----:B------:R-:W-:Y:S01]  /*16c40*/  IADD3 R18, R199, 0xf, RZ ;  /* 0x0000000fc7127810 */ /* 0x000fe20007ffe0ff */
[----:B------:R1:W-:Y:S01]  /*16c50*/  @P1 STG.E [R10.64], R52 ;  /* 0x000000340a001986 */ /* 0x0003e2000c101904 */
[----:B------:R-:W-:Y:S02]  /*16c60*/  LEA.HI.X.SX32 R17, R17, R9, 0x2, P6 ;  /* 0x0000000911117211 */ /* 0x000fe400030f16ff */
[----:B---3--:R-:W-:Y:S01]  /*16c70*/  LEA R12, P6, R19, R8, 0x2 ;  /* 0x00000008130c7211 */ /* 0x008fe200078c10ff */
[----:B------:R2:W-:Y:S01]  /*16c80*/  @P4 STG.E [R4.64], R53 ;  /* 0x0000003504004986 */ /* 0x0005e2000c101904 */
[----:B------:R-:W-:Y:S02]  /*16c90*/  ISETP.LT.AND P3, PT, R18, c[0x0][0x17c], !P0 ;  /* 0x00005f0012007a0c */ /* 0x000fe40004761270 */
[C---:B------:R-:W-:Y:S01]  /*16ca0*/  IADD3 R18, R199.reuse, 0x11, RZ ;  /* 0x00000011c7127810 */ /* 0x040fe20007ffe0ff */
[----:B------:R3:W-:Y:S01]  /*16cb0*/  @P2 STG.E [R16.64], R36 ;  /* 0x0000002410002986 */ /* 0x0007e2000c101904 */
[----:B-1----:R-:W-:-:S02]  /*16cc0*/  IADD3 R10, R199, 0x13, RZ ;  /* 0x00000013c70a7810 */ /* 0x002fc40007ffe0ff */
[C---:B------:R-:W-:Y:S02]  /*16cd0*/  IADD3 R11, R19.reuse, c[0x0][0x198], RZ ;  /* 0x00006600130b7a10 */ /* 0x040fe40007ffe0ff */
[----:B------:R-:W-:Y:S02]  /*16ce0*/  LEA.HI.X.SX32 R13, R19, R9, 0x2, P6 ;  /* 0x00000009130d7211 */ /* 0x000fe400030f16ff */
[----:B------:R-:W-:Y:S02]  /*16cf0*/  ISETP.LT.AND P2, PT, R10, c[0x0][0x17c], !P0 ;  /* 0x00005f000a007a0c */ /* 0x000fe40004741270 */
[C---:B------:R-:W-:Y:S02]  /*16d00*/  LEA R10, P6, R11.reuse, R8, 0x2 ;  /* 0x000000080b0a7211 */ /* 0x040fe400078c10ff */
[----:B------:R-:W-:Y:S02]  /*16d10*/  ISETP.LT.AND P1, PT, R18, c[0x0][0x17c], !P0 ;  /* 0x00005f0012007a0c */ /* 0x000fe40004721270 */
[----:B--2---:R-:W-:-:S02]  /*16d20*/  IADD3 R5, R11, c[0x0][0x198], RZ ;  /* 0x000066000b057a10 */ /* 0x004fc40007ffe0ff */
[-C--:B------:R-:W-:Y:S02]  /*16d30*/  LEA.HI.X.SX32 R11, R11, R9.reuse, 0x2, P6 ;  /* 0x000000090b0b7211 */ /* 0x080fe400030f16ff */
[CC--:B------:R-:W-:Y:S02]  /*16d40*/  LEA R4, P6, R5.reuse, R8.reuse, 0x2 ;  /* 0x0000000805047211 */ /* 0x0c0fe400078c10ff */
[----:B------:R-:W-:Y:S01]  /*16d50*/  IADD3 R19, R5, c[0x0][0x198], RZ ;  /* 0x0000660005137a10 */ /* 0x000fe20007ffe0ff */
[----:B------:R1:W-:Y:S01]  /*16d60*/  @P3 STG.E [R12.64], R37 ;  /* 0x000000250c003986 */ /* 0x0003e2000c101904 */
[----:B------:R-:W-:Y:S02]  /*16d70*/  IADD3 R18, R199, 0x12, RZ ;  /* 0x00000012c7127810 */ /* 0x000fe40007ffe0ff */
[----:B------:R-:W-:Y:S02]  /*16d80*/  LEA.HI.X.SX32 R5, R5, R9, 0x2, P6 ;  /* 0x0000000905057211 */ /* 0x000fe400030f16ff */
[----:B---3--:R-:W-:Y:S01]  /*16d90*/  LEA R16, P6, R19, R8, 0x2 ;  /* 0x0000000813107211 */ /* 0x008fe200078c10ff */
[----:B------:R2:W-:Y:S01]  /*16da0*/  @P5 STG.E [R10.64], R34 ;  /* 0x000000220a005986 */ /* 0x0005e2000c101904 */
[----:B------:R-:W-:-:S02]  /*16db0*/  ISETP.LT.AND P4, PT, R18, c[0x0][0x17c], !P0 ;  /* 0x00005f0012007a0c */ /* 0x000fc40004781270 */
[----:B-1----:R-:W-:Y:S02]  /*16dc0*/  IADD3 R12, R199, 0x16, RZ ;  /* 0x00000016c70c7810 */ /* 0x002fe40007ffe0ff */
[C---:B------:R-:W-:Y:S01]  /*16dd0*/  IADD3 R13, R19.reuse, c[0x0][0x198], RZ ;  /* 0x00006600130d7a10 */ /* 0x040fe20007ffe0ff */
[----:B------:R1:W-:Y:S01]  /*16de0*/  @P1 STG.E [R4.64], R35 ;  /* 0x0000002304001986 */ /* 0x0003e2000c101904 */
[----:B------:R-:W-:Y:S02]  /*16df0*/  LEA.HI.X.SX32 R17, R19, R9, 0x2, P6 ;  /* 0x0000000913117211 */ /* 0x000fe400030f16ff */
[----:B------:R-:W-:Y:S02]  /*16e00*/  ISETP.LT.AND P1, PT, R12, c[0x0][0x17c], !P0 ;  /* 0x00005f000c007a0c */ /* 0x000fe40004721270 */
[C---:B------:R-:W-:Y:S02]  /*16e10*/  LEA R12, P6, R13.reuse, R8, 0x2 ;  /* 0x000000080d0c7211 */ /* 0x040fe400078c10ff */
[----:B--2---:R-:W-:-:S02]  /*16e20*/  IADD3 R11, R13, c[0x0][0x198], RZ ;  /* 0x000066000d0b7a10 */ /* 0x004fc40007ffe0ff */
[----:B------:R-:W-:Y:S02]  /*16e30*/  IADD3 R18, R199, 0x14, RZ ;  /* 0x00000014c7127810 */ /* 0x000fe40007ffe0ff */
[-C--:B------:R-:W-:Y:S02]  /*16e40*/  LEA.HI.X.SX32 R13, R13, R9.reuse, 0x2, P6 ;  /* 0x000000090d0d7211 */ /* 0x080fe400030f16ff */
[C---:B------:R-:W-:Y:S02]  /*16e50*/  LEA R10, P6, R11.reuse, R8, 0x2 ;  /* 0x000000080b0a7211 */ /* 0x040fe400078c10ff */
[----:B------:R-:W-:Y:S02]  /*16e60*/  ISETP.LT.AND P3, PT, R18, c[0x0][0x17c], !P0 ;  /* 0x00005f0012007a0c */ /* 0x000fe40004761270 */
[----:B------:R-:W-:Y:S02]  /*16e70*/  IADD3 R19, R11, c[0x0][0x198], RZ ;  /* 0x000066000b137a10 */ /* 0x000fe40007ffe0ff */
[----:B------:R-:W-:Y:S01]  /*16e80*/  IADD3 R18, R199, 0x15, RZ ;  /* 0x00000015c7127810 */ /* 0x000fe20007ffe0ff */
[----:B------:R2:W-:Y:S01]  /*16e90*/  @P4 STG.E [R16.64], R14 ;  /* 0x0000000e10004986 */ /* 0x0005e2000c101904 */
[----:B------:R-:W-:-:S02]  /*16ea0*/  LEA.HI.X.SX32 R11, R11, R9, 0x2, P6 ;  /* 0x000000090b0b7211 */ /* 0x000fc400030f16ff */
[----:B-1----:R-:W-:Y:S02]  /*16eb0*/  LEA R4, P6, R19, R8, 0x2 ;  /* 0x0000000813047211 */ /* 0x002fe400078c10ff */
[----:B------:R-:W-:Y:S02]  /*16ec0*/  ISETP.LT.AND P5, PT, R18, c[0x0][0x17c], !P0 ;  /* 0x00005f0012007a0c */ /* 0x000fe400047a1270 */
[----:B------:R-:W-:Y:S01]  /*16ed0*/  IADD3 R18, R199, 0x17, RZ ;  /* 0x00000017c7127810 */ /* 0x000fe20007ffe0ff */
[----:B------:R1:W-:Y:S01]  /*16ee0*/  @P2 STG.E [R12.64], R15 ;  /* 0x0000000f0c002986 */ /* 0x0003e2000c101904 */
[C---:B------:R-:W-:Y:S02]  /*16ef0*/  LEA.HI.X.SX32 R5, R19.reuse, R9, 0x2, P6 ;  /* 0x0000000913057211 */ /* 0x040fe400030f16ff */
[----:B--2---:R-:W-:Y:S02]  /*16f00*/  IADD3 R17, R19, c[0x0][0x198], RZ ;  /* 0x0000660013117a10 */ /* 0x004fe40007ffe0ff */
[----:B------:R-:W-:-:S02]  /*16f10*/  ISETP.LT.AND P4, PT, R18, c[0x0][0x17c], !P0 ;  /* 0x00005f0012007a0c */ /* 0x000fc40004781270 */
[-C--:B------:R-:W-:Y:S02]  /*16f20*/  LEA R16, P6, R17, R8.reuse, 0x2 ;  /* 0x0000000811107211 */ /* 0x080fe400078c10ff */
[----:B------:R-:W-:Y:S02]  /*16f30*/  IADD3 R18, R199, 0x18, RZ ;  /* 0x00000018c7127810 */ /* 0x000fe40007ffe0ff */
[C---:B-1----:R-:W-:Y:S02]  /*16f40*/  IADD3 R13, R17.reuse, c[0x0][0x198], RZ ;  /* 0x00006600110d7a10 */ /* 0x042fe40007ffe0ff */
[----:B------:R-:W-:Y:S02]  /*16f50*/  LEA.HI.X.SX32 R17, R17, R9, 0x2, P6 ;  /* 0x0000000911117211 */ /* 0x000fe400030f16ff */
[----:B------:R-:W-:Y:S02]  /*16f60*/  LEA R12, P6, R13, R8, 0x2 ;  /* 0x000000080d0c7211 */ /* 0x000fe400078c10ff */
[----:B------:R-:W-:-:S02]  /*16f70*/  ISETP.LT.AND P2, PT, R18, c[0x0][0x17c], !P0 ;  /* 0x00005f0012007a0c */ /* 0x000fc40004741270 */
[----:B------:R-:W-:Y:S01]  /*16f80*/  IADD3 R15, R13, c[0x0][0x198], RZ ;  /* 0x000066000d0f7a10 */ /* 0x000fe20007ffe0ff */
[----:B------:R1:W-:Y:S01]  /*16f90*/  @P3 STG.E [R10.64], R6 ;  /* 0x000000060a003986 */ /* 0x0003e2000c101904 */
[----:B------:R-:W-:Y:S02]  /*16fa0*/  IADD3 R14, R199, 0x19, RZ ;  /* 0x00000019c70e7810 */ /* 0x000fe40007ffe0ff */
[----:B------:R-:W-:Y:S01]  /*16fb0*/  LEA.HI.X.SX32 R13, R13, R9, 0x2, P6 ;  /* 0x000000090d0d7211 */ /* 0x000fe200030f16ff */
[----:B------:R2:W-:Y:S01]  /*16fc0*/  @P5 STG.E [R4.64], R7 ;  /* 0x0000000704005986 */ /* 0x0005e2000c101904 */
[----:B------:R-:W-:Y:S02]  /*16fd0*/  ISETP.LT.AND P3, PT, R14, c[0x0][0x17c], !P0 ;  /* 0x00005f000e007a0c */ /* 0x000fe40004761270 */
[----:B------:R-:W-:Y:S01]  /*16fe0*/  IADD3 R14, R199, 0x1a, RZ ;  /* 0x0000001ac70e7810 */ /* 0x000fe20007ffe0ff */
[----:B------:R-:W-:Y:S01]  /*16ff0*/  @P1 STG.E [R16.64], R66 ;  /* 0x0000004210001986 */ /* 0x000fe2000c101904 */
[----:B-1----:R-:W-:-:S03]  /*17000*/  LEA R10, P6, R15, R8, 0x2 ;  /* 0x000000080f0a7211 */ /* 0x002fc600078c10ff */
[----:B------:R1:W-:Y:S01]  /*17010*/  @P4 STG.E [R12.64], R67 ;  /* 0x000000430c004986 */ /* 0x0003e2000c101904 */
[----:B--2---:R-:W-:Y:S02]  /*17020*/  IADD3 R4, R199, 0x1c, RZ ;  /* 0x0000001cc7047810 */ /* 0x004fe40007ffe0ff */
[C---:B------:R-:W-:Y:S02]  /*17030*/  IADD3 R5, R15.reuse, c[0x0][0x198], RZ ;  /* 0x000066000f057a10 */ /* 0x040fe40007ffe0ff */
[----:B------:R-:W-:Y:S02]  /*17040*/  LEA.HI.X.SX32 R11, R15, R9, 0x2, P6 ;  /* 0x000000090f0b7211 */ /* 0x000fe400030f16ff */
[----:B------:R-:W-:Y:S02]  /*17050*/  ISETP.LT.AND P4, PT, R4, c[0x0][0x17c], !P0 ;  /* 0x00005f0004007a0c */ /* 0x000fe40004781270 */
[----:B------:R-:W-:Y:S02]  /*17060*/  IADD3 R6, R199, 0x1d, RZ ;  /* 0x0000001dc7067810 */ /* 0x000fe40007ffe0ff */
[----:B------:R-:W-:-:S02]  /*17070*/  LEA R4, P6, R5, R8, 0x2 ;  /* 0x0000000805047211 */ /* 0x000fc400078c10ff */
[----:B------:R-:W-:Y:S02]  /*17080*/  ISETP.LT.AND P5, PT, R14, c[0x0][0x17c], !P0 ;  /* 0x00005f000e007a0c */ /* 0x000fe400047a1270 */
[C---:B------:R-:W-:Y:S01]  /*17090*/  IADD3 R7, R5.reuse, c[0x0][0x198], RZ ;  /* 0x0000660005077a10 */ /* 0x040fe20007ffe0ff */
[----:B------:R2:W-:Y:S01]  /*170a0*/  @P2 STG.E [R10.64], R62 ;  /* 0x0000003e0a002986 */ /* 0x0005e2000c101904 */
[----:B------:R-:W-:Y:S02]  /*170b0*/  LEA.HI.X.SX32 R5, R5, R9, 0x2, P6 ;  /* 0x0000000905057211 */ /* 0x000fe400030f16ff */
[----:B------:R-:W-:Y:S02]  /*170c0*/  ISETP.LT.AND P2, PT, R6, c[0x0][0x17c], !P0 ;  /* 0x00005f0006007a0c */ /* 0x000fe40004741270 */
[C---:B------:R-:W-:Y:S02]  /*170d0*/  LEA R6, P6, R7.reuse, R8, 0x2 ;  /* 0x0000000807067211 */ /* 0x040fe400078c10ff */
[----:B------:R-:W-:-:S02]  /*170e0*/  IADD3 R15, R7, c[0x0][0x198], RZ ;  /* 0x00006600070f7a10 */ /* 0x000fc40007ffe0ff */
[----:B------:R-:W-:Y:S02]  /*170f0*/  IADD3 R14, R199, 0x1b, RZ ;  /* 0x0000001bc70e7810 */ /* 0x000fe40007ffe0ff */
[-C--:B------:R-:W-:Y:S02]  /*17100*/  LEA.HI.X.SX32 R7, R7, R9.reuse, 0x2, P6 ;  /* 0x0000000907077211 */ /* 0x080fe400030f16ff */
[----:B-1----:R-:W-:Y:S02]  /*17110*/  LEA R12, P6, R15, R8, 0x2 ;  /* 0x000000080f0c7211 */ /* 0x002fe400078c10ff */
[----:B--2---:R-:W-:Y:S01]  /*17120*/  IADD3 R10, R199, 0x1f, RZ ;  /* 0x0000001fc70a7810 */ /* 0x004fe20007ffe0ff */
[----:B------:R1:W-:Y:S01]  /*17130*/  @P3 STG.E [R4.64], R63 ;  /* 0x0000003f04003986 */ /* 0x0003e2000c101904 */
[C---:B------:R-:W-:Y:S02]  /*17140*/  IADD3 R11, R15.reuse, c[0x0][0x198], RZ ;  /* 0x000066000f0b7a10 */ /* 0x040fe40007ffe0ff */
[----:B------:R-:W-:Y:S01]  /*17150*/  ISETP.LT.AND P1, PT, R14, c[0x0][0x17c], !P0 ;  /* 0x00005f000e007a0c */ /* 0x000fe20004721270 */
[----:B------:R2:W-:Y:S01]  /*17160*/  @P5 STG.E [R6.64], R58 ;  /* 0x0000003a06005986 */ /* 0x0005e2000c101904 */
[----:B------:R-:W-:-:S02]  /*17170*/  LEA.HI.X.SX32 R13, R15, R9, 0x2, P6 ;  /* 0x000000090f0d7211 */ /* 0x000fc400030f16ff */
[----:B------:R-:W-:Y:S02]  /*17180*/  ISETP.LT.AND P5, PT, R10, c[0x0][0x17c], !P0 ;  /* 0x00005f000a007a0c */ /* 0x000fe400047a1270 */
[CC--:B------:R-:W-:Y:S02]  /*17190*/  LEA R10, P6, R11.reuse, R8.reuse, 0x2 ;  /* 0x000000080b0a7211 */ /* 0x0c0fe400078c10ff */
[C---:B-1----:R-:W-:Y:S02]  /*171a0*/  IADD3 R5, R11.reuse, c[0x0][0x198], RZ ;  /* 0x000066000b057a10 */ /* 0x042fe40007ffe0ff */
[----:B------:R-:W-:Y:S02]  /*171b0*/  LEA.HI.X.SX32 R11, R11, R9, 0x2, P6 ;  /* 0x000000090b0b7211 */ /* 0x000fe400030f16ff */
[C---:B------:R-:W-:Y:S02]  /*171c0*/  LEA R4, P6, R5.reuse, R8, 0x2 ;  /* 0x0000000805047211 */ /* 0x040fe400078c10ff */
[----:B------:R-:W-:-:S02]  /*171d0*/  IADD3 R15, R5, c[0x0][0x198], RZ ;  /* 0x00006600050f7a10 */ /* 0x000fc40007ffe0ff */
[----:B------:R-:W-:Y:S01]  /*171e0*/  IADD3 R14, R199, 0x1e, RZ ;  /* 0x0000001ec70e7810 */ /* 0x000fe20007ffe0ff */
[----:B------:R1:W-:Y:S01]  /*171f0*/  @P1 STG.E [R12.64], R59 ;  /* 0x0000003b0c001986 */ /* 0x0003e2000c101904 */
[----:B------:R-:W-:Y:S02]  /*17200*/  LEA.HI.X.SX32 R5, R5, R9, 0x2, P6 ;  /* 0x0000000905057211 */ /* 0x000fe400030f16ff */
[----:B--2---:R-:W-:Y:S01]  /*17210*/  LEA R6, P6, R15, R8, 0x2 ;  /* 0x000000080f067211 */ /* 0x004fe200078c10ff */
        /* <DEDUP_REMOVED lines=13> */
[----:B------:R-:W-:Y:S02]  /*172f0*/  IADD3 R15, R11, c[0x0][0x198], RZ ;  /* 0x000066000b0f7a10 */ /* 0x000fe40007ffe0ff */
[----:B------:R-:W-:Y:S01]  /*17300*/  IADD3 R14, R199, 0x21, RZ ;  /* 0x00000021c70e7810 */ /* 0x000fe20007ffe0ff */
[----:B------:R1:W-:Y:S01]  /*17310*/  @P3 STG.E [R6.64], R38 ;  /* 0x0000002606003986 */ /* 0x0003e2000c101904 */
[----:B------:R-:W-:Y:S02]  /*17320*/  LEA.HI.X.SX32 R11, R11, R9, 0x2, P6 ;  /* 0x000000090b0b7211 */ /* 0x000fe400030f16ff */
[----:B---3--:R-:W-:Y:S01]  /*17330*/  LEA R4, P6, R15, R8, 0x2 ;  /* 0x000000080f047211 */ /* 0x008fe200078c10ff */
[----:B------:R2:W-:Y:S01]  /*17340*/  @P5 STG.E [R12.64], R39 ;  /* 0x000000270c005986 */ /* 0x0005e2000c101904 */
[----:B------:R-:W-:-:S02]  /*17350*/  ISETP.LT.AND P4, PT, R14, c[0x0][0x17c], !P0 ;  /* 0x00005f000e007a0c */ /* 0x000fc40004781270 */
[C---:B------:R-:W-:Y:S01]  /*17360*/  IADD3 R14, R199.reuse, 0x23, RZ ;  /* 0x00000023c70e7810 */ /* 0x040fe20007ffe0ff */
[----:B------:R3:W-:Y:S01]  /*17370*/  @P1 STG.E [R10.64], R96 ;  /* 0x000000600a001986 */ /* 0x0007e2000c101904 */
[----:B-1----:R-:W-:Y:S02]  /*17380*/  IADD3 R6, R199, 0x25, RZ ;  /* 0x00000025c7067810 */ /* 0x002fe40007ffe0ff */
[C---:B------:R-:W-:Y:S02]  /*17390*/  IADD3 R7, R15.reuse, c[0x0][0x198], RZ ;  /* 0x000066000f077a10 */ /* 0x040fe40007ffe0ff */
[----:B------:R-:W-:Y:S02]  /*173a0*/  LEA.HI.X.SX32 R5, R15, R9, 0x2, P6 ;  /* 0x000000090f057211 */ /* 0x000fe400030f16ff */
[----:B------:R-:W-:Y:S02]  /*173b0*/  ISETP.LT.AND P1, PT, R6, c[0x0][0x17c], !P0 ;  /* 0x00005f0006007a0c */ /* 0x000fe40004721270 */
[----:B------:R-:W-:-:S02]  /*173c0*/  LEA R6, P6, R7, R8, 0x2 ;  /* 0x0000000807067211 */ /* 0x000fc400078c10ff */
[----:B------:R-:W-:Y:S02]  /*173d0*/  ISETP.LT.AND P3, PT, R14, c[0x0][0x17c], !P0 ;  /* 0x00005f000e007a0c */ /* 0x000fe40004761270 */
[C---:B--2---:R-:W-:Y:S02]  /*173e0*/  IADD3 R13, R7.reuse, c[0x0][0x198], RZ ;  /* 0x00006600070d7a10 */ /* 0x044fe40007ffe0ff */
[-C--:B------:R-:W-:Y:S02]  /*173f0*/  LEA.HI.X.SX32 R7, R7, R9.reuse, 0x2, P6 ;  /* 0x0000000907077211 */ /* 0x080fe400030f16ff */
[C---:B------:R-:W-:Y:S02]  /*17400*/  LEA R12, P6, R13.reuse, R8, 0x2 ;  /* 0x000000080d0c7211 */ /* 0x040fe400078c10ff */
[----:B------:R-:W-:Y:S02]  /*17410*/  IADD3 R15, R13, c[0x0][0x198], RZ ;  /* 0x000066000d0f7a10 */ /* 0x000fe40007ffe0ff */
[----:B------:R-:W-:Y:S01]  /*17420*/  IADD3 R14, R199, 0x24, RZ ;  /* 0x00000024c70e7810 */ /* 0x000fe20007ffe0ff */
[----:B------:R1:W-:Y:S01]  /*17430*/  @P4 STG.E [R4.64], R97 ;  /* 0x0000006104004986 */ /* 0x0003e2000c101904 */
[----:B------:R-:W-:-:S02]  /*17440*/  LEA.HI.X.SX32 R13, R13, R9, 0x2, P6 ;  /* 0x000000090d0d7211 */ /* 0x000fc400030f16ff */
[----:B---3--:R-:W-:Y:S01]  /*17450*/  LEA R10, P6, R15, R8, 0x2 ;  /* 0x000000080f0a7211 */ /* 0x008fe200078c10ff */
[----:B------:R2:W-:Y:S01]  /*17460*/  @P2 STG.E [R6.64], R92 ;  /* 0x0000005c06002986 */ /* 0x0005e2000c101904 */
[----:B------:R-:W-:Y:S02]  /*17470*/  ISETP.LT.AND P5, PT, R14, c[0x0][0x17c], !P0 ;  /* 0x00005f000e007a0c */ /* 0x000fe400047a1270 */
[C---:B------:R-:W-:Y:S01]  /*17480*/  IADD3 R14, R199.reuse, 0x26, RZ ;  /* 0x00000026c70e7810 */ /* 0x040fe20007ffe0ff */
[----:B------:R3:W-:Y:S01]  /*17490*/  @P3 STG.E [R12.64], R93 ;  /* 0x0000005d0c003986 */ /* 0x0007e2000c101904 */
[----:B-1----:R-:W-:Y:S02]  /*174a0*/  IADD3 R4, R199, 0x28, RZ ;  /* 0x00000028c7047810 */ /* 0x002fe40007ffe0ff */
[C---:B------:R-:W-:Y:S02]  /*174b0*/  IADD3 R5, R15.reuse, c[0x0][0x198], RZ ;  /* 0x000066000f057a10 */ /* 0x040fe40007ffe0ff */
[----:B------:R-:W-:-:S02]  /*174c0*/  LEA.HI.X.SX32 R11, R15, R9, 0x2, P6 ;  /* 0x000000090f0b7211 */ /* 0x000fc400030f16ff */
[----:B------:R-:W-:Y:S02]  /*174d0*/  ISETP.LT.AND P3, PT, R4, c[0x0][0x17c], !P0 ;  /* 0x00005f0004007a0c */ /* 0x000fe40004761270 */
[CC--:B------:R-:W-:Y:S02]  /*174e0*/  LEA R4, P6, R5.reuse, R8.reuse, 0x2 ;  /* 0x0000000805047211 */ /* 0x0c0fe400078c10ff */
[----:B------:R-:W-:Y:S02]  /*174f0*/  ISETP.LT.AND P4, PT, R14, c[0x0][0x17c], !P0 ;  /* 0x00005f000e007a0c */ /* 0x000fe40004781270 */
[C---:B--2---:R-:W-:Y:S02]  /*17500*/  IADD3 R7, R5.reuse, c[0x0][0x198], RZ ;  /* 0x0000660005077a10 */ /* 0x044fe40007ffe0ff */
[----:B------:R-:W-:Y:S02]  /*17510*/  LEA.HI.X.SX32 R5, R5, R9, 0x2, P6 ;  /* 0x0000000905057211 */ /* 0x000fe400030f16ff */
[----:B------:R-:W-:-:S02]  /*17520*/  LEA R6, P6, R7, R8, 0x2 ;  /* 0x0000000807067211 */ /* 0x000fc400078c10ff */
[----:B------:R-:W-:Y:S02]  /*17530*/  IADD3 R15, R7, c[0x0][0x198], RZ ;  /* 0x00006600070f7a10 */ /* 0x000fe40007ffe0ff */
        /* <DEDUP_REMOVED lines=269> */
[----:B------:R-:W-:Y:S02]  /*18610*/  IADD3 R14, R199, 0x54, RZ ;  /* 0x00000054c70e7810 */ /* 0x000fe40007ffe0ff */
[C---:B------:R-:W-:Y:S01]  /*18620*/  IADD3 R15, R13.reuse, c[0x0][0x198], RZ ;  /* 0x000066000d0f7a10 */ /* 0x040fe20007ffe0ff */
[----:B------:R1:W-:Y:S01]  /*18630*/  @P5 STG.E [R4.64], R111 ;  /* 0x0000006f04005986 */ /* 0x0003e2000c101904 */
[----:B------:R-:W-:Y:S02]  /*18640*/  LEA.HI.X.SX32 R13, R13, R9, 0x2, P6 ;  /* 0x000000090d0d7211 */ /* 0x000fe400030f16ff */
[----:B------:R-:W-:Y:S02]  /*18650*/  ISETP.LT.AND P2, PT, R14, c[0x0][0x17c], !P0 ;  /* 0x00005f000e007a0c */ /* 0x000fe40004741270 */
[----:B---3--:R-:W-:Y:S01]  /*18660*/  LEA R10, P6, R15, R8, 0x2 ;  /* 0x000000080f0a7211 */ /* 0x008fe200078c10ff */
[----:B------:R2:W-:Y:S01]  /*18670*/  @P1 STG.E [R6.64], R106 ;  /* 0x0000006a06001986 */ /* 0x0005e2000c101904 */
[----:B------:R-:W-:-:S02]  /*18680*/  IADD3 R14, R199, 0x56, RZ ;  /* 0x00000056c70e7810 */ /* 0x000fc40007ffe0ff */
[----:B-1----:R-:W-:Y:S02]  /*18690*/  IADD3 R4, R199, 0x58, RZ ;  /* 0x00000058c7047810 */ /* 0x002fe40007ffe0ff */
[C---:B------:R-:W-:Y:S01]  /*186a0*/  IADD3 R5, R15.reuse, c[0x0][0x198], RZ ;  /* 0x000066000f057a10 */ /* 0x040fe20007ffe0ff */
[----:B------:R1:W-:Y:S01]  /*186b0*/  @P4 STG.E [R12.64], R107 ;  /* 0x0000006b0c004986 */ /* 0x0003e2000c101904 */
[----:B------:R-:W-:Y:S02]  /*186c0*/  LEA.HI.X.SX32 R11, R15, R9, 0x2, P6 ;  /* 0x000000090f0b7211 */ /* 0x000fe400030f16ff */
[----:B------:R-:W-:Y:S02]  /*186d0*/  ISETP.LT.AND P4, PT, R4, c[0x0][0x17c], !P0 ;  /* 0x00005f0004007a0c */ /* 0x000fe40004781270 */
[----:B------:R-:W-:Y:S02]  /*186e0*/  ISETP.LT.AND P5, PT, R14, c[0x0][0x17c], !P0 ;  /* 0x00005f000e007a0c */ /* 0x000fe400047a1270 */
[----:B------:R-:W-:-:S02]  /*186f0*/  LEA R4, P6, R5, R8, 0x2 ;  /* 0x0000000805047211 */ /* 0x000fc400078c10ff */
[----:B------:R-:W-:Y:S02]  /*18700*/  IADD3 R14, R199, 0x57, RZ ;  /* 0x00000057c70e7810 */ /* 0x000fe40007ffe0ff */
[C---:B--2---:R-:W-:Y:S02]  /*18710*/  IADD3 R7, R5.reuse, c[0x0][0x198], RZ ;  /* 0x0000660005077a10 */ /* 0x044fe40007ffe0ff */
[----:B------:R-:W-:Y:S02]  /*18720*/  LEA.HI.X.SX32 R5, R5, R9, 0x2, P6 ;  /* 0x0000000905057211 */ /* 0x000fe400030f16ff */
[----:B------:R-:W-:Y:S02]  /*18730*/  ISETP.LT.AND P1, PT, R14, c[0x0][0x17c], !P0 ;  /* 0x00005f000e007a0c */ /* 0x000fe40004721270 */
[----:B------:R-:W-:Y:S02]  /*18740*/  LEA R6, P6, R7, R8, 0x2 ;  /* 0x0000000807067211 */ /* 0x000fe400078c10ff */
[----:B------:R-:W-:-:S02]  /*18750*/  IADD3 R14, R199, 0x59, RZ ;  /* 0x00000059c70e7810 */ /* 0x000fc40007ffe0ff */
[C---:B------:R-:W-:Y:S01]  /*18760*/  IADD3 R15, R7.reuse, c[0x0][0x198], RZ ;  /* 0x00006600070f7a10 */ /* 0x040fe20007ffe0ff */
[----:B------:R2:W-:Y:S01]  /*18770*/  @P2 STG.E [R10.64], R90 ;  /* 0x0000005a0a002986 */ /* 0x0005e2000c101904 */
[-C--:B------:R-:W-:Y:S02]  /*18780*/  LEA.HI.X.SX32 R7, R7, R9.reuse, 0x2, P6 ;  /* 0x0000000907077211 */ /* 0x080fe400030f16ff */
[----:B------:R-:W-:Y:S02]  /*18790*/  ISETP.LT.AND P2, PT, R14, c[0x0][0x17c], !P0 ;  /* 0x00005f000e007a0c */ /* 0x000fe40004741270 */
[----:B-1----:R-:W-:Y:S02]  /*187a0*/  LEA R12, P6, R15, R8, 0x2 ;  /* 0x000000080f0c7211 */ /* 0x002fe400078c10ff */
[----:B------:R-:W-:Y:S01]  /*187b0*/  IADD3 R14, R199, 0x5a, RZ ;  /* 0x0000005ac70e7810 */ /* 0x000fe20007ffe0ff */
[----:B------:R1:W-:Y:S01]  /*187c0*/  @P3 STG.E [R4.64], R91 ;  /* 0x0000005b04003986 */ /* 0x0003e2000c101904 */
[----:B------:R-:W-:-:S02]  /*187d0*/  LEA.HI.X.SX32 R13, R15, R9, 0x2, P6 ;  /* 0x000000090f0d7211 */ /* 0x000fc400030f16ff */
[----:B--2---:R-:W-:Y:S02]  /*187e0*/  IADD3 R10, R199, 0x5b, RZ ;  /* 0x0000005bc70a7810 */ /* 0x004fe40007ffe0ff */
[----:B------:R-:W-:Y:S01]  /*187f0*/  IADD3 R11, R15, c[0x0][0x198], RZ ;  /* 0x000066000f0b7a10 */ /* 0x000fe20007ffe0ff */
[----:B------:R-:W-:Y:S01]  /*18800*/  @P5 STG.E [R6.64], R86 ;  /* 0x0000005606005986 */ /* 0x000fe2000c101904 */
[----:B------:R-:W-:Y:S02]  /*18810*/  ISETP.LT.AND P3, PT, R14, c[0x0][0x17c], !P0 ;  /* 0x00005f000e007a0c */ /* 0x000fe40004761270 */
[----:B------:R-:W-:Y:S02]  /*18820*/  ISETP.LT.AND P5, PT, R10, c[0x0][0x17c], !P0 ;  /* 0x00005f000a007a0c */ /* 0x000fe400047a1270 */
[----:B------:R-:W-:Y:S02]  /*18830*/  IADD3 R14, R199, 0x5c, RZ ;  /* 0x0000005cc70e7810 */ /* 0x000fe40007ffe0ff */
[----:B------:R-:W-:-:S02]  /*18840*/  LEA R10, P6, R11, R8, 0x2 ;  /* 0x000000080b0a7211 */ /* 0x000fc400078c10ff */
[C---:B-1----:R-:W-:Y:S01]  /*18850*/  IADD3 R5, R11.reuse, c[0x0][0x198], RZ ;  /* 0x000066000b057a10 */ /* 0x042fe20007ffe0ff */
[----:B------:R-:W-:Y:S01]  /*18860*/  @P1 STG.E [R12.64], R87 ;  /* 0x000000570c001986 */ /* 0x000fe2000c101904 */
[-C--:B------:R-:W-:Y:S02]  /*18870*/  LEA.HI.X.SX32 R11, R11, R9.reuse, 0x2, P6 ;  /* 0x000000090b0b7211 */ /* 0x080fe400030f16ff */
[----:B------:R-:W-:Y:S02]  /*18880*/  ISETP.LT.AND P1, PT, R14, c[0x0][0x17c], !P0 ;  /* 0x00005f000e007a0c */ /* 0x000fe40004721270 */
[----:B------:R-:W-:Y:S02]  /*18890*/  LEA R14, P6, R5, R8, 0x2 ;  /* 0x00000008050e7211 */ /* 0x000fe400078c10ff */
[----:B------:R-:W-:Y:S02]  /*188a0*/  IADD3 R4, R199, 0x5d, RZ ;  /* 0x0000005dc7047810 */ /* 0x000fe40007ffe0ff */
[C---:B------:R-:W-:Y:S01]  /*188b0*/  IADD3 R17, R5.reuse, c[0x0][0x198], RZ ;  /* 0x0000660005117a10 */ /* 0x040fe20007ffe0ff */
[----:B------:R1:W-:Y:S01]  /*188c0*/  @P4 STG.E [R10.64], R50 ;  /* 0x000000320a004986 */ /* 0x0003e2000c101904 */
[----:B------:R-:W-:-:S02]  /*188d0*/  LEA.HI.X.SX32 R15, R5, R9, 0x2, P6 ;  /* 0x00000009050f7211 */ /* 0x000fc400030f16ff */
[----:B------:R-:W-:Y:S02]  /*188e0*/  ISETP.LT.AND P4, PT, R4, c[0x0][0x17c], !P0 ;  /* 0x00005f0004007a0c */ /* 0x000fe40004781270 */
[----:B------:R-:W-:Y:S02]  /*188f0*/  LEA R16, P6, R17, R8, 0x2 ;  /* 0x0000000811107211 */ /* 0x000fe400078c10ff */
[----:B------:R-:W-:Y:S02]  /*18900*/  IADD3 R4, R199, 0x5e, RZ ;  /* 0x0000005ec7047810 */ /* 0x000fe40007ffe0ff */
[C---:B------:R-:W-:Y:S01]  /*18910*/  IADD3 R5, R17.reuse, c[0x0][0x198], RZ ;  /* 0x0000660011057a10 */ /* 0x040fe20007ffe0ff */
[----:B------:R-:W-:Y:S01]  /*18920*/  @P2 STG.E [R14.64], R51 ;  /* 0x000000330e002986 */ /* 0x000fe2000c101904 */
[----:B------:R-:W-:Y:S02]  /*18930*/  LEA.HI.X.SX32 R17, R17, R9, 0x2, P6 ;  /* 0x0000000911117211 */ /* 0x000fe400030f16ff */
[----:B------:R-:W-:-:S02]  /*18940*/  ISETP.LT.AND P2, PT, R4, c[0x0][0x17c], !P0 ;  /* 0x00005f0004007a0c */ /* 0x000fc40004741270 */
[----:B------:R-:W-:Y:S02]  /*18950*/  IADD3 R4, R199, 0x5f, RZ ;  /* 0x0000005fc7047810 */ /* 0x000fe40007ffe0ff */
[CC--:B------:R-:W-:Y:S02]  /*18960*/  LEA R18, P6, R5.reuse, R8.reuse, 0x2 ;  /* 0x0000000805127211 */ /* 0x0c0fe400078c10ff */
[C---:B-1----:R-:W-:Y:S01]  /*18970*/  IADD3 R11, R5.reuse, c[0x0][0x198], RZ ;  /* 0x00006600050b7a10 */ /* 0x042fe20007ffe0ff */
[----:B------:R1:W-:Y:S01]  /*18980*/  @P3 STG.E [R16.64], R46 ;  /* 0x0000002e10003986 */ /* 0x0003e2000c101904 */
[----:B------:R-:W-:Y:S02]  /*18990*/  LEA.HI.X.SX32 R19, R5, R9, 0x2, P6 ;  /* 0x0000000905137211 */ /* 0x000fe400030f16ff */
[----:B------:R-:W-:Y:S02]  /*189a0*/  ISETP.LT.AND P3, PT, R4, c[0x0][0x17c], !P0 ;  /* 0x00005f0004007a0c */ /* 0x000fe40004761270 */
[----:B------:R-:W2:Y:S01]  /*189b0*/  LDS.128 R4, [R0] ;  /* 0x0000000000047984 */ /* 0x000ea20000000c00 */
[----:B------:R-:W-:-:S02]  /*189c0*/  LEA R10, P6, R11, R8, 0x2 ;  /* 0x000000080b0a7211 */ /* 0x000fc400078c10ff */
[----:B------:R-:W-:Y:S01]  /*189d0*/  IADD3 R12, R199, 0x60, RZ ;  /* 0x00000060c70c7810 */ /* 0x000fe20007ffe0ff */
[----:B------:R3:W-:Y:S01]  /*189e0*/  @P5 STG.E [R18.64], R47 ;  /* 0x0000002f12005986 */ /* 0x0007e2000c101904 */
[C---:B------:R-:W-:Y:S02]  /*189f0*/  IADD3 R13, R11.reuse, c[0x0][0x198], RZ ;  /* 0x000066000b0d7a10 */ /* 0x040fe40007ffe0ff */
[----:B------:R-:W-:Y:S02]  /*18a00*/  LEA.HI.X.SX32 R11, R11, R9, 0x2, P6 ;  /* 0x000000090b0b7211 */ /* 0x000fe400030f16ff */
[----:B------:R-:W-:Y:S02]  /*18a10*/  ISETP.LT.AND P5, PT, R12, c[0x0][0x17c], !P0 ;  /* 0x00005f000c007a0c */ /* 0x000fe400047a1270 */
[----:B------:R-:W-:Y:S02]  /*18a20*/  IADD3 R12, R199, 0x61, RZ ;  /* 0x00000061c70c7810 */ /* 0x000fe40007ffe0ff */
[C---:B------:R-:W-:Y:S01]  /*18a30*/  LEA R20, P6, R13.reuse, R8, 0x2 ;  /* 0x000000080d147211 */ /* 0x040fe200078c10ff */
[----:B------:R4:W-:Y:S01]  /*18a40*/  @P1 STG.E [R10.64], R26 ;  /* 0x0000001a0a001986 */ /* 0x0009e2000c101904 */
[----:B-1----:R-:W-:-:S02]  /*18a50*/  IADD3 R17, R13, c[0x0][0x198], RZ ;  /* 0x000066000d117a10 */ /* 0x002fc40007ffe0ff */
[----:B------:R-:W-:Y:S02]  /*18a60*/  ISETP.LT.AND P1, PT, R12, c[0x0][0x17c], !P0 ;  /* 0x00005f000c007a0c */ /* 0x000fe40004721270 */
[-C--:B------:R-:W-:Y:S02]  /*18a70*/  LEA.HI.X.SX32 R21, R13, R9.reuse, 0x2, P6 ;  /* 0x000000090d157211 */ /* 0x080fe400030f16ff */
[----:B------:R-:W1:Y:S01]  /*18a80*/  LDS.128 R12, [R100] ;  /* 0x00000000640c7984 */ /* 0x000e620000000c00 */
[C---:B------:R-:W-:Y:S02]  /*18a90*/  LEA R24, P6, R17.reuse, R8, 0x2 ;  /* 0x0000000811187211 */ /* 0x040fe400078c10ff */
[----:B---3--:R-:W-:Y:S02]  /*18aa0*/  IADD3 R18, R17, c[0x0][0x198], RZ ;  /* 0x0000660011127a10 */ /* 0x008fe40007ffe0ff */
[C---:B------:R-:W-:Y:S02]  /*18ab0*/  IADD3 R16, R199.reuse, 0x62, RZ ;  /* 0x00000062c7107810 */ /* 0x040fe40007ffe0ff */
[----:B----4-:R-:W-:Y:S01]  /*18ac0*/  IADD3 R11, R199, 0x63, RZ ;  /* 0x00000063c70b7810 */ /* 0x010fe20007ffe0ff */
[----:B------:R3:W-:Y:S01]  /*18ad0*/  @P4 STG.E [R20.64], R27 ;  /* 0x0000001b14004986 */ /* 0x0007e2000c101904 */
[----:B------:R-:W-:-:S02]  /*18ae0*/  LEA.HI.X.SX32 R25, R17, R9, 0x2, P6 ;  /* 0x0000000911197211 */ /* 0x000fc400030f16ff */
[----:B------:R-:W-:Y:S01]  /*18af0*/  LEA R10, P6, R18, R8, 0x2 ;  /* 0x00000008120a7211 */ /* 0x000fe200078c10ff */
[----:B------:R-:W-:Y:S01]  /*18b00*/  LDS.128 R100, [R100+0x800] ;  /* 0x0008000064647984 */ /* 0x000fe20000000c00 */
[----:B------:R-:W-:-:S03]  /*18b10*/  ISETP.LT.AND P4, PT, R16, c[0x0][0x17c], !P0 ;  /* 0x00005f0010007a0c */ /* 0x000fc60004781270 */
[----:B------:R4:W-:Y:S01]  /*18b20*/  @P2 STG.E [R24.64], R22 ;  /* 0x0000001618002986 */ /* 0x0009e2000c101904 */
[----:B------:R-:W-:Y:S02]  /*18b30*/  ISETP.LT.AND P2, PT, R11, c[0x0][0x17c], !P0 ;  /* 0x00005f000b007a0c */ /* 0x000fe40004741270 */
[C---:B------:R-:W-:Y:S02]  /*18b40*/  IADD3 R29, R18.reuse, c[0x0][0x198], RZ ;  /* 0x00006600121d7a10 */ /* 0x040fe40007ffe0ff */
[----:B------:R-:W-:Y:S02]  /*18b50*/  LEA.HI.X.SX32 R11, R18, R9, 0x2, P6 ;  /* 0x00000009120b7211 */ /* 0x000fe400030f16ff */
[----:B------:R-:W1:Y:S01]  /*18b60*/  LDS.128 R16, [R3] ;  /* 0x0000000003107984 */ /* 0x000e620000000c00 */
[----:B------:R-:W-:Y:S02]  /*18b70*/  LEA R28, P6, R29, R8, 0x2 ;  /* 0x000000081d1c7211 */ /* 0x000fe400078c10ff */
[----:B------:R-:W-:-:S02]  /*18b80*/  IADD3 R26, R199, 0x64, RZ ;  /* 0x00000064c71a7810 */ /* 0x000fc40007ffe0ff */
[C---:B---3--:R-:W-:Y:S01]  /*18b90*/  IADD3 R21, R29.reuse, c[0x0][0x198], RZ ;  /* 0x000066001d157a10 */ /* 0x048fe20007ffe0ff */
[----:B------:R3:W-:Y:S01]  /*18ba0*/  @P3 STG.E [R10.64], R23 ;  /* 0x000000170a003986 */ /* 0x0007e2000c101904 */
[-C--:B------:R-:W-:Y:S02]  /*18bb0*/  LEA.HI.X.SX32 R29, R29, R9.reuse, 0x2, P6 ;  /* 0x000000091d1d7211 */ /* 0x080fe400030f16ff */
[----:B------:R-:W-:Y:S02]  /*18bc0*/  ISETP.LT.AND P3, PT, R26, c[0x0][0x17c], !P0 ;  /* 0x00005f001a007a0c */ /* 0x000fe40004761270 */
[----:B----4-:R-:W-:Y:S01]  /*18bd0*/  IADD3 R22, R199, 0x65, RZ ;  /* 0x00000065c7167810 */ /* 0x010fe20007ffe0ff */
[----:B------:R-:W4:Y:S01]  /*18be0*/  LDS.128 R24, [R2] ;  /* 0x0000000002187984 */ /* 0x000f220000000c00 */
[C---:B------:R-:W-:Y:S02]  /*18bf0*/  LEA R20, P6, R21.reuse, R8, 0x2 ;  /* 0x0000000815147211 */ /* 0x040fe400078c10ff */
[C---:B------:R-:W-:Y:S01]  /*18c00*/  IADD3 R31, R21.reuse, c[0x0][0x198], RZ ;  /* 0x00006600151f7a10 */ /* 0x040fe20007ffe0ff */
[----:B--2---:R2:W-:Y:S01]  /*18c10*/  @P5 STG.E [R28.64], R4 ;  /* 0x000000041c005986 */ /* 0x0045e2000c101904 */
[----:B------:R-:W-:-:S02]  /*18c20*/  LEA.HI.X.SX32 R21, R21, R9, 0x2, P6 ;  /* 0x0000000915157211 */ /* 0x000fc400030f16ff */
[----:B------:R-:W-:Y:S02]  /*18c30*/  ISETP.LT.AND P5, PT, R22, c[0x0][0x17c], !P0 ;  /* 0x00005f0016007a0c */ /* 0x000fe400047a1270 */
[----:B------:R-:W-:Y:S02]  /*18c40*/  IADD3 R22, R199, 0x66, RZ ;  /* 0x00000066c7167810 */ /* 0x000fe40007ffe0ff */
[C---:B------:R-:W-:Y:S02]  /*18c50*/  LEA R30, P6, R31.reuse, R8, 0x2 ;  /* 0x000000081f1e7211 */ /* 0x040fe400078c10ff */
[C---:B---3--:R-:W-:Y:S01]  /*18c60*/  IADD3 R11, R31.reuse, c[0x0][0x198], RZ ;  /* 0x000066001f0b7a10 */ /* 0x048fe20007ffe0ff */
[----:B------:R3:W-:Y:S01]  /*18c70*/  @P1 STG.E [R20.64], R5 ;  /* 0x0000000514001986 */ /* 0x0007e2000c101904 */
[----:B------:R-:W-:Y:S02]  /*18c80*/  LEA.HI.X.SX32 R31, R31, R9, 0x2, P6 ;  /* 0x000000091f1f7211 */ /* 0x000fe400030f16ff */
[----:B------:R-:W-:-:S02]  /*18c90*/  ISETP.LT.AND P1, PT, R22, c[0x0][0x17c], !P0 ;  /* 0x00005f0016007a0c */ /* 0x000fc40004721270 */
[-C--:B------:R-:W-:Y:S01]  /*18ca0*/  LEA R10, P6, R11, R8.reuse, 0x2 ;  /* 0x000000080b0a7211 */ /* 0x080fe200078c10ff */
[----:B------:R-:W4:Y:S01]  /*18cb0*/  LDS.128 R20, [R0+0x800] ;  /* 0x0008000000147984 */ /* 0x000f220000000c00 */
[----:B--2---:R-:W-:Y:S02]  /*18cc0*/  IADD3 R4, R199, 0x67, RZ ;  /* 0x00000067c7047810 */ /* 0x004fe40007ffe0ff */
[C---:B------:R-:W-:Y:S01]  /*18cd0*/  IADD3 R29, R11.reuse, c[0x0][0x198], RZ ;  /* 0x000066000b1d7a10 */ /* 0x040fe20007ffe0ff */
[----:B-1----:R1:W-:Y:S01]  /*18ce0*/  @P4 STG.E [R30.64], R12 ;  /* 0x0000000c1e004986 */ /* 0x0023e2000c101904 */
[----:B------:R-:W-:Y:S02]  /*18cf0*/  LEA.HI.X.SX32 R11, R11, R9, 0x2, P6 ;  /* 0x000000090b0b7211 */ /* 0x000fe400030f16ff */
[----:B------:R-:W-:Y:S02]  /*18d00*/  ISETP.LT.AND P4, PT, R4, c[0x0][0x17c], !P0 ;  /* 0x00005f0004007a0c */ /* 0x000fe40004781270 */
[----:B------:R-:W-:-:S02]  /*18d10*/  LEA R28, P6, R29, R8, 0x2 ;  /* 0x000000081d1c7211 */ /* 0x000fc400078c10ff */
[----:B------:R-:W-:Y:S02]  /*18d20*/  IADD3 R4, R199, 0x68, RZ ;  /* 0x00000068c7047810 */ /* 0x000fe40007ffe0ff */
[C---:B---3--:R-:W-:Y:S01]  /*18d30*/  IADD3 R5, R29.reuse, c[0x0][0x198], RZ ;  /* 0x000066001d057a10 */ /* 0x048fe20007ffe0ff */
[----:B------:R2:W-:Y:S01]  /*18d40*/  @P2 STG.E [R10.64], R13 ;  /* 0x0000000d0a002986 */ /* 0x0005e2000c101904 */
[----:B------:R-:W-:Y:S02]  /*18d50*/  LEA.HI.X.SX32 R29, R29, R9, 0x2, P6 ;  /* 0x000000091d1d7211 */ /* 0x000fe400030f16ff */
[----:B------:R-:W-:Y:S02]  /*18d60*/  ISETP.LT.AND P2, PT, R4, c[0x0][0x17c], !P0 ;  /* 0x00005f0004007a0c */ /* 0x000fe40004741270 */
[C---:B------:R-:W-:Y:S02]  /*18d70*/  LEA R4, P6, R5.reuse, R8, 0x2 ;  /* 0x0000000805047211 */ /* 0x040fe400078c10ff */
[----:B-1----:R-:W-:-:S02]  /*18d80*/  IADD3 R31, R5, c[0x0][0x198], RZ ;  /* 0x00006600051f7a10 */ /* 0x002fc40007ffe0ff */
[-C--:B------:R-:W-:Y:S02]  /*18d90*/  LEA.HI.X.SX32 R5, R5, R9.reuse, 0x2, P6 ;  /* 0x0000000905057211 */ /* 0x080fe400030f16ff */
[----:B------:R-:W-:Y:S02]  /*18da0*/  IADD3 R0, R31, c[0x0][0x198], RZ ;  /* 0x000066001f007a10 */ /* 0x000fe40007ffe0ff */
[----:B------:R-:W-:Y:S02]  /*18db0*/  IADD3 R30, R199, 0x69, RZ ;  /* 0x00000069c71e7810 */ /* 0x000fe40007ffe0ff */
[C---:B------:R-:W-:Y:S01]  /*18dc0*/  LEA R32, P6, R31.reuse, R8, 0x2 ;  /* 0x000000081f207211 */ /* 0x040fe200078c10ff */
[----:B------:R-:W-:Y:S01]  /*18dd0*/  @P3 STG.E [R28.64], R16 ;  /* 0x000000101c003986 */ /* 0x000fe2000c101904 */
[----:B--2---:R-:W-:Y:S02]  /*18de0*/  IADD3 R13, R0, c[0x0][0x198], RZ ;  /* 0x00006600000d7a10 */ /* 0x004fe40007ffe0ff */
[----:B------:R-:W-:Y:S01]  /*18df0*/  LEA.HI.X.SX32 R33, R31, R9, 0x2, P6 ;  /* 0x000000091f217211 */ /* 0x000fe200030f16ff */
[----:B------:R1:W-:Y:S01]  /*18e00*/  @P5 STG.E [R4.64], R17 ;  /* 0x0000001104005986 */ /* 0x0003e2000c101904 */
[----:B------:R-:W-:-:S02]  /*18e10*/  ISETP.LT.AND P5, PT, R30, c[0x0][0x17c], !P0 ;  /* 0x00005f001e007a0c */ /* 0x000fc400047a1270 */
[----:B------:R-:W-:Y:S01]  /*18e20*/  IADD3 R34, R13, c[0x0][0x198], RZ ;  /* 0x000066000d227a10 */ /* 0x000fe20007ffe0ff */
[----:B------:R-:W2:Y:S01]  /*18e30*/  LDS.128 R28, [R3+0x800] ;  /* 0x00080000031c7984 */ /* 0x000ea20000000c00 */
[CC--:B------:R-:W-:Y:S02]  /*18e40*/  LEA R10, P3, R0.reuse, R8.reuse, 0x2 ;  /* 0x00000008000a7211 */ /* 0x0c0fe400078610ff */
[----:B------:R-:W-:Y:S01]  /*18e50*/  IADD3 R12, R199, 0x6a, RZ ;  /* 0x0000006ac70c7810 */ /* 0x000fe20007ffe0ff */
[----:B----4-:R3:W-:Y:S01]  /*18e60*/  @P1 STG.E [R32.64], R24 ;  /* 0x0000001820001986 */ /* 0x0107e2000c101904 */
[----:B------:R-:W-:Y:S02]  /*18e70*/  LEA.HI.X.SX32 R11, R0, R9, 0x2, P3 ;  /* 0x00000009000b7211 */ /* 0x000fe400018f16ff */
[----:B-1----:R-:W-:Y:S02]  /*18e80*/  LEA R4, P6, R34, R8, 0x2 ;  /* 0x0000000822047211 */ /* 0x002fe400078c10ff */
[----:B------:R-:W-:-:S02]  /*18e90*/  ISETP.LT.AND P3, PT, R12, c[0x0][0x17c], !P0 ;  /* 0x00005f000c007a0c */ /* 0x000fc40004761270 */
[C---:B------:R-:W-:Y:S02]  /*18ea0*/  IADD3 R17, R34.reuse, c[0x0][0x198], RZ ;  /* 0x0000660022117a10 */ /* 0x040fe40007ffe0ff */
[-C--:B------:R-:W-:Y:S02]  /*18eb0*/  LEA.HI.X.SX32 R5, R34, R9.reuse, 0x2, P6 ;  /* 0x0000000922057211 */ /* 0x080fe400030f16ff */
[----:B------:R-:W-:Y:S01]  /*18ec0*/  LEA R12, P1, R13, R8, 0x2 ;  /* 0x000000080d0c7211 */ /* 0x000fe200078210ff */
[----:B------:R-:W1:Y:S01]  /*18ed0*/  LDS.128 R32, [R2+0x800] ;  /* 0x0008000002207984 */ /* 0x000e620000000c00 */
[----:B------:R-:W-:Y:S02]  /*18ee0*/  IADD3 R16, R199, 0x6b, RZ ;  /* 0x0000006bc7107810 */ /* 0x000fe40007ffe0ff */
[----:B------:R-:W-:Y:S01]  /*18ef0*/  LEA.HI.X.SX32 R13, R13, R9, 0x2, P1 ;  /* 0x000000090d0d7211 */ /* 0x000fe200008f16ff */
[----:B------:R4:W-:Y:S01]  /*18f00*/  @P4 STG.E [R10.64], R25 ;  /* 0x000000190a004986 */ /* 0x0009e2000c101904 */
[----:B---3--:R-:W-:-:S02]  /*18f10*/  IADD3 R24, R17, c[0x0][0x198], RZ ;  /* 0x0000660011187a10 */ /* 0x008fc40007ffe0ff */
[----:B------:R-:W-:Y:S01]  /*18f20*/  ISETP.LT.AND P4, PT, R16, c[0x0][0x17c], !P0 ;  /* 0x00005f0010007a0c */ /* 0x000fe20004781270 */
[----:B------:R3:W-:Y:S01]  /*18f30*/  @P2 STG.E [R12.64], R20 ;  /* 0x000000140c002986 */ /* 0x0007e2000c101904 */
[-C--:B------:R-:W-:Y:S02]  /*18f40*/  LEA R16, P6, R24, R8.reuse, 0x2 ;  /* 0x0000000818107211 */ /* 0x080fe400078c10ff */
[----:B------:R-:W-:Y:S02]  /*18f50*/  IADD3 R0, R199, 0x6c, RZ ;  /* 0x0000006cc7007810 */ /* 0x000fe40007ffe0ff */
[----:B----4-:R-:W-:-:S04]  /*18f60*/  LEA R10, P2, R17, R8, 0x2 ;  /* 0x00000008110a7211 */ /* 0x010fc800078410ff */
[-C--:B------:R-:W-:Y:S02]  /*18f70*/  LEA.HI.X.SX32 R11, R17, R9.reuse, 0x2, P2 ;  /* 0x00000009110b7211 */ /* 0x080fe400010f16ff */
[C---:B------:R-:W-:Y:S02]  /*18f80*/  LEA.HI.X.SX32 R17, R24.reuse, R9, 0x2, P6 ;  /* 0x0000000918117211 */ /* 0x040fe400030f16ff */
[----:B------:R-:W-:Y:S02]  /*18f90*/  IADD3 R24, R24, c[0x0][0x198], RZ ;  /* 0x0000660018187a10 */ /* 0x000fe40007ffe0ff */
[----:B------:R-:W-:Y:S02]  /*18fa0*/  ISETP.LT.AND P1, PT, R0, c[0x0][0x17c], !P0 ;  /* 0x00005f0000007a0c */ /* 0x000fe40004721270 */
[----:B------:R-:W-:Y:S01]  /*18fb0*/  IADD3 R3, R199, 0x6d, RZ ;  /* 0x0000006dc7037810 */ /* 0x000fe20007ffe0ff */
[----:B------:R4:W-:Y:S01]  /*18fc0*/  @P5 STG.E [R4.64], R21 ;  /* 0x0000001504005986 */ /* 0x0009e2000c101904 */
[----:B---3--:R-:W-:-:S02]  /*18fd0*/  IADD3 R12, R24, c[0x0][0x198], RZ ;  /* 0x00006600180c7a10 */ /* 0x008fc40007ffe0ff */
[----:B------:R-:W-:Y:S01]  /*18fe0*/  ISETP.LT.AND P5, PT, R3, c[0x0][0x17c], !P0 ;  /* 0x00005f0003007a0c */ /* 0x000fe200047a1270 */
[----:B------:R3:W-:Y:S01]  /*18ff0*/  @P3 STG.E [R10.64], R100 ;  /* 0x000000640a003986 */ /* 0x0007e2000c101904 */
[----:B------:R-:W-:Y:S02]  /*19000*/  LEA R2, P3, R24, R8, 0x2 ;  /* 0x0000000818027211 */ /* 0x000fe400078610ff */
[C---:B------:R-:W-:Y:S02]  /*19010*/  IADD3 R0, R199.reuse, 0x6e, RZ ;  /* 0x0000006ec7007810 */ /* 0x040fe40007ffe0ff */
[----:B------:R-:W-:Y:S02]  /*19020*/  IADD3 R20, R12, c[0x0][0x198], RZ ;  /* 0x000066000c147a10 */ /* 0x000fe40007ffe0ff */
[----:B------:R-:W-:Y:S02]  /*19030*/  LEA.HI.X.SX32 R3, R24, R9, 0x2, P3 ;  /* 0x0000000918037211 */ /* 0x000fe400018f16ff */
[----:B----4-:R-:W-:-:S02]  /*19040*/  IADD3 R5, R199, 0x6f, RZ ;  /* 0x0000006fc7057810 */ /* 0x010fc40007ffe0ff */
[-C--:B------:R-:W-:Y:S01]  /*19050*/  LEA R4, P6, R12, R8.reuse, 0x2 ;  /* 0x000000080c047211 */ /* 0x080fe200078c10ff */
[----:B------:R4:W-:Y:S01]  /*19060*/  @P4 STG.E [R16.64], R101 ;  /* 0x0000006510004986 */ /* 0x0009e2000c101904 */
[----:B------:R-:W-:Y:S02]  /*19070*/  ISETP.LT.AND P2, PT, R0, c[0x0][0x17c], !P0 ;  /* 0x00005f0000007a0c */ /* 0x000fe40004741270 */
[----:B------:R-:W-:Y:S01]  /*19080*/  ISETP.LT.AND P4, PT, R5, c[0x0][0x17c], !P0 ;  /* 0x00005f0005007a0c */ /* 0x000fe20004781270 */
[----:B--2---:R2:W-:Y:S01]  /*19090*/  @P1 STG.E [R2.64], R28 ;  /* 0x0000001c02001986 */ /* 0x0045e2000c101904 */
[----:B------:R-:W-:Y:S02]  /*190a0*/  LEA.HI.X.SX32 R5, R12, R9, 0x2, P6 ;  /* 0x000000090c057211 */ /* 0x000fe400030f16ff */
[----:B---3--:R-:W-:Y:S02]  /*190b0*/  LEA R10, P1, R20, R8, 0x2 ;  /* 0x00000008140a7211 */ /* 0x008fe400078210ff */
[----:B------:R-:W-:-:S02]  /*190c0*/  IADD3 R13, R199, 0x71, RZ ;  /* 0x00000071c70d7810 */ /* 0x000fc40007ffe0ff */
[----:B----4-:R-:W-:Y:S01]  /*190d0*/  IADD3 R16, R20, c[0x0][0x198], RZ ;  /* 0x0000660014107a10 */ /* 0x010fe20007ffe0ff */
[----:B------:R3:W-:Y:S03]  /*190e0*/  @P5 STG.E [R4.64], R29 ;  /* 0x0000001d04005986 */ /* 0x0007e6000c101904 */
[----:B------:R-:W-:Y:S02]  /*190f0*/  LEA R12, P6, R16, R8, 0x2 ;  /* 0x00000008100c7211 */ /* 0x000fe400078c10ff */
[-C--:B------:R-:W-:Y:S02]  /*19100*/  LEA.HI.X.SX32 R11, R20, R9.reuse, 0x2, P1 ;  /* 0x00000009140b7211 */ /* 0x080fe400008f16ff */
[----:B------:R-:W-:Y:S02]  /*19110*/  ISETP.LT.AND P5, PT, R13, c[0x0][0x17c], !P0 ;  /* 0x00005f000d007a0c */ /* 0x000fe400047a1270 */
[----:B------:R-:W-:-:S02]  /*19120*/  LEA.HI.X.SX32 R13, R16, R9, 0x2, P6 ;  /* 0x00000009100d7211 */ /* 0x000fc400030f16ff */
[C---:B------:R-:W-:Y:S02]  /*19130*/  IADD3 R0, R199.reuse, 0x70, RZ ;  /* 0x00000070c7007810 */ /* 0x040fe40007ffe0ff */
[----:B------:R-:W-:Y:S01]  /*19140*/  IADD3 R16, R16, c[0x0][0x198], RZ ;  /* 0x0000660010107a10 */ /* 0x000fe20007ffe0ff */
[----:B-1----:R-:W-:Y:S01]  /*19150*/  @P2 STG.E [R10.64], R32 ;  /* 0x000000200a002986 */ /* 0x002fe2000c101904 */
[----:B------:R-:W-:Y:S02]  /*19160*/  ISETP.LT.AND P3, PT, R0, c[0x0][0x17c], !P0 ;  /* 0x00005f0000007a0c */ /* 0x000fe40004761270 */
[C---:B------:R-:W-:Y:S02]  /*19170*/  IADD3 R17, R16.reuse, c[0x0][0x198], RZ ;  /* 0x0000660010117a10 */ /* 0x040fe40007ffe0ff */
[----:B--2---:R-:W-:Y:S02]  /*19180*/  LEA R2, P2, R16, R8, 0x2 ;  /* 0x0000000810027211 */ /* 0x004fe400078410ff */
[----:B---3--:R-:W-:-:S02]  /*19190*/  IADD3 R5, R199, 0x73, RZ ;  /* 0x00000073c7057810 */ /* 0x008fc40007ffe0ff */
[C---:B------:R-:W-:Y:S02]  /*191a0*/  LEA R4, P6, R17.reuse, R8, 0x2 ;  /* 0x0000000811047211 */ /* 0x040fe400078c10ff */
[-C--:B------:R-:W-:Y:S01]  /*191b0*/  LEA.HI.X.SX32 R3, R16, R9.reuse, 0x2, P2 ;  /* 0x0000000910037211 */ /* 0x080fe200010f16ff */
[----:B------:R1:W-:Y:S01]  /*191c0*/  @P4 STG.E [R12.64], R33 ;  /* 0x000000210c004986 */ /* 0x0003e2000c101904 */
[----:B------:R-:W-:Y:S02]  /*191d0*/  IADD3 R16, R17, c[0x0][0x198], RZ ;  /* 0x0000660011107a10 */ /* 0x000fe40007ffe0ff */
[----:B------:R-:W-:Y:S02]  /*191e0*/  IADD3 R0, R199, 0x72, RZ ;  /* 0x00000072c7007810 */ /* 0x000fe40007ffe0ff */
[----:B------:R-:W-:Y:S02]  /*191f0*/  ISETP.LT.AND P4, PT, R5, c[0x0][0x17c], !P0 ;  /* 0x00005f0005007a0c */ /* 0x000fe40004781270 */
[----:B------:R-:W-:-:S02]  /*19200*/  LEA.HI.X.SX32 R5, R17, R9, 0x2, P6 ;  /* 0x0000000911057211 */ /* 0x000fc400030f16ff */
[----:B------:R-:W-:Y:S02]  /*19210*/  IADD3 R17, R16, c[0x0][0x198], RZ ;  /* 0x0000660010117a10 */ /* 0x000fe40007ffe0ff */
[----:B------:R-:W-:Y:S01]  /*19220*/  ISETP.LT.AND P1, PT, R0, c[0x0][0x17c], !P0 ;  /* 0x00005f0000007a0c */ /* 0x000fe20004721270 */
[----:B------:R2:W-:Y:S01]  /*19230*/  @P3 STG.E [R2.64], R6 ;  /* 0x0000000602003986 */ /* 0x0005e2000c101904 */
[----:B-1----:R-:W-:Y:S02]  /*19240*/  IADD3 R13, R199, 0x75, RZ ;  /* 0x00000075c70d7810 */ /* 0x002fe40007ffe0ff */
[-C--:B------:R-:W-:Y:S01]  /*19250*/  LEA R12, P6, R17, R8.reuse, 0x2 ;  /* 0x00000008110c7211 */ /* 0x080fe200078c10ff */
[----:B------:R1:W-:Y:S01]  /*19260*/  @P5 STG.E [R4.64], R7 ;  /* 0x0000000704005986 */ /* 0x0003e2000c101904 */
[----:B------:R-:W-:Y:S02]  /*19270*/  LEA R10, P3, R16, R8, 0x2 ;  /* 0x00000008100a7211 */ /* 0x000fe400078610ff */
[----:B------:R-:W-:-:S02]  /*19280*/  IADD3 R0, R199, 0x74, RZ ;  /* 0x00000074c7007810 */ /* 0x000fc40007ffe0ff */
[----:B------:R-:W-:Y:S02]  /*19290*/  ISETP.LT.AND P5, PT, R13, c[0x0][0x17c], !P0 ;  /* 0x00005f000d007a0c */ /* 0x000fe400047a1270 */
[CC--:B------:R-:W-:Y:S02]  /*192a0*/  LEA.HI.X.SX32 R13, R17.reuse, R9.reuse, 0x2, P6 ;  /* 0x00000009110d7211 */ /* 0x0c0fe400030f16ff */
[----:B------:R-:W-:Y:S02]  /*192b0*/  LEA.HI.X.SX32 R11, R16, R9, 0x2, P3 ;  /* 0x00000009100b7211 */ /* 0x000fe400018f16ff */
[----:B------:R-:W-:Y:S02]  /*192c0*/  IADD3 R17, R17, c[0x0][0x198], RZ ;  /* 0x0000660011117a10 */ /* 0x000fe40007ffe0ff */
[----:B------:R-:W-:Y:S01]  /*192d0*/  ISETP.LT.AND P2, PT, R0, c[0x0][0x17c], !P0 ;  /* 0x00005f0000007a0c */ /* 0x000fe20004741270 */
[----:B------:R-:W-:Y:S01]  /*192e0*/  @P1 STG.E [R10.64], R14 ;  /* 0x0000000e0a001986 */ /* 0x000fe2000c101904 */
[----:B--2---:R-:W-:-:S02]  /*192f0*/  IADD3 R6, R17, c[0x0][0x198], RZ ;  /* 0x0000660011067a10 */ /* 0x004fc40007ffe0ff */
[-C--:B------:R-:W-:Y:S02]  /*19300*/  LEA R2, P1, R17, R8.reuse, 0x2 ;  /* 0x0000000811027211 */ /* 0x080fe400078210ff */
[C---:B-1----:R-:W-:Y:S02]  /*19310*/  IADD3 R5, R199.reuse, 0x77, RZ ;  /* 0x00000077c7057810 */ /* 0x042fe40007ffe0ff */
[C---:B------:R-:W-:Y:S01]  /*19320*/  LEA R4, P6, R6.reuse, R8, 0x2 ;  /* 0x0000000806047211 */ /* 0x040fe200078c10ff */
[----:B------:R1:W-:Y:S01]  /*19330*/  @P4 STG.E [R12.64], R15 ;  /* 0x0000000f0c004986 */ /* 0x0003e2000c101904 */
[----:B------:R-:W-:Y:S02]  /*19340*/  IADD3 R0, R199, 0x76, RZ ;  /* 0x00000076c7007810 */ /* 0x000fe40007ffe0ff */
[----:B------:R-:W-:Y:S02]  /*19350*/  LEA.HI.X.SX32 R3, R17, R9, 0x2, P1 ;  /* 0x0000000911037211 */ /* 0x000fe400008f16ff */
[----:B------:R-:W-:-:S02]  /*19360*/  IADD3 R7, R6, c[0x0][0x198], RZ ;  /* 0x0000660006077a10 */ /* 0x000fc40007ffe0ff */
[----:B------:R-:W-:Y:S02]  /*19370*/  ISETP.LT.AND P4, PT, R5, c[0x0][0x17c], !P0 ;  /* 0x00005f0005007a0c */ /* 0x000fe40004781270 */
[----:B------:R-:W-:Y:S02]  /*19380*/  LEA.HI.X.SX32 R5, R6, R9, 0x2, P6 ;  /* 0x0000000906057211 */ /* 0x000fe400030f16ff */
[----:B------:R-:W-:Y:S01]  /*19390*/  ISETP.LT.AND P3, PT, R0, c[0x0][0x17c], !P0 ;  /* 0x00005f0000007a0c */ /* 0x000fe20004761270 */
[----:B------:R2:W-:Y:S01]  /*193a0*/  @P2 STG.E [R2.64], R18 ;  /* 0x0000001202002986 */ /* 0x0005e2000c101904 */
[C---:B-1----:R-:W-:Y:S02]  /*193b0*/  IADD3 R12, R7.reuse, c[0x0][0x198], RZ ;  /* 0x00006600070c7a10 */ /* 0x042fe40007ffe0ff */
[----:B------:R-:W-:Y:S01]  /*193c0*/  LEA R6, P2, R7, R8, 0x2 ;  /* 0x0000000807067211 */ /* 0x000fe200078410ff */
[----:B------:R1:W-:Y:S01]  /*193d0*/  @P5 STG.E [R4.64], R19 ;  /* 0x0000001304005986 */ /* 0x0003e2000c101904 */
[----:B------:R-:W-:-:S02]  /*193e0*/  IADD3 R11, R199, 0x79, RZ ;  /* 0x00000079c70b7810 */ /* 0x000fc40007ffe0ff */
[C---:B------:R-:W-:Y:S02]  /*193f0*/  LEA R10, P5, R12.reuse, R8, 0x2 ;  /* 0x000000080c0a7211 */ /* 0x040fe400078a10ff */
[-C--:B------:R-:W-:Y:S02]  /*19400*/  LEA.HI.X.SX32 R7, R7, R9.reuse, 0x2, P2 ;  /* 0x0000000907077211 */ /* 0x080fe400010f16ff */
[----:B------:R-:W-:Y:S02]  /*19410*/  IADD3 R0, R199, 0x78, RZ ;  /* 0x00000078c7007810 */ /* 0x000fe40007ffe0ff */
[----:B------:R-:W-:Y:S02]  /*19420*/  ISETP.LT.AND P2, PT, R11, c[0x0][0x17c], !P0 ;  /* 0x00005f000b007a0c */ /* 0x000fe40004741270 */
[C---:B------:R-:W-:Y:S02]  /*19430*/  LEA.HI.X.SX32 R11, R12.reuse, R9, 0x2, P5 ;  /* 0x000000090c0b7211 */ /* 0x040fe400028f16ff */
[----:B------:R-:W-:Y:S01]  /*19440*/  IADD3 R12, R12, c[0x0][0x198], RZ ;  /* 0x000066000c0c7a10 */ /* 0x000fe20007ffe0ff */
[----:B------:R-:W-:Y:S01]  /*19450*/  @P3 STG.E [R6.64], R26 ;  /* 0x0000001a06003986 */ /* 0x000fe2000c101904 */
[----:B------:R-:W-:-:S02]  /*19460*/  ISETP.LT.AND P1, PT, R0, c[0x0][0x17c], !P0 ;  /* 0x00005f0000007a0c */ /* 0x000fc40004721270 */
[C---:B--2---:R-:W-:Y:S02]  /*19470*/  LEA R2, P3, R12.reuse, R8, 0x2 ;  /* 0x000000080c027211 */ /* 0x044fe400078610ff */
[C---:B------:R-:W-:Y:S02]  /*19480*/  IADD3 R13, R12.reuse, c[0x0][0x198], RZ ;  /* 0x000066000c0d7a10 */ /* 0x040fe40007ffe0ff */
[C---:B------:R-:W-:Y:S02]  /*19490*/  IADD3 R0, R199.reuse, 0x7a, RZ ;  /* 0x0000007ac7007810 */ /* 0x040fe40007ffe0ff */
[----:B------:R-:W-:Y:S02]  /*194a0*/  LEA.HI.X.SX32 R3, R12, R9, 0x2, P3 ;  /* 0x000000090c037211 */ /* 0x000fe400018f16ff */
[----:B-1----:R-:W-:Y:S02]  /*194b0*/  IADD3 R5, R199, 0x7b, RZ ;  /* 0x0000007bc7057810 */ /* 0x002fe40007ffe0ff */
[----:B------:R-:W-:-:S02]  /*194c0*/  IADD3 R12, R13, c[0x0][0x198], RZ ;  /* 0x000066000d0c7a10 */ /* 0x000fc40007ffe0ff */
[----:B------:R-:W-:Y:S02]  /*194d0*/  ISETP.LT.AND P5, PT, R0, c[0x0][0x17c], !P0 ;  /* 0x00005f0000007a0c */ /* 0x000fe400047a1270 */
[----:B------:R-:W-:Y:S01]  /*194e0*/  LEA R4, P6, R13, R8, 0x2 ;  /* 0x000000080d047211 */ /* 0x000fe200078c10ff */
[----:B------:R1:W-:Y:S01]  /*194f0*/  @P4 STG.E [R10.64], R27 ;  /* 0x0000001b0a004986 */ /* 0x0003e2000c101904 */
[----:B------:R-:W-:Y:S02]  /*19500*/  IADD3 R0, R199, 0x7c, RZ ;  /* 0x0000007cc7007810 */ /* 0x000fe40007ffe0ff */
[----:B------:R-:W-:Y:S01]  /*19510*/  ISETP.LT.AND P4, PT, R5, c[0x0][0x17c], !P0 ;  /* 0x00005f0005007a0c */ /* 0x000fe20004781270 */
[----:B------:R2:W-:Y:S01]  /*19520*/  @P1 STG.E [R2.64], R22 ;  /* 0x0000001602001986 */ /* 0x0005e2000c101904 */
[----:B------:R-:W-:Y:S02]  /*19530*/  LEA.HI.X.SX32 R5, R13, R9, 0x2, P6 ;  /* 0x000000090d057211 */ /* 0x000fe400030f16ff */
[----:B------:R-:W-:-:S02]  /*19540*/  ISETP.LT.AND P3, PT, R0, c[0x0][0x17c], !P0 ;  /* 0x00005f0000007a0c */ /* 0x000fc40004761270 */
[----:B------:R-:W-:Y:S02]  /*19550*/  IADD3 R0, R199, 0x7d, RZ ;  /* 0x0000007dc7007810 */ /* 0x000fe40007ffe0ff */
[C---:B-1----:R-:W-:Y:S02]  /*19560*/  IADD3 R11, R12.reuse, c[0x0][0x198], RZ ;  /* 0x000066000c0b7a10 */ /* 0x042fe40007ffe0ff */
[-C--:B------:R-:W-:Y:S02]  /*19570*/  LEA R6, P1, R12, R8.reuse, 0x2 ;  /* 0x000000080c067211 */ /* 0x080fe400078210ff */
[C---:B------:R-:W-:Y:S01]  /*19580*/  IADD3 R13, R11.reuse, c[0x0][0x198], RZ ;  /* 0x000066000b0d7a10 */ /* 0x040fe20007ffe0ff */
[----:B------:R1:W-:Y:S01]  /*19590*/  @P2 STG.E [R4.64], R23 ;  /* 0x0000001704002986 */ /* 0x0003e2000c101904 */
[----:B------:R-:W-:Y:S02]  /*195a0*/  LEA R10, P6, R11, R8, 0x2 ;  /* 0x000000080b0a7211 */ /* 0x000fe400078c10ff */
[----:B------:R-:W-:-:S02]  /*195b0*/  ISETP.LT.AND P2, PT, R0, c[0x0][0x17c], !P0 ;  /* 0x00005f0000007a0c */ /* 0x000fc40004741270 */
[-C--:B------:R-:W-:Y:S02]  /*195c0*/  LEA.HI.X.SX32 R7, R12, R9.reuse, 0x2, P1 ;  /* 0x000000090c077211 */ /* 0x080fe400008f16ff */
[C---:B------:R-:W-:Y:S02]  /*195d0*/  IADD3 R0, R13.reuse, c[0x0][0x198], RZ ;  /* 0x000066000d007a10 */ /* 0x040fe40007ffe0ff */
[----:B--2---:R-:W-:Y:S02]  /*195e0*/  LEA R2, P1, R13, R8, 0x2 ;  /* 0x000000080d027211 */ /* 0x004fe400078210ff */
[C---:B------:R-:W-:Y:S02]  /*195f0*/  IADD3 R14, R199.reuse, 0x7e, RZ ;  /* 0x0000007ec70e7810 */ /* 0x040fe40007ffe0ff */
[----:B------:R-:W-:Y:S02]  /*19600*/  IADD3 R199, R199, 0x7f, RZ ;  /* 0x0000007fc7c77810 */ /* 0x000fe40007ffe0ff */
[----:B------:R-:W-:-:S02]  /*19610*/  LEA.HI.X.SX32 R11, R11, R9, 0x2, P6 ;  /* 0x000000090b0b7211 */ /* 0x000fc400030f16ff */
[C---:B------:R-:W-:Y:S02]  /*19620*/  LEA R12, P6, R0.reuse, R8, 0x2 ;  /* 0x00000008000c7211 */ /* 0x040fe400078c10ff */
[-C--:B------:R-:W-:Y:S02]  /*19630*/  LEA.HI.X.SX32 R3, R13, R9.reuse, 0x2, P1 ;  /* 0x000000090d037211 */ /* 0x080fe400008f16ff */
[----:B-1----:R-:W-:Y:S02]  /*19640*/  IADD3 R5, R0, c[0x0][0x198], RZ ;  /* 0x0000660000057a10 */ /* 0x002fe40007ffe0ff */
[----:B------:R-:W-:Y:S02]  /*19650*/  ISETP.LT.AND P1, PT, R14, c[0x0][0x17c], !P0 ;  /* 0x00005f000e007a0c */ /* 0x000fe40004721270 */
[----:B------:R-:W-:Y:S02]  /*19660*/  ISETP.LT.AND P0, PT, R199, c[0x0][0x17c], !P0 ;  /* 0x00005f00c7007a0c */ /* 0x000fe40004701270 */
[----:B------:R-:W-:-:S02]  /*19670*/  LEA.HI.X.SX32 R13, R0, R9, 0x2, P6 ;  /* 0x00000009000d7211 */ /* 0x000fc400030f16ff */
[C---:B------:R-:W-:Y:S02]  /*19680*/  LEA R4, P6, R5.reuse, R8, 0x2 ;  /* 0x0000000805047211 */ /* 0x040fe400078c10ff */
[C---:B------:R-:W-:Y:S01]  /*19690*/  IADD3 R0, R5.reuse, c[0x0][0x198], RZ ;  /* 0x0000660005007a10 */ /* 0x040fe20007ffe0ff */
[----:B------:R1:W-:Y:S01]  /*196a0*/  @P5 STG.E [R6.64], R102 ;  /* 0x0000006606005986 */ /* 0x0003e2000c101904 */
[----:B------:R-:W-:-:S03]  /*196b0*/  LEA.HI.X.SX32 R5, R5, R9, 0x2, P6 ;  /* 0x0000000905057211 */ /* 0x000fc600030f16ff */
[----:B------:R1:W-:Y:S01]  /*196c0*/  @P4 STG.E [R10.64], R103 ;  /* 0x000000670a004986 */ /* 0x0003e2000c101904 */
[----:B------:R-:W-:-:S03]  /*196d0*/  LEA R8, P6, R0, R8, 0x2 ;  /* 0x0000000800087211 */ /* 0x000fc600078c10ff */
[----:B------:R1:W-:Y:S04]  /*196e0*/  @P3 STG.E [R2.64], R30 ;  /* 0x0000001e02003986 */ /* 0x0003e8000c101904 */
[----:B------:R1:W-:Y:S01]  /*196f0*/  @P2 STG.E [R12.64], R31 ;  /* 0x0000001f0c002986 */ /* 0x0003e2000c101904 */
[----:B------:R-:W-:-:S03]  /*19700*/  LEA.HI.X.SX32 R9, R0, R9, 0x2, P6 ;  /* 0x0000000900097211 */ /* 0x000fc600030f16ff */
[----:B------:R1:W-:Y:S01]  /*19710*/  @P1 STG.E [R4.64], R34 ;  /* 0x0000002204001986 */ /* 0x0003e2000c101904 */
[----:B------:R-:W-:Y:S05]  /*19720*/  @!P0 EXIT ;  /* 0x000000000000894d */ /* 0x000fea0003800000 */
[----:B------:R-:W-:Y:S01]  /*19730*/  STG.E [R8.64], R35 ;  /* 0x0000002308007986 */ /* 0x000fe2000c101904 */
[----:B------:R-:W-:Y:S05]  /*19740*/  EXIT ;  /* 0x000000000000794d */ /* 0x000fea0003800000 */
.L_x_3:
[----:B------:R-:W-:-:S00]  /*19750*/  BRA `(.L_x_3) ;  /* 0xfffffff000007947 */ /* 0x000fc0000383ffff */
[----:B------:R-:W-:-:S00]  /*19760*/  NOP ;  /* 0x0000000000007918 */ /* 0x000fc00000000000 */
        /* <DEDUP_REMOVED lines=9> */
.L_x_4:


//--------------------- .nv.shared.matmul_kernel  --------------------------
	.section	.nv.shared.matmul_kernel,"aw",@nobits
	.sectionflags	@""
	.align	16
